	.target	sm_100a

	.elftype	@"ET_EXEC"


//--------------------- .note.nv.tkinfo           --------------------------
	.section	.note.nv.tkinfo,"",@"SHT_NOTE"
	.sectionflags	@"SHF_NOTE_NV_TKINFO"
	.tkinfo
        /*0018*/ 	.word	0x00000002
        /*0030*/ 	.string	""
        /*0030*/ 	.string	"ptxas"
        /*0030*/ 	.string	"Cuda compilation tools, release 13.0, V13.0.88"
        /*0030*/ 	.string	"Build cuda_13.0.r13.0/compiler.36424714_0"
        /*0030*/ 	.string	"-arch sm_100a -m 64 "



//--------------------- .note.nv.cuinfo           --------------------------
	.section	.note.nv.cuinfo,"",@"SHT_NOTE"
	.sectionflags	@"SHF_NOTE_NV_CUINFO"
        /*0018*/ 	.short	0x0002
        /*001a*/ 	.short	0x0064
        /*001c*/ 	.short	0x0082
	.zero		2


//--------------------- .nv.info                  --------------------------
	.section	.nv.info,"",@"SHT_CUDA_INFO"
	.align	4


	//----- nvinfo : EIATTR_REGCOUNT
	.align		4
        /*0000*/ 	.byte	0x04, 0x2f
        /*0002*/ 	.short	(.L_19 - .L_18)
	.align		4
.L_18:
        /*0004*/ 	.word	index@(_ZN7cutlass13device_kernelINS_4gemm6kernel13GemmUniversalINS1_17GroupProblemShapeIN4cute5tupleIJiiiEEEEENS1_10collective13CollectiveMmaINS1_40MainloopSm100ArrayTmaUmmaWarpSpecializedILi3ELi8ELi4ENS6_IJNS5_1CILi2EEENSC_ILi1EEESE_EEEEENS6_IJNSC_ILi256EEENSC_ILi128EEESI_EEENS_10bfloat16_tEPNS6_IJlSE_NSC_ILi0EEEEEESK_SN_NS5_8TiledMMAINS5_8MMA_AtomIJNS5_26SM100_MMA_F16BF16_2x1SM_SSISK_SK_fLi256ELi128ELNS5_4UMMA5MajorE0ELSS_0ELNSR_7ScaleInE0ELST_0EEEEEENS5_6LayoutINS6_IJSE_SE_SE_EEENS6_IJSL_SL_SL_EEEEENS6_IJNS5_10UnderscoreES10_S10_EEEEENS5_18SM100_TMA_2SM_LOADENS5_14ComposedLayoutINS5_7SwizzleILi3ELi4ELi3EEENS5_18smem_ptr_flag_bitsILi16EEENSW_INS6_IJNSC_ILi8EEENSC_ILi64EEEEEENS6_IJS1A_SE_EEEEEEEvNS5_8identityES13_S1E_vS1F_EENS_8epilogue10collective18CollectiveEpilogueINS1H_31Sm100PtrArrayTmaWarpSpecializedILi4ELi2ELi32ELb1ELb0EEEJNS6_IJSI_SI_SI_EEENS6_IJNSW_ISI_SE_EENSW_INSC_ILi32EEESE_EEEEENS_6half_tEPNS6_IJSE_lSL_EEES1R_S1T_NS1H_6fusion15FusionCallbacksIS1L_NS1U_17LinearCombinationIS1R_fS1R_fLNS_15FloatRoundStyleE2EEES1M_S1Q_JEEENS5_5SM1004TMEM4LOAD26SM100_TMEM_LOAD_16dp256b4xENS5_13SM90_TMA_LOADENS14_IS16_S18_NSW_INS6_IJS1A_S19_EEENS6_IJSE_S1A_EEEEEEENS5_17SM75_U16x8_LDSM_TENS5_14SM90_TMA_STOREES28_NS5_17SM90_U16x8_STSM_TENS5_39AutoVectorizingCopyWithAssumedAlignmentILi128EEEEEEvvEEEEvNT_6ParamsE)
        /*0008*/ 	.word	0x000000a8


	//----- nvinfo : EIATTR_FRAME_SIZE
	.align		4
.L_19:
        /*000c*/ 	.byte	0x04, 0x11
        /*000e*/ 	.short	(.L_21 - .L_20)
	.align		4
.L_20:
        /*0010*/ 	.word	index@($__internal_3_$__cuda_sm20_div_u64)
        /*0014*/ 	.word	0x00000000


	//----- nvinfo : EIATTR_FRAME_SIZE
	.align		4
.L_21:
        /*0018*/ 	.byte	0x04, 0x11
        /*001a*/ 	.short	(.L_23 - .L_22)
	.align		4
.L_22:
        /*001c*/ 	.word	index@($__internal_2_$__cuda_sm10x_tcgen05_guardrail_trap_unallocated_columns_being_dealloced)
        /*0020*/ 	.word	0x00000000


	//----- nvinfo : EIATTR_FRAME_SIZE
	.align		4
.L_23:
        /*0024*/ 	.byte	0x04, 0x11
        /*0026*/ 	.short	(.L_25 - .L_24)
	.align		4
.L_24:
        /*0028*/ 	.word	index@($__internal_1_$__cuda_sm10x_tcgen05_guardrail_trap_phase_invalid_during_alloc)
        /*002c*/ 	.word	0x00000000


	//----- nvinfo : EIATTR_FRAME_SIZE
	.align		4
.L_25:
        /*0030*/ 	.byte	0x04, 0x11
        /*0032*/ 	.short	(.L_27 - .L_26)
	.align		4
.L_26:
        /*0034*/ 	.word	index@($__internal_0_$__cuda_sm10x_tcgen05_guardrail_trap_col_being_dealloced_not_returned_by_alloc)
        /*0038*/ 	.word	0x00000000


	//----- nvinfo : EIATTR_FRAME_SIZE
	.align		4
.L_27:
        /*003c*/ 	.byte	0x04, 0x11
        /*003e*/ 	.short	(.L_29 - .L_28)
	.align		4
.L_28:
        /*0040*/ 	.word	index@(_ZN7cutlass13device_kernelINS_4gemm6kernel13GemmUniversalINS1_17GroupProblemShapeIN4cute5tupleIJiiiEEEEENS1_10collective13CollectiveMmaINS1_40MainloopSm100ArrayTmaUmmaWarpSpecializedILi3ELi8ELi4ENS6_IJNS5_1CILi2EEENSC_ILi1EEESE_EEEEENS6_IJNSC_ILi256EEENSC_ILi128EEESI_EEENS_10bfloat16_tEPNS6_IJlSE_NSC_ILi0EEEEEESK_SN_NS5_8TiledMMAINS5_8MMA_AtomIJNS5_26SM100_MMA_F16BF16_2x1SM_SSISK_SK_fLi256ELi128ELNS5_4UMMA5MajorE0ELSS_0ELNSR_7ScaleInE0ELST_0EEEEEENS5_6LayoutINS6_IJSE_SE_SE_EEENS6_IJSL_SL_SL_EEEEENS6_IJNS5_10UnderscoreES10_S10_EEEEENS5_18SM100_TMA_2SM_LOADENS5_14ComposedLayoutINS5_7SwizzleILi3ELi4ELi3EEENS5_18smem_ptr_flag_bitsILi16EEENSW_INS6_IJNSC_ILi8EEENSC_ILi64EEEEEENS6_IJS1A_SE_EEEEEEEvNS5_8identityES13_S1E_vS1F_EENS_8epilogue10collective18CollectiveEpilogueINS1H_31Sm100PtrArrayTmaWarpSpecializedILi4ELi2ELi32ELb1ELb0EEEJNS6_IJSI_SI_SI_EEENS6_IJNSW_ISI_SE_EENSW_INSC_ILi32EEESE_EEEEENS_6half_tEPNS6_IJSE_lSL_EEES1R_S1T_NS1H_6fusion15FusionCallbacksIS1L_NS1U_17LinearCombinationIS1R_fS1R_fLNS_15FloatRoundStyleE2EEES1M_S1Q_JEEENS5_5SM1004TMEM4LOAD26SM100_TMEM_LOAD_16dp256b4xENS5_13SM90_TMA_LOADENS14_IS16_S18_NSW_INS6_IJS1A_S19_EEENS6_IJSE_S1A_EEEEEEENS5_17SM75_U16x8_LDSM_TENS5_14SM90_TMA_STOREES28_NS5_17SM90_U16x8_STSM_TENS5_39AutoVectorizingCopyWithAssumedAlignmentILi128EEEEEEvvEEEEvNT_6ParamsE)
        /*0044*/ 	.word	0x00000000


	//----- nvinfo : EIATTR_MIN_STACK_SIZE
	.align		4
.L_29:
        /*0048*/ 	.byte	0x04, 0x12
        /*004a*/ 	.short	(.L_31 - .L_30)
	.align		4
.L_30:
        /*004c*/ 	.word	index@(_ZN7cutlass13device_kernelINS_4gemm6kernel13GemmUniversalINS1_17GroupProblemShapeIN4cute5tupleIJiiiEEEEENS1_10collective13CollectiveMmaINS1_40MainloopSm100ArrayTmaUmmaWarpSpecializedILi3ELi8ELi4ENS6_IJNS5_1CILi2EEENSC_ILi1EEESE_EEEEENS6_IJNSC_ILi256EEENSC_ILi128EEESI_EEENS_10bfloat16_tEPNS6_IJlSE_NSC_ILi0EEEEEESK_SN_NS5_8TiledMMAINS5_8MMA_AtomIJNS5_26SM100_MMA_F16BF16_2x1SM_SSISK_SK_fLi256ELi128ELNS5_4UMMA5MajorE0ELSS_0ELNSR_7ScaleInE0ELST_0EEEEEENS5_6LayoutINS6_IJSE_SE_SE_EEENS6_IJSL_SL_SL_EEEEENS6_IJNS5_10UnderscoreES10_S10_EEEEENS5_18SM100_TMA_2SM_LOADENS5_14ComposedLayoutINS5_7SwizzleILi3ELi4ELi3EEENS5_18smem_ptr_flag_bitsILi16EEENSW_INS6_IJNSC_ILi8EEENSC_ILi64EEEEEENS6_IJS1A_SE_EEEEEEEvNS5_8identityES13_S1E_vS1F_EENS_8epilogue10collective18CollectiveEpilogueINS1H_31Sm100PtrArrayTmaWarpSpecializedILi4ELi2ELi32ELb1ELb0EEEJNS6_IJSI_SI_SI_EEENS6_IJNSW_ISI_SE_EENSW_INSC_ILi32EEESE_EEEEENS_6half_tEPNS6_IJSE_lSL_EEES1R_S1T_NS1H_6fusion15FusionCallbacksIS1L_NS1U_17LinearCombinationIS1R_fS1R_fLNS_15FloatRoundStyleE2EEES1M_S1Q_JEEENS5_5SM1004TMEM4LOAD26SM100_TMEM_LOAD_16dp256b4xENS5_13SM90_TMA_LOADENS14_IS16_S18_NSW_INS6_IJS1A_S19_EEENS6_IJSE_S1A_EEEEEEENS5_17SM75_U16x8_LDSM_TENS5_14SM90_TMA_STOREES28_NS5_17SM90_U16x8_STSM_TENS5_39AutoVectorizingCopyWithAssumedAlignmentILi128EEEEEEvvEEEEvNT_6ParamsE)
        /*0050*/ 	.word	0x00000000
.L_31:


//--------------------- .nv.compat                --------------------------
	.section	.nv.compat,"",@"SHT_CUDA_COMPAT_INFO"
	.align	4
        /*0000*/ 	.byte	0x02, 0x09, 0x01, 0x00, 0x02, 0x02, 0x02, 0x00, 0x02, 0x05, 0x05, 0x00, 0x03, 0x07, 0x01, 0x01
        /*0010*/ 	.byte	0x02, 0x03, 0x03, 0x00, 0x02, 0x06, 0x01, 0x00, 0x04, 0x0b, 0x08, 0x00, 0x09, 0x00, 0x00, 0x00
        /*0020*/ 	.byte	0x00, 0x00, 0x00, 0x00


//--------------------- .nv.info._ZN7cutlass13device_kernelINS_4gemm6kernel13GemmUniversalINS1_17GroupProblemShapeIN4cute5tupleIJiiiEEEEENS1_10collective13CollectiveMmaINS1_40MainloopSm100ArrayTmaUmmaWarpSpecializedILi3ELi8ELi4ENS6_IJNS5_1CILi2EEENSC_ILi1EEESE_EEEEENS6_IJNSC_ILi256EEENSC_ILi128EEESI_EEENS_10bfloat16_tEPNS6_IJlSE_NSC_ILi0EEEEEESK_SN_NS5_8TiledMMAINS5_8MMA_AtomIJNS5_26SM100_MMA_F16BF16_2x1SM_SSISK_SK_fLi256ELi128ELNS5_4UMMA5MajorE0ELSS_0ELNSR_7ScaleInE0ELST_0EEEEEENS5_6LayoutINS6_IJSE_SE_SE_EEENS6_IJSL_SL_SL_EEEEENS6_IJNS5_10UnderscoreES10_S10_EEEEENS5_18SM100_TMA_2SM_LOADENS5_14ComposedLayoutINS5_7SwizzleILi3ELi4ELi3EEENS5_18smem_ptr_flag_bitsILi16EEENSW_INS6_IJNSC_ILi8EEENSC_ILi64EEEEEENS6_IJS1A_SE_EEEEEEEvNS5_8identityES13_S1E_vS1F_EENS_8epilogue10collective18CollectiveEpilogueINS1H_31Sm100PtrArrayTmaWarpSpecializedILi4ELi2ELi32ELb1ELb0EEEJNS6_IJSI_SI_SI_EEENS6_IJNSW_ISI_SE_EENSW_INSC_ILi32EEESE_EEEEENS_6half_tEPNS6_IJSE_lSL_EEES1R_S1T_NS1H_6fusion15FusionCallbacksIS1L_NS1U_17LinearCombinationIS1R_fS1R_fLNS_15FloatRoundStyleE2EEES1M_S1Q_JEEENS5_5SM1004TMEM4LOAD26SM100_TMEM_LOAD_16dp256b4xENS5_13SM90_TMA_LOADENS14_IS16_S18_NSW_INS6_IJS1A_S19_EEENS6_IJSE_S1A_EEEEEEENS5_17SM75_U16x8_LDSM_TENS5_14SM90_TMA_STOREES28_NS5_17SM90_U16x8_STSM_TENS5_39AutoVectorizingCopyWithAssumedAlignmentILi128EEEEEEvvEEEEvNT_6ParamsE --------------------------
	.section	.nv.info._ZN7cutlass13device_kernelINS_4gemm6kernel13GemmUniversalINS1_17GroupProblemShapeIN4cute5tupleIJiiiEEEEENS1_10collective13CollectiveMmaINS1_40MainloopSm100ArrayTmaUmmaWarpSpecializedILi3ELi8ELi4ENS6_IJNS5_1CILi2EEENSC_ILi1EEESE_EEEEENS6_IJNSC_ILi256EEENSC_ILi128EEESI_EEENS_10bfloat16_tEPNS6_IJlSE_NSC_ILi0EEEEEESK_SN_NS5_8TiledMMAINS5_8MMA_AtomIJNS5_26SM100_MMA_F16BF16_2x1SM_SSISK_SK_fLi256ELi128ELNS5_4UMMA5MajorE0ELSS_0ELNSR_7ScaleInE0ELST_0EEEEEENS5_6LayoutINS6_IJSE_SE_SE_EEENS6_IJSL_SL_SL_EEEEENS6_IJNS5_10UnderscoreES10_S10_EEEEENS5_18SM100_TMA_2SM_LOADENS5_14ComposedLayoutINS5_7SwizzleILi3ELi4ELi3EEENS5_18smem_ptr_flag_bitsILi16EEENSW_INS6_IJNSC_ILi8EEENSC_ILi64EEEEEENS6_IJS1A_SE_EEEEEEEvNS5_8identityES13_S1E_vS1F_EENS_8epilogue10collective18CollectiveEpilogueINS1H_31Sm100PtrArrayTmaWarpSpecializedILi4ELi2ELi32ELb1ELb0EEEJNS6_IJSI_SI_SI_EEENS6_IJNSW_ISI_SE_EENSW_INSC_ILi32EEESE_EEEEENS_6half_tEPNS6_IJSE_lSL_EEES1R_S1T_NS1H_6fusion15FusionCallbacksIS1L_NS1U_17LinearCombinationIS1R_fS1R_fLNS_15FloatRoundStyleE2EEES1M_S1Q_JEEENS5_5SM1004TMEM4LOAD26SM100_TMEM_LOAD_16dp256b4xENS5_13SM90_TMA_LOADENS14_IS16_S18_NSW_INS6_IJS1A_S19_EEENS6_IJSE_S1A_EEEEEEENS5_17SM75_U16x8_LDSM_TENS5_14SM90_TMA_STOREES28_NS5_17SM90_U16x8_STSM_TENS5_39AutoVectorizingCopyWithAssumedAlignmentILi128EEEEEEvvEEEEvNT_6ParamsE,"",@"SHT_CUDA_INFO"
	.sectionflags	@""
	.align	4


	//----- nvinfo : EIATTR_CUDA_API_VERSION
	.align		4
        /*0000*/ 	.byte	0x04, 0x37
        /*0002*/ 	.short	(.L_33 - .L_32)
.L_32:
        /*0004*/ 	.word	0x00000082


	//----- nvinfo : EIATTR_KPARAM_INFO
	.align		4
.L_33:
        /*0008*/ 	.byte	0x04, 0x17
        /*000a*/ 	.short	(.L_35 - .L_34)
.L_34:
        /*000c*/ 	.word	0x00000000
        /*0010*/ 	.short	0x0000
        /*0012*/ 	.short	0x0000
        /*0014*/ 	.byte	0x00, 0xf0, 0x01, 0x24


	//----- nvinfo : EIATTR_AT_ENTRY_FRAGMENTS
	.align		4
.L_35:
        /*0018*/ 	.byte	0x04, 0x4f
        /*001a*/ 	.short	(.L_37 - .L_36)


	//   ....[0]....
.L_36:
        /*001c*/ 	.word	0x00000007


	//----- nvinfo : EIATTR_RESERVED_SMEM_USED
	.align		4
.L_37:
        /*0020*/ 	.byte	0x01, 0x41
	.zero		2


	//----- nvinfo : EIATTR_SPARSE_MMA_MASK
	.align		4
        /*0024*/ 	.byte	0x03, 0x50
        /*0026*/ 	.short	0x0000


	//----- nvinfo : EIATTR_TCGEN05_2CTA_USED
	.align		4
        /*0028*/ 	.byte	0x01, 0x52
	.zero		2


	//----- nvinfo : EIATTR_MAXREG_COUNT
	.align		4
        /*002c*/ 	.byte	0x03, 0x1b
        /*002e*/ 	.short	0x00a8


	//----- nvinfo : EIATTR_NUM_BARRIERS
	.align		4
        /*0030*/ 	.byte	0x02, 0x4c
        /*0032*/ 	.byte	0x07
	.zero		1


	//----- nvinfo : EIATTR_EXTERNS
	.align		4
        /*0034*/ 	.byte	0x04, 0x0f
        /*0036*/ 	.short	(.L_39 - .L_38)


	//   ....[0]....
	.align		4
.L_38:
        /*0038*/ 	.word	index@(__assertfail)


	//----- nvinfo : EIATTR_MERCURY_ISA_VERSION
	.align		4
.L_39:
        /*003c*/ 	.byte	0x03, 0x5f
        /*003e*/ 	.short	0x0101


	//----- nvinfo : EIATTR_INT_WARP_WIDE_INSTR_OFFSETS
	.align		4
        /*0040*/ 	.byte	0x04, 0x31
        /*0042*/ 	.short	(.L_41 - .L_40)


	//   ....[0]....
.L_40:
        /*0044*/ 	.word	0x000010a0


	//   ....[1]....
        /*0048*/ 	.word	0x00001140


	//   ....[2]....
        /*004c*/ 	.word	0x00011a90


	//   ....[3]....
        /*0050*/ 	.word	0x00011ab0


	//   ....[4]....
        /*0054*/ 	.word	0x00011ae0


	//----- nvinfo : EIATTR_COOP_GROUP_MASK_REGIDS
	.align		4
.L_41:
        /*0058*/ 	.byte	0x04, 0x29
        /*005a*/ 	.short	(.L_43 - .L_42)


	//   ....[0]....
.L_42:
        /*005c*/ 	.word	0xffffffff


	//   ....[1]....
        /*0060*/ 	.word	0xffffffff


	//   ....[2]....
        /*0064*/ 	.word	0xffffffff


	//   ....[3]....
        /*0068*/ 	.word	0xffffffff


	//   ....[4]....
        /*006c*/ 	.word	0xffffffff


	//   ....[5]....
        /*0070*/ 	.word	0xffffffff


	//   ....[6]....
        /*0074*/ 	.word	0xffffffff


	//   ....[7]....
        /*0078*/ 	.word	0xffffffff


	//   ....[8]....
        /*007c*/ 	.word	0xffffffff


	//   ....[9]....
        /*0080*/ 	.word	0xffffffff


	//   ....[10]....
        /*0084*/ 	.word	0xffffffff


	//   ....[11]....
        /*0088*/ 	.word	0xffffffff


	//   ....[12]....
        /*008c*/ 	.word	0xffffffff


	//   ....[13]....
        /*0090*/ 	.word	0xffffffff


	//   ....[14]....
        /*0094*/ 	.word	0xffffffff


	//   ....[15]....
        /*0098*/ 	.word	0xffffffff


	//   ....[16]....
        /*009c*/ 	.word	0xffffffff


	//   ....[17]....
        /*00a0*/ 	.word	0xffffffff


	//   ....[18]....
        /*00a4*/ 	.word	0xffffffff


	//   ....[19]....
        /*00a8*/ 	.word	0xffffffff


	//   ....[20]....
        /*00ac*/ 	.word	0xffffffff


	//   ....[21]....
        /*00b0*/ 	.word	0xffffffff


	//   ....[22]....
        /*00b4*/ 	.word	0xffffffff


	//   ....[23]....
        /*00b8*/ 	.word	0xffffffff


	//   ....[24]....
        /*00bc*/ 	.word	0xffffffff


	//   ....[25]....
        /*00c0*/ 	.word	0xffffffff


	//   ....[26]....
        /*00c4*/ 	.word	0xffffffff


	//   ....[27]....
        /*00c8*/ 	.word	0xffffffff


	//   ....[28]....
        /*00cc*/ 	.word	0xffffffff


	//   ....[29]....
        /*00d0*/ 	.word	0xffffffff


	//   ....[30]....
        /*00d4*/ 	.word	0xffffffff


	//   ....[31]....
        /*00d8*/ 	.word	0xffffffff


	//   ....[32]....
        /*00dc*/ 	.word	0xffffffff


	//   ....[33]....
        /*00e0*/ 	.word	0xffffffff


	//   ....[34]....
        /*00e4*/ 	.word	0xffffffff


	//   ....[35]....
        /*00e8*/ 	.word	0xffffffff


	//   ....[36]....
        /*00ec*/ 	.word	0xffffffff


	//   ....[37]....
        /*00f0*/ 	.word	0xffffffff


	//   ....[38]....
        /*00f4*/ 	.word	0xffffffff


	//   ....[39]....
        /*00f8*/ 	.word	0xffffffff


	//   ....[40]....
        /*00fc*/ 	.word	0xffffffff


	//   ....[41]....
        /*0100*/ 	.word	0xffffffff


	//   ....[42]....
        /*0104*/ 	.word	0xffffffff


	//   ....[43]....
        /*0108*/ 	.word	0xffffffff


	//   ....[44]....
        /*010c*/ 	.word	0xffffffff


	//   ....[45]....
        /*0110*/ 	.word	0xffffffff


	//   ....[46]....
        /*0114*/ 	.word	0xffffffff


	//   ....[47]....
        /*0118*/ 	.word	0xffffffff


	//   ....[48]....
        /*011c*/ 	.word	0xffffffff


	//   ....[49]....
        /*0120*/ 	.word	0xffffffff


	//   ....[50]....
        /*0124*/ 	.word	0xffffffff


	//   ....[51]....
        /*0128*/ 	.word	0xffffffff


	//   ....[52]....
        /*012c*/ 	.word	0xffffffff


	//   ....[53]....
        /*0130*/ 	.word	0xffffffff


	//   ....[54]....
        /*0134*/ 	.word	0xffffffff


	//   ....[55]....
        /*0138*/ 	.word	0xffffffff


	//   ....[56]....
        /*013c*/ 	.word	0xffffffff


	//   ....[57]....
        /*0140*/ 	.word	0xffffffff


	//   ....[58]....
        /*0144*/ 	.word	0xffffffff


	//   ....[59]....
        /*0148*/ 	.word	0xffffffff


	//   ....[60]....
        /*014c*/ 	.word	0xffffffff


	//   ....[61]....
        /*0150*/ 	.word	0xffffffff


	//   ....[62]....
        /*0154*/ 	.word	0xffffffff


	//   ....[63]....
        /*0158*/ 	.word	0xffffffff


	//   ....[64]....
        /*015c*/ 	.word	0xffffffff


	//   ....[65]....
        /*0160*/ 	.word	0xffffffff


	//   ....[66]....
        /*0164*/ 	.word	0xffffffff


	//   ....[67]....
        /*0168*/ 	.word	0xffffffff


	//   ....[68]....
        /*016c*/ 	.word	0xffffffff


	//   ....[69]....
        /*0170*/ 	.word	0xffffffff


	//   ....[70]....
        /*0174*/ 	.word	0xffffffff


	//   ....[71]....
        /*0178*/ 	.word	0xffffffff


	//   ....[72]....
        /*017c*/ 	.word	0xffffffff


	//   ....[73]....
        /*0180*/ 	.word	0xffffffff


	//   ....[74]....
        /*0184*/ 	.word	0xffffffff


	//   ....[75]....
        /*0188*/ 	.word	0xffffffff


	//   ....[76]....
        /*018c*/ 	.word	0xffffffff


	//   ....[77]....
        /*0190*/ 	.word	0xffffffff


	//   ....[78]....
        /*0194*/ 	.word	0xffffffff


	//   ....[79]....
        /*0198*/ 	.word	0xffffffff


	//   ....[80]....
        /*019c*/ 	.word	0xffffffff


	//   ....[81]....
        /*01a0*/ 	.word	0xffffffff


	//   ....[82]....
        /*01a4*/ 	.word	0xffffffff


	//   ....[83]....
        /*01a8*/ 	.word	0xffffffff


	//   ....[84]....
        /*01ac*/ 	.word	0xffffffff


	//   ....[85]....
        /*01b0*/ 	.word	0xffffffff


	//   ....[86]....
        /*01b4*/ 	.word	0xffffffff


	//   ....[87]....
        /*01b8*/ 	.word	0xffffffff


	//   ....[88]....
        /*01bc*/ 	.word	0xffffffff


	//   ....[89]....
        /*01c0*/ 	.word	0xffffffff


	//   ....[90]....
        /*01c4*/ 	.word	0xffffffff


	//   ....[91]....
        /*01c8*/ 	.word	0xffffffff


	//   ....[92]....
        /*01cc*/ 	.word	0xffffffff


	//   ....[93]....
        /*01d0*/ 	.word	0xffffffff


	//   ....[94]....
        /*01d4*/ 	.word	0xffffffff


	//   ....[95]....
        /*01d8*/ 	.word	0xffffffff


	//   ....[96]....
        /*01dc*/ 	.word	0xffffffff


	//   ....[97]....
        /*01e0*/ 	.word	0xffffffff


	//   ....[98]....
        /*01e4*/ 	.word	0xffffffff


	//   ....[99]....
        /*01e8*/ 	.word	0xffffffff


	//   ....[100]....
        /*01ec*/ 	.word	0xffffffff


	//   ....[101]....
        /*01f0*/ 	.word	0xffffffff


	//   ....[102]....
        /*01f4*/ 	.word	0xffffffff


	//   ....[103]....
        /*01f8*/ 	.word	0xffffffff


	//   ....[104]....
        /*01fc*/ 	.word	0xffffffff


	//   ....[105]....
        /*0200*/ 	.word	0xffffffff


	//   ....[106]....
        /*0204*/ 	.word	0xffffffff


	//   ....[107]....
        /*0208*/ 	.word	0xffffffff


	//   ....[108]....
        /*020c*/ 	.word	0xffffffff


	//   ....[109]....
        /*0210*/ 	.word	0xffffffff


	//   ....[110]....
        /*0214*/ 	.word	0xffffffff


	//   ....[111]....
        /*0218*/ 	.word	0xffffffff


	//   ....[112]....
        /*021c*/ 	.word	0xffffffff


	//   ....[113]....
        /*0220*/ 	.word	0xffffffff


	//   ....[114]....
        /*0224*/ 	.word	0xffffffff


	//   ....[115]....
        /*0228*/ 	.word	0xffffffff


	//   ....[116]....
        /*022c*/ 	.word	0xffffffff


	//   ....[117]....
        /*0230*/ 	.word	0xffffffff


	//   ....[118]....
        /*0234*/ 	.word	0xffffffff


	//   ....[119]....
        /*0238*/ 	.word	0xffffffff


	//   ....[120]....
        /*023c*/ 	.word	0xffffffff


	//----- nvinfo : EIATTR_COOP_GROUP_INSTR_OFFSETS
	.align		4
.L_43:
        /*0240*/ 	.byte	0x04, 0x28
        /*0242*/ 	.short	(.L_45 - .L_44)


	//   ....[0]....
.L_44:
        /*0244*/ 	.word	0x000000b0


	//   ....[1]....
        /*0248*/ 	.word	0x00000520


	//   ....[2]....
        /*024c*/ 	.word	0x00000730


	//   ....[3]....
        /*0250*/ 	.word	0x00000740


	//   ....[4]....
        /*0254*/ 	.word	0x00000860


	//   ....[5]....
        /*0258*/ 	.word	0x000009f0


	//   ....[6]....
        /*025c*/ 	.word	0x00000ae0


	//   ....[7]....
        /*0260*/ 	.word	0x00000cf0


	//   ....[8]....
        /*0264*/ 	.word	0x00000f00


	//   ....[9]....
        /*0268*/ 	.word	0x00001200


	//   ....[10]....
        /*026c*/ 	.word	0x000025a0


	//   ....[11]....
        /*0270*/ 	.word	0x000025d0


	//   ....[12]....
        /*0274*/ 	.word	0x00002650


	//   ....[13]....
        /*0278*/ 	.word	0x00002660


	//   ....[14]....
        /*027c*/ 	.word	0x000026b0


	//   ....[15]....
        /*0280*/ 	.word	0x000026c0


	//   ....[16]....
        /*0284*/ 	.word	0x00002700


	//   ....[17]....
        /*0288*/ 	.word	0x00002720


	//   ....[18]....
        /*028c*/ 	.word	0x00002760


	//   ....[19]....
        /*0290*/ 	.word	0x00002780


	//   ....[20]....
        /*0294*/ 	.word	0x00002830


	//   ....[21]....
        /*0298*/ 	.word	0x00002940


	//   ....[22]....
        /*029c*/ 	.word	0x00002970


	//   ....[23]....
        /*02a0*/ 	.word	0x00002f40


	//   ....[24]....
        /*02a4*/ 	.word	0x00002f50


	//   ....[25]....
        /*02a8*/ 	.word	0x00002fa0


	//   ....[26]....
        /*02ac*/ 	.word	0x00002fb0


	//   ....[27]....
        /*02b0*/ 	.word	0x00003000


	//   ....[28]....
        /*02b4*/ 	.word	0x00003010


	//   ....[29]....
        /*02b8*/ 	.word	0x00003060


	//   ....[30]....
        /*02bc*/ 	.word	0x00003070


	//   ....[31]....
        /*02c0*/ 	.word	0x000030d0


	//   ....[32]....
        /*02c4*/ 	.word	0x000030e0


	//   ....[33]....
        /*02c8*/ 	.word	0x00003170


	//   ....[34]....
        /*02cc*/ 	.word	0x000031c0


	//   ....[35]....
        /*02d0*/ 	.word	0x00003240


	//   ....[36]....
        /*02d4*/ 	.word	0x00003260


	//   ....[37]....
        /*02d8*/ 	.word	0x00003270


	//   ....[38]....
        /*02dc*/ 	.word	0x00003280


	//   ....[39]....
        /*02e0*/ 	.word	0x00003290


	//   ....[40]....
        /*02e4*/ 	.word	0x000032a0


	//   ....[41]....
        /*02e8*/ 	.word	0x00003ea0


	//   ....[42]....
        /*02ec*/ 	.word	0x000049c0


	//   ....[43]....
        /*02f0*/ 	.word	0x00005700


	//   ....[44]....
        /*02f4*/ 	.word	0x00005730


	//   ....[45]....
        /*02f8*/ 	.word	0x000057b0


	//   ....[46]....
        /*02fc*/ 	.word	0x000057c0


	//   ....[47]....
        /*0300*/ 	.word	0x00005800


	//   ....[48]....
        /*0304*/ 	.word	0x00005820


	//   ....[49]....
        /*0308*/ 	.word	0x00005870


	//   ....[50]....
        /*030c*/ 	.word	0x00005880


	//   ....[51]....
        /*0310*/ 	.word	0x000058d0


	//   ....[52]....
        /*0314*/ 	.word	0x000058e0


	//   ....[53]....
        /*0318*/ 	.word	0x00005980


	//   ....[54]....
        /*031c*/ 	.word	0x00005a70


	//   ....[55]....
        /*0320*/ 	.word	0x00005aa0


	//   ....[56]....
        /*0324*/ 	.word	0x00006060


	//   ....[57]....
        /*0328*/ 	.word	0x00006090


	//   ....[58]....
        /*032c*/ 	.word	0x000060e0


	//   ....[59]....
        /*0330*/ 	.word	0x000060f0


	//   ....[60]....
        /*0334*/ 	.word	0x00006140


	//   ....[61]....
        /*0338*/ 	.word	0x00006150


	//   ....[62]....
        /*033c*/ 	.word	0x000061a0


	//   ....[63]....
        /*0340*/ 	.word	0x000061b0


	//   ....[64]....
        /*0344*/ 	.word	0x00006200


	//   ....[65]....
        /*0348*/ 	.word	0x00006210


	//   ....[66]....
        /*034c*/ 	.word	0x000062b0


	//   ....[67]....
        /*0350*/ 	.word	0x00006300


	//   ....[68]....
        /*0354*/ 	.word	0x00006380


	//   ....[69]....
        /*0358*/ 	.word	0x000063a0


	//   ....[70]....
        /*035c*/ 	.word	0x000063b0


	//   ....[71]....
        /*0360*/ 	.word	0x000063c0


	//   ....[72]....
        /*0364*/ 	.word	0x000063d0


	//   ....[73]....
        /*0368*/ 	.word	0x000063e0


	//   ....[74]....
        /*036c*/ 	.word	0x000072f0


	//   ....[75]....
        /*0370*/ 	.word	0x00007320


	//   ....[76]....
        /*0374*/ 	.word	0x000073a0


	//   ....[77]....
        /*0378*/ 	.word	0x000073b0


	//   ....[78]....
        /*037c*/ 	.word	0x000073f0


	//   ....[79]....
        /*0380*/ 	.word	0x00007410


	//   ....[80]....
        /*0384*/ 	.word	0x00007450


	//   ....[81]....
        /*0388*/ 	.word	0x00007470


	//   ....[82]....
        /*038c*/ 	.word	0x000074c0


	//   ....[83]....
        /*0390*/ 	.word	0x000074e0


	//   ....[84]....
        /*0394*/ 	.word	0x00007570


	//   ....[85]....
        /*0398*/ 	.word	0x00007660


	//   ....[86]....
        /*039c*/ 	.word	0x00007690


	//   ....[87]....
        /*03a0*/ 	.word	0x00007c50


	//   ....[88]....
        /*03a4*/ 	.word	0x00007c80


	//   ....[89]....
        /*03a8*/ 	.word	0x00007cd0


	//   ....[90]....
        /*03ac*/ 	.word	0x00007ce0


	//   ....[91]....
        /*03b0*/ 	.word	0x00007d30


	//   ....[92]....
        /*03b4*/ 	.word	0x00007d40


	//   ....[93]....
        /*03b8*/ 	.word	0x00007d90


	//   ....[94]....
        /*03bc*/ 	.word	0x00007da0


	//   ....[95]....
        /*03c0*/ 	.word	0x00007df0


	//   ....[96]....
        /*03c4*/ 	.word	0x00007e00


	//   ....[97]....
        /*03c8*/ 	.word	0x00007ea0


	//   ....[98]....
        /*03cc*/ 	.word	0x00007ef0


	//   ....[99]....
        /*03d0*/ 	.word	0x00007f70


	//   ....[100]....
        /*03d4*/ 	.word	0x00007f90


	//   ....[101]....
        /*03d8*/ 	.word	0x00007fa0


	//   ....[102]....
        /*03dc*/ 	.word	0x00007fb0


	//   ....[103]....
        /*03e0*/ 	.word	0x00007fc0


	//   ....[104]....
        /*03e4*/ 	.word	0x00007fd0


	//   ....[105]....
        /*03e8*/ 	.word	0x00008d20


	//   ....[106]....
        /*03ec*/ 	.word	0x00009b60


	//   ....[107]....
        /*03f0*/ 	.word	0x00009f20


	//   ....[108]....
        /*03f4*/ 	.word	0x0000a420


	//   ....[109]....
        /*03f8*/ 	.word	0x0000e820


	//   ....[110]....
        /*03fc*/ 	.word	0x0000ec70


	//   ....[111]....
        /*0400*/ 	.word	0x0000eec0


	//   ....[112]....
        /*0404*/ 	.word	0x0000f060


	//   ....[113]....
        /*0408*/ 	.word	0x0000f870


	//   ....[114]....
        /*040c*/ 	.word	0x0000fd10


	//   ....[115]....
        /*0410*/ 	.word	0x000100e0


	//   ....[116]....
        /*0414*/ 	.word	0x000104c0


	//   ....[117]....
        /*0418*/ 	.word	0x000109b0


	//   ....[118]....
        /*041c*/ 	.word	0x000109e0


	//   ....[119]....
        /*0420*/ 	.word	0x00011990


	//   ....[120]....
        /*0424*/ 	.word	0x00011ba0


	//----- nvinfo : EIATTR_REG_RECONFIG
	.align		4
.L_45:
        /*0428*/ 	.byte	0x01, 0x54
	.zero		2


	//----- nvinfo : EIATTR_VRC_CTA_INIT_COUNT
	.align		4
        /*042c*/ 	.byte	0x02, 0x4a
        /*042e*/ 	.byte	0x80
	.zero		1


	//----- nvinfo : EIATTR_SYSCALL_OFFSETS
	.align		4
        /*0430*/ 	.byte	0x04, 0x46
        /*0432*/ 	.short	(.L_47 - .L_46)


	//   ....[0]....
.L_46:
        /*0434*/ 	.word	0x0000a7e0


	//   ....[1]....
        /*0438*/ 	.word	0x0000a8d0


	//   ....[2]....
        /*043c*/ 	.word	0x0000b020


	//   ....[3]....
        /*0440*/ 	.word	0x0000b190


	//   ....[4]....
        /*0444*/ 	.word	0x0000be90


	//   ....[5]....
        /*0448*/ 	.word	0x0000c000


	//   ....[6]....
        /*044c*/ 	.word	0x0000cc90


	//   ....[7]....
        /*0450*/ 	.word	0x0000ce00


	//   ....[8]....
        /*0454*/ 	.word	0x0000dad0


	//   ....[9]....
        /*0458*/ 	.word	0x0000dc40


	//----- nvinfo : EIATTR_MBARRIER_INSTR_OFFSETS
	.align		4
.L_47:
        /*045c*/ 	.byte	0x04, 0x39
        /*045e*/ 	.short	(.L_49 - .L_48)


	//   ....[0]....
.L_48:
        /*0460*/ 	.word	0x000007f0
        /*0464*/ 	.word	0x000000ff
        /*0468*/ 	.word	0x00000000
        /*046c*/ 	.short	0x0100
        /*046e*/ 	.byte	0x05
	.zero		1


	//   ....[1]....
        /*0470*/ 	.word	0x00000800
        /*0474*/ 	.word	0x000000ff
        /*0478*/ 	.word	0x00000018
        /*047c*/ 	.short	0x0100
        /*047e*/ 	.byte	0x05
	.zero		1


	//   ....[2]....
        /*0480*/ 	.word	0x00000810
        /*0484*/ 	.word	0x000000ff
        /*0488*/ 	.word	0x00000008
        /*048c*/ 	.short	0x0100
        /*048e*/ 	.byte	0x05
	.zero		1


	//   ....[3]....
        /*0490*/ 	.word	0x00000820
        /*0494*/ 	.word	0x000000ff
        /*0498*/ 	.word	0x00000020
        /*049c*/ 	.short	0x0100
        /*049e*/ 	.byte	0x05
	.zero		1


	//   ....[4]....
        /*04a0*/ 	.word	0x00000830
        /*04a4*/ 	.word	0x000000ff
        /*04a8*/ 	.word	0x00000010
        /*04ac*/ 	.short	0x0100
        /*04ae*/ 	.byte	0x05
	.zero		1


	//   ....[5]....
        /*04b0*/ 	.word	0x00000840
        /*04b4*/ 	.word	0x000000ff
        /*04b8*/ 	.word	0x00000028
        /*04bc*/ 	.short	0x0100
        /*04be*/ 	.byte	0x05
	.zero		1


	//   ....[6]....
        /*04c0*/ 	.word	0x00000960
        /*04c4*/ 	.word	0x000000ff
        /*04c8*/ 	.word	0x00000030
        /*04cc*/ 	.short	0x0100
        /*04ce*/ 	.byte	0x06
	.zero		1


	//   ....[7]....
        /*04d0*/ 	.word	0x00000970
        /*04d4*/ 	.word	0x000000ff
        /*04d8*/ 	.word	0x00000050
        /*04dc*/ 	.short	0x0100
        /*04de*/ 	.byte	0x06
	.zero		1


	//   ....[8]....
        /*04e0*/ 	.word	0x00000980
        /*04e4*/ 	.word	0x000000ff
        /*04e8*/ 	.word	0x00000038
        /*04ec*/ 	.short	0x0100
        /*04ee*/ 	.byte	0x06
	.zero		1


	//   ....[9]....
        /*04f0*/ 	.word	0x00000990
        /*04f4*/ 	.word	0x000000ff
        /*04f8*/ 	.word	0x00000058
        /*04fc*/ 	.short	0x0100
        /*04fe*/ 	.byte	0x06
	.zero		1


	//   ....[10]....
        /*0500*/ 	.word	0x000009a0
        /*0504*/ 	.word	0x000000ff
        /*0508*/ 	.word	0x00000040
        /*050c*/ 	.short	0x0100
        /*050e*/ 	.byte	0x06
	.zero		1


	//   ....[11]....
        /*0510*/ 	.word	0x000009b0
        /*0514*/ 	.word	0x000000ff
        /*0518*/ 	.word	0x00000060
        /*051c*/ 	.short	0x0100
        /*051e*/ 	.byte	0x06
	.zero		1


	//   ....[12]....
        /*0520*/ 	.word	0x000009c0
        /*0524*/ 	.word	0x000000ff
        /*0528*/ 	.word	0x00000048
        /*052c*/ 	.short	0x0100
        /*052e*/ 	.byte	0x06
	.zero		1


	//   ....[13]....
        /*0530*/ 	.word	0x000009d0
        /*0534*/ 	.word	0x000000ff
        /*0538*/ 	.word	0x00000068
        /*053c*/ 	.short	0x0100
        /*053e*/ 	.byte	0x06
	.zero		1


	//   ....[14]....
        /*0540*/ 	.word	0x00000ab0
        /*0544*/ 	.word	0x000000ff
        /*0548*/ 	.word	0x00000070
        /*054c*/ 	.short	0x0100
        /*054e*/ 	.byte	0x05
	.zero		1


	//   ....[15]....
        /*0550*/ 	.word	0x00000ac0
        /*0554*/ 	.word	0x000000ff
        /*0558*/ 	.word	0x00000078
        /*055c*/ 	.short	0x0100
        /*055e*/ 	.byte	0x05
	.zero		1


	//   ....[16]....
        /*0560*/ 	.word	0x00000be0
        /*0564*/ 	.word	0x000000ff
        /*0568*/ 	.word	0x00000080
        /*056c*/ 	.short	0x0100
        /*056e*/ 	.byte	0x06
	.zero		1


	//   ....[17]....
        /*0570*/ 	.word	0x00000bf0
        /*0574*/ 	.word	0x000000ff
        /*0578*/ 	.word	0x000000c0
        /*057c*/ 	.short	0x0100
        /*057e*/ 	.byte	0x06
	.zero		1


	//   ....[18]....
        /*0580*/ 	.word	0x00000c00
        /*0584*/ 	.word	0x000000ff
        /*0588*/ 	.word	0x00000088
        /*058c*/ 	.short	0x0100
        /*058e*/ 	.byte	0x06
	.zero		1


	//   ....[19]....
        /*0590*/ 	.word	0x00000c10
        /*0594*/ 	.word	0x000000ff
        /*0598*/ 	.word	0x000000c8
        /*059c*/ 	.short	0x0100
        /*059e*/ 	.byte	0x06
	.zero		1


	//   ....[20]....
        /*05a0*/ 	.word	0x00000c20
        /*05a4*/ 	.word	0x000000ff
        /*05a8*/ 	.word	0x00000090
        /*05ac*/ 	.short	0x0100
        /*05ae*/ 	.byte	0x06
	.zero		1


	//   ....[21]....
        /*05b0*/ 	.word	0x00000c30
        /*05b4*/ 	.word	0x000000ff
        /*05b8*/ 	.word	0x000000d0
        /*05bc*/ 	.short	0x0100
        /*05be*/ 	.byte	0x06
	.zero		1


	//   ....[22]....
        /*05c0*/ 	.word	0x00000c40
        /*05c4*/ 	.word	0x000000ff
        /*05c8*/ 	.word	0x00000098
        /*05cc*/ 	.short	0x0100
        /*05ce*/ 	.byte	0x06
	.zero		1


	//   ....[23]....
        /*05d0*/ 	.word	0x00000c50
        /*05d4*/ 	.word	0x000000ff
        /*05d8*/ 	.word	0x000000d8
        /*05dc*/ 	.short	0x0100
        /*05de*/ 	.byte	0x06
	.zero		1


	//   ....[24]....
        /*05e0*/ 	.word	0x00000c60
        /*05e4*/ 	.word	0x000000ff
        /*05e8*/ 	.word	0x000000a0
        /*05ec*/ 	.short	0x0100
        /*05ee*/ 	.byte	0x06
	.zero		1


	//   ....[25]....
        /*05f0*/ 	.word	0x00000c70
        /*05f4*/ 	.word	0x000000ff
        /*05f8*/ 	.word	0x000000e0
        /*05fc*/ 	.short	0x0100
        /*05fe*/ 	.byte	0x06
	.zero		1


	//   ....[26]....
        /*0600*/ 	.word	0x00000c80
        /*0604*/ 	.word	0x000000ff
        /*0608*/ 	.word	0x000000a8
        /*060c*/ 	.short	0x0100
        /*060e*/ 	.byte	0x06
	.zero		1


	//   ....[27]....
        /*0610*/ 	.word	0x00000c90
        /*0614*/ 	.word	0x000000ff
        /*0618*/ 	.word	0x000000e8
        /*061c*/ 	.short	0x0100
        /*061e*/ 	.byte	0x06
	.zero		1


	//   ....[28]....
        /*0620*/ 	.word	0x00000ca0
        /*0624*/ 	.word	0x000000ff
        /*0628*/ 	.word	0x000000b0
        /*062c*/ 	.short	0x0100
        /*062e*/ 	.byte	0x06
	.zero		1


	//   ....[29]....
        /*0630*/ 	.word	0x00000cb0
        /*0634*/ 	.word	0x000000ff
        /*0638*/ 	.word	0x000000f0
        /*063c*/ 	.short	0x0100
        /*063e*/ 	.byte	0x06
	.zero		1


	//   ....[30]....
        /*0640*/ 	.word	0x00000cc0
        /*0644*/ 	.word	0x000000ff
        /*0648*/ 	.word	0x000000b8
        /*064c*/ 	.short	0x0100
        /*064e*/ 	.byte	0x06
	.zero		1


	//   ....[31]....
        /*0650*/ 	.word	0x00000cd0
        /*0654*/ 	.word	0x000000ff
        /*0658*/ 	.word	0x000000f8
        /*065c*/ 	.short	0x0100
        /*065e*/ 	.byte	0x06
	.zero		1


	//   ....[32]....
        /*0660*/ 	.word	0x00000df0
        /*0664*/ 	.word	0x000000ff
        /*0668*/ 	.word	0x00000160
        /*066c*/ 	.short	0x0100
        /*066e*/ 	.byte	0x06
	.zero		1


	//   ....[33]....
        /*0670*/ 	.word	0x00000e00
        /*0674*/ 	.word	0x000000ff
        /*0678*/ 	.word	0x000001a0
        /*067c*/ 	.short	0x0100
        /*067e*/ 	.byte	0x06
	.zero		1


	//   ....[34]....
        /*0680*/ 	.word	0x00000e10
        /*0684*/ 	.word	0x000000ff
        /*0688*/ 	.word	0x00000168
        /*068c*/ 	.short	0x0100
        /*068e*/ 	.byte	0x06
	.zero		1


	//   ....[35]....
        /*0690*/ 	.word	0x00000e20
        /*0694*/ 	.word	0x000000ff
        /*0698*/ 	.word	0x000001a8
        /*069c*/ 	.short	0x0100
        /*069e*/ 	.byte	0x06
	.zero		1


	//   ....[36]....
        /*06a0*/ 	.word	0x00000e30
        /*06a4*/ 	.word	0x000000ff
        /*06a8*/ 	.word	0x00000170
        /*06ac*/ 	.short	0x0100
        /*06ae*/ 	.byte	0x06
	.zero		1


	//   ....[37]....
        /*06b0*/ 	.word	0x00000e40
        /*06b4*/ 	.word	0x000000ff
        /*06b8*/ 	.word	0x000001b0
        /*06bc*/ 	.short	0x0100
        /*06be*/ 	.byte	0x06
	.zero		1


	//   ....[38]....
        /*06c0*/ 	.word	0x00000e50
        /*06c4*/ 	.word	0x000000ff
        /*06c8*/ 	.word	0x00000178
        /*06cc*/ 	.short	0x0100
        /*06ce*/ 	.byte	0x06
	.zero		1


	//   ....[39]....
        /*06d0*/ 	.word	0x00000e60
        /*06d4*/ 	.word	0x000000ff
        /*06d8*/ 	.word	0x000001b8
        /*06dc*/ 	.short	0x0100
        /*06de*/ 	.byte	0x06
	.zero		1


	//   ....[40]....
        /*06e0*/ 	.word	0x00000e70
        /*06e4*/ 	.word	0x000000ff
        /*06e8*/ 	.word	0x00000180
        /*06ec*/ 	.short	0x0100
        /*06ee*/ 	.byte	0x06
	.zero		1


	//   ....[41]....
        /*06f0*/ 	.word	0x00000e80
        /*06f4*/ 	.word	0x000000ff
        /*06f8*/ 	.word	0x000001c0
        /*06fc*/ 	.short	0x0100
        /*06fe*/ 	.byte	0x06
	.zero		1


	//   ....[42]....
        /*0700*/ 	.word	0x00000e90
        /*0704*/ 	.word	0x000000ff
        /*0708*/ 	.word	0x00000188
        /*070c*/ 	.short	0x0100
        /*070e*/ 	.byte	0x06
	.zero		1


	//   ....[43]....
        /*0710*/ 	.word	0x00000ea0
        /*0714*/ 	.word	0x000000ff
        /*0718*/ 	.word	0x000001c8
        /*071c*/ 	.short	0x0100
        /*071e*/ 	.byte	0x06
	.zero		1


	//   ....[44]....
        /*0720*/ 	.word	0x00000eb0
        /*0724*/ 	.word	0x000000ff
        /*0728*/ 	.word	0x00000190
        /*072c*/ 	.short	0x0100
        /*072e*/ 	.byte	0x06
	.zero		1


	//   ....[45]....
        /*0730*/ 	.word	0x00000ec0
        /*0734*/ 	.word	0x000000ff
        /*0738*/ 	.word	0x000001d0
        /*073c*/ 	.short	0x0100
        /*073e*/ 	.byte	0x06
	.zero		1


	//   ....[46]....
        /*0740*/ 	.word	0x00000ed0
        /*0744*/ 	.word	0x000000ff
        /*0748*/ 	.word	0x00000198
        /*074c*/ 	.short	0x0100
        /*074e*/ 	.byte	0x06
	.zero		1


	//   ....[47]....
        /*0750*/ 	.word	0x00000ee0
        /*0754*/ 	.word	0x000000ff
        /*0758*/ 	.word	0x000001d8
        /*075c*/ 	.short	0x0100
        /*075e*/ 	.byte	0x06
	.zero		1


	//   ....[48]....
        /*0760*/ 	.word	0x00001010
        /*0764*/ 	.word	0x000000ff
        /*0768*/ 	.word	0x00000100
        /*076c*/ 	.short	0x0100
        /*076e*/ 	.byte	0x06
	.zero		1


	//   ....[49]....
        /*0770*/ 	.word	0x00001020
        /*0774*/ 	.word	0x000000ff
        /*0778*/ 	.word	0x00000120
        /*077c*/ 	.short	0x0100
        /*077e*/ 	.byte	0x06
	.zero		1


	//   ....[50]....
        /*0780*/ 	.word	0x00001030
        /*0784*/ 	.word	0x000000ff
        /*0788*/ 	.word	0x00000108
        /*078c*/ 	.short	0x0100
        /*078e*/ 	.byte	0x06
	.zero		1


	//   ....[51]....
        /*0790*/ 	.word	0x00001040
        /*0794*/ 	.word	0x000000ff
        /*0798*/ 	.word	0x00000128
        /*079c*/ 	.short	0x0100
        /*079e*/ 	.byte	0x06
	.zero		1


	//   ....[52]....
        /*07a0*/ 	.word	0x00001050
        /*07a4*/ 	.word	0x000000ff
        /*07a8*/ 	.word	0x00000110
        /*07ac*/ 	.short	0x0100
        /*07ae*/ 	.byte	0x06
	.zero		1


	//   ....[53]....
        /*07b0*/ 	.word	0x00001060
        /*07b4*/ 	.word	0x000000ff
        /*07b8*/ 	.word	0x00000130
        /*07bc*/ 	.short	0x0100
        /*07be*/ 	.byte	0x06
	.zero		1


	//   ....[54]....
        /*07c0*/ 	.word	0x00001070
        /*07c4*/ 	.word	0x000000ff
        /*07c8*/ 	.word	0x00000118
        /*07cc*/ 	.short	0x0100
        /*07ce*/ 	.byte	0x06
	.zero		1


	//   ....[55]....
        /*07d0*/ 	.word	0x00001080
        /*07d4*/ 	.word	0x000000ff
        /*07d8*/ 	.word	0x00000138
        /*07dc*/ 	.short	0x0100
        /*07de*/ 	.byte	0x06
	.zero		1


	//   ....[56]....
        /*07e0*/ 	.word	0x00001180
        /*07e4*/ 	.word	0x000000ff
        /*07e8*/ 	.word	0x00000150
        /*07ec*/ 	.short	0x0100
        /*07ee*/ 	.byte	0x05
	.zero		1


	//   ....[57]....
        /*07f0*/ 	.word	0x000041e0
        /*07f4*/ 	.word	0x000000ff
        /*07f8*/ 	.word	0x00000018
        /*07fc*/ 	.short	0x010a
        /*07fe*/ 	.byte	0x05
	.zero		1


	//   ....[58]....
        /*0800*/ 	.word	0x00004360
        /*0804*/ 	.word	0x000000ff
        /*0808*/ 	.word	0x00000018
        /*080c*/ 	.short	0x010a
        /*080e*/ 	.byte	0x11
	.zero		1


	//   ....[59]....
        /*0810*/ 	.word	0x000044f0
        /*0814*/ 	.word	0x000000ff
        /*0818*/ 	.word	0x00000018
        /*081c*/ 	.short	0x010a
        /*081e*/ 	.byte	0x04
	.zero		1


	//   ....[60]....
        /*0820*/ 	.word	0x00004640
        /*0824*/ 	.word	0x000000ff
        /*0828*/ 	.word	0x00000078
        /*082c*/ 	.short	0x0101
        /*082e*/ 	.byte	0x14
	.zero		1


	//   ....[61]....
        /*0830*/ 	.word	0x00004660
        /*0834*/ 	.word	0x000000ff
        /*0838*/ 	.word	0x00000018
        /*083c*/ 	.short	0x010a
        /*083e*/ 	.byte	0x04
	.zero		1


	//   ....[62]....
        /*0840*/ 	.word	0x000046e0
        /*0844*/ 	.word	0x000000ff
        /*0848*/ 	.word	0x00000018
        /*084c*/ 	.short	0x010a
        /*084e*/ 	.byte	0x09
	.zero		1


	//   ....[63]....
        /*0850*/ 	.word	0x00004870
        /*0854*/ 	.word	0x000000ff
        /*0858*/ 	.word	0x00000018
        /*085c*/ 	.short	0x010a
        /*085e*/ 	.byte	0x04
	.zero		1


	//   ....[64]....
        /*0860*/ 	.word	0x00004a10
        /*0864*/ 	.word	0x000000ff
        /*0868*/ 	.word	0x00000160
        /*086c*/ 	.short	0x010a
        /*086e*/ 	.byte	0x04
	.zero		1


	//   ....[65]....
        /*0870*/ 	.word	0x00004ba0
        /*0874*/ 	.word	0x000000ff
        /*0878*/ 	.word	0x00000000
        /*087c*/ 	.short	0x0101
        /*087e*/ 	.byte	0x04
	.zero		1


	//   ....[66]....
        /*0880*/ 	.word	0x00004c10
        /*0884*/ 	.word	0x000000ff
        /*0888*/ 	.word	0x00000000
        /*088c*/ 	.short	0x010a
        /*088e*/ 	.byte	0x04
	.zero		1


	//   ....[67]....
        /*0890*/ 	.word	0x00004ca0
        /*0894*/ 	.word	0x000000ff
        /*0898*/ 	.word	0x00000000
        /*089c*/ 	.short	0x010a
        /*089e*/ 	.byte	0x04
	.zero		1


	//   ....[68]....
        /*08a0*/ 	.word	0x00004d40
        /*08a4*/ 	.word	0x00000000
        /*08a8*/ 	.word	0x00000000
        /*08ac*/ 	.short	0x010a
        /*08ae*/ 	.byte	0xff
	.zero		1


	//   ....[69]....
        /*08b0*/ 	.word	0x000068d0
        /*08b4*/ 	.word	0x000000ff
        /*08b8*/ 	.word	0x000000c0
        /*08bc*/ 	.short	0x010a
        /*08be*/ 	.byte	0x04
	.zero		1


	//   ....[70]....
        /*08c0*/ 	.word	0x00006a70
        /*08c4*/ 	.word	0x000000ff
        /*08c8*/ 	.word	0x00000080
        /*08cc*/ 	.short	0x0101
        /*08ce*/ 	.byte	0x04
	.zero		1


	//   ....[71]....
        /*08d0*/ 	.word	0x000084f0
        /*08d4*/ 	.word	0x000000ff
        /*08d8*/ 	.word	0x000000c0
        /*08dc*/ 	.short	0x010a
        /*08de*/ 	.byte	0x04
	.zero		1


	//   ....[72]....
        /*08e0*/ 	.word	0x00008670
        /*08e4*/ 	.word	0x000000ff
        /*08e8*/ 	.word	0x00000080
        /*08ec*/ 	.short	0x0101
        /*08ee*/ 	.byte	0x04
	.zero		1


	//   ....[73]....
        /*08f0*/ 	.word	0x00008d90
        /*08f4*/ 	.word	0x0000000f
        /*08f8*/ 	.word	0x00000078
        /*08fc*/ 	.short	0x010a
        /*08fe*/ 	.byte	0xff
	.zero		1


	//   ....[74]....
        /*0900*/ 	.word	0x00009000
        /*0904*/ 	.word	0x000000ff
        /*0908*/ 	.word	0x00000050
        /*090c*/ 	.short	0x010a
        /*090e*/ 	.byte	0x18
	.zero		1


	//   ....[75]....
        /*0910*/ 	.word	0x00009120
        /*0914*/ 	.word	0x000000ff
        /*0918*/ 	.word	0x00000030
        /*091c*/ 	.short	0x010b
        /*091e*/ 	.byte	0x18
	.zero		1


	//   ....[76]....
        /*0920*/ 	.word	0x00009190
        /*0924*/ 	.word	0x000000ff
        /*0928*/ 	.word	0x00000000
        /*092c*/ 	.short	0x0101
        /*092e*/ 	.byte	0x04
	.zero		1


	//   ....[77]....
        /*0930*/ 	.word	0x000091c0
        /*0934*/ 	.word	0x000000ff
        /*0938*/ 	.word	0x00000058
        /*093c*/ 	.short	0x010a
        /*093e*/ 	.byte	0x18
	.zero		1


	//   ....[78]....
        /*0940*/ 	.word	0x000092f0
        /*0944*/ 	.word	0x000000ff
        /*0948*/ 	.word	0x00000038
        /*094c*/ 	.short	0x010b
        /*094e*/ 	.byte	0x18
	.zero		1


	//   ....[79]....
        /*0950*/ 	.word	0x00009350
        /*0954*/ 	.word	0x000000ff
        /*0958*/ 	.word	0x00000000
        /*095c*/ 	.short	0x0101
        /*095e*/ 	.byte	0x04
	.zero		1


	//   ....[80]....
        /*0960*/ 	.word	0x00009380
        /*0964*/ 	.word	0x000000ff
        /*0968*/ 	.word	0x00000060
        /*096c*/ 	.short	0x010a
        /*096e*/ 	.byte	0x18
	.zero		1


	//   ....[81]....
        /*0970*/ 	.word	0x000094b0
        /*0974*/ 	.word	0x000000ff
        /*0978*/ 	.word	0x00000040
        /*097c*/ 	.short	0x010b
        /*097e*/ 	.byte	0x18
	.zero		1


	//   ....[82]....
        /*0980*/ 	.word	0x00009510
        /*0984*/ 	.word	0x000000ff
        /*0988*/ 	.word	0x00000000
        /*098c*/ 	.short	0x0101
        /*098e*/ 	.byte	0x04
	.zero		1


	//   ....[83]....
        /*0990*/ 	.word	0x00009540
        /*0994*/ 	.word	0x000000ff
        /*0998*/ 	.word	0x00000068
        /*099c*/ 	.short	0x010a
        /*099e*/ 	.byte	0x18
	.zero		1


	//   ....[84]....
        /*09a0*/ 	.word	0x00009670
        /*09a4*/ 	.word	0x000000ff
        /*09a8*/ 	.word	0x00000048
        /*09ac*/ 	.short	0x010b
        /*09ae*/ 	.byte	0x18
	.zero		1


	//   ....[85]....
        /*09b0*/ 	.word	0x000096f0
        /*09b4*/ 	.word	0x000000ff
        /*09b8*/ 	.word	0x00000000
        /*09bc*/ 	.short	0x0101
        /*09be*/ 	.byte	0x04
	.zero		1


	//   ....[86]....
        /*09c0*/ 	.word	0x00009740
        /*09c4*/ 	.word	0x000000ff
        /*09c8*/ 	.word	0x00000160
        /*09cc*/ 	.short	0x010a
        /*09ce*/ 	.byte	0x08
	.zero		1


	//   ....[87]....
        /*09d0*/ 	.word	0x000098a0
        /*09d4*/ 	.word	0x000000ff
        /*09d8*/ 	.word	0x00000000
        /*09dc*/ 	.short	0x0101
        /*09de*/ 	.byte	0x08
	.zero		1


	//   ....[88]....
        /*09e0*/ 	.word	0x00009950
        /*09e4*/ 	.word	0x000000ff
        /*09e8*/ 	.word	0x00000050
        /*09ec*/ 	.short	0x010a
        /*09ee*/ 	.byte	0x18
	.zero		1


	//   ....[89]....
        /*09f0*/ 	.word	0x00009990
        /*09f4*/ 	.word	0x000000ff
        /*09f8*/ 	.word	0x00000058
        /*09fc*/ 	.short	0x010a
        /*09fe*/ 	.byte	0x18
	.zero		1


	//   ....[90]....
        /*0a00*/ 	.word	0x000099d0
        /*0a04*/ 	.word	0x000000ff
        /*0a08*/ 	.word	0x00000060
        /*0a0c*/ 	.short	0x010a
        /*0a0e*/ 	.byte	0x18
	.zero		1


	//   ....[91]....
        /*0a10*/ 	.word	0x00009a30
        /*0a14*/ 	.word	0x00000000
        /*0a18*/ 	.word	0x00000068
        /*0a1c*/ 	.short	0x010a
        /*0a1e*/ 	.byte	0xff
	.zero		1


	//   ....[92]....
        /*0a20*/ 	.word	0x0000a4c0
        /*0a24*/ 	.word	0x000000ff
        /*0a28*/ 	.word	0x00000160
        /*0a2c*/ 	.short	0x010a
        /*0a2e*/ 	.byte	0x06
	.zero		1


	//   ....[93]....
        /*0a30*/ 	.word	0x0000a650
        /*0a34*/ 	.word	0x000000ff
        /*0a38*/ 	.word	0x00000000
        /*0a3c*/ 	.short	0x0101
        /*0a3e*/ 	.byte	0x04
	.zero		1


	//   ....[94]....
        /*0a40*/ 	.word	0x0000abc0
        /*0a44*/ 	.word	0x000000ff
        /*0a48*/ 	.word	0x00000030
        /*0a4c*/ 	.short	0x010a
        /*0a4e*/ 	.byte	0x2b
	.zero		1


	//   ....[95]....
        /*0a50*/ 	.word	0x0000ac20
        /*0a54*/ 	.word	0x00000061
        /*0a58*/ 	.word	0x00000100
        /*0a5c*/ 	.short	0x010a
        /*0a5e*/ 	.byte	0xff
	.zero		1


	//   ....[96]....
        /*0a60*/ 	.word	0x0000ac40
        /*0a64*/ 	.word	0x000000ff
        /*0a68*/ 	.word	0x00000030
        /*0a6c*/ 	.short	0x010a
        /*0a6e*/ 	.byte	0x2b
	.zero		1


	//   ....[97]....
        /*0a70*/ 	.word	0x0000aef0
        /*0a74*/ 	.word	0x00000061
        /*0a78*/ 	.word	0x00000100
        /*0a7c*/ 	.short	0x010a
        /*0a7e*/ 	.byte	0xff
	.zero		1


	//   ....[98]....
        /*0a80*/ 	.word	0x0000bb30
        /*0a84*/ 	.word	0x000000ff
        /*0a88*/ 	.word	0x00000000
        /*0a8c*/ 	.short	0x0101
        /*0a8e*/ 	.byte	0x04
	.zero		1


	//   ....[99]....
        /*0a90*/ 	.word	0x0000bb80
        /*0a94*/ 	.word	0x000000ff
        /*0a98*/ 	.word	0x00000038
        /*0a9c*/ 	.short	0x010a
        /*0a9e*/ 	.byte	0x2b
	.zero		1


	//   ....[100]....
        /*0aa0*/ 	.word	0x0000bbb0
        /*0aa4*/ 	.word	0x000000ff
        /*0aa8*/ 	.word	0x00000038
        /*0aac*/ 	.short	0x010a
        /*0aae*/ 	.byte	0x2b
	.zero		1


	//   ....[101]....
        /*0ab0*/ 	.word	0x0000c970
        /*0ab4*/ 	.word	0x000000ff
        /*0ab8*/ 	.word	0x00000000
        /*0abc*/ 	.short	0x0101
        /*0abe*/ 	.byte	0x04
	.zero		1


	//   ....[102]....
        /*0ac0*/ 	.word	0x0000c990
        /*0ac4*/ 	.word	0x000000ff
        /*0ac8*/ 	.word	0x00000040
        /*0acc*/ 	.short	0x010a
        /*0ace*/ 	.byte	0x2b
	.zero		1


	//   ....[103]....
        /*0ad0*/ 	.word	0x0000c9b0
        /*0ad4*/ 	.word	0x000000ff
        /*0ad8*/ 	.word	0x00000040
        /*0adc*/ 	.short	0x010a
        /*0ade*/ 	.byte	0x2b
	.zero		1


	//   ....[104]....
        /*0ae0*/ 	.word	0x0000d7b0
        /*0ae4*/ 	.word	0x000000ff
        /*0ae8*/ 	.word	0x00000000
        /*0aec*/ 	.short	0x0101
        /*0aee*/ 	.byte	0x04
	.zero		1


	//   ....[105]....
        /*0af0*/ 	.word	0x0000d7d0
        /*0af4*/ 	.word	0x000000ff
        /*0af8*/ 	.word	0x00000048
        /*0afc*/ 	.short	0x010a
        /*0afe*/ 	.byte	0x2b
	.zero		1


	//   ....[106]....
        /*0b00*/ 	.word	0x0000d7f0
        /*0b04*/ 	.word	0x000000ff
        /*0b08*/ 	.word	0x00000048
        /*0b0c*/ 	.short	0x010a
        /*0b0e*/ 	.byte	0x2b
	.zero		1


	//   ....[107]....
        /*0b10*/ 	.word	0x0000de90
        /*0b14*/ 	.word	0x00000061
        /*0b18*/ 	.word	0x00000000
        /*0b1c*/ 	.short	0x0101
        /*0b1e*/ 	.byte	0xff
	.zero		1


	//   ....[108]....
        /*0b20*/ 	.word	0x0000e710
        /*0b24*/ 	.word	0x000000ff
        /*0b28*/ 	.word	0x00000000
        /*0b2c*/ 	.short	0x0101
        /*0b2e*/ 	.byte	0x04
	.zero		1


	//   ....[109]....
        /*0b30*/ 	.word	0x0000e7b0
        /*0b34*/ 	.word	0x000000ff
        /*0b38*/ 	.word	0x00000000
        /*0b3c*/ 	.short	0x0101
        /*0b3e*/ 	.byte	0x04
	.zero		1


	//   ....[110]....
        /*0b40*/ 	.word	0x0000f0c0
        /*0b44*/ 	.word	0x000000ff
        /*0b48*/ 	.word	0x00000080
        /*0b4c*/ 	.short	0x010a
        /*0b4e*/ 	.byte	0x19
	.zero		1


	//   ....[111]....
        /*0b50*/ 	.word	0x0000f200
        /*0b54*/ 	.word	0x000000ff
        /*0b58*/ 	.word	0x00000000
        /*0b5c*/ 	.short	0x0101
        /*0b5e*/ 	.byte	0x06
	.zero		1


	//   ....[112]....
        /*0b60*/ 	.word	0x0000f270
        /*0b64*/ 	.word	0x000000ff
        /*0b68*/ 	.word	0x000001a0
        /*0b6c*/ 	.short	0x010a
        /*0b6e*/ 	.byte	0x19
	.zero		1


	//   ....[113]....
        /*0b70*/ 	.word	0x000103c0
        /*0b74*/ 	.word	0x000000ff
        /*0b78*/ 	.word	0x00000160
        /*0b7c*/ 	.short	0x0101
        /*0b7e*/ 	.byte	0x19
	.zero		1


	//   ....[114]....
        /*0b80*/ 	.word	0x000106b0
        /*0b84*/ 	.word	0x000000ff
        /*0b88*/ 	.word	0x00000008
        /*0b8c*/ 	.short	0x010a
        /*0b8e*/ 	.byte	0x06
	.zero		1


	//   ....[115]....
        /*0b90*/ 	.word	0x000106d0
        /*0b94*/ 	.word	0x000000ff
        /*0b98*/ 	.word	0x00000008
        /*0b9c*/ 	.short	0x010a
        /*0b9e*/ 	.byte	0x06
	.zero		1


	//   ....[116]....
        /*0ba0*/ 	.word	0x00010860
        /*0ba4*/ 	.word	0x000000ff
        /*0ba8*/ 	.word	0x00000008
        /*0bac*/ 	.short	0x010a
        /*0bae*/ 	.byte	0x06
	.zero		1


	//   ....[117]....
        /*0bb0*/ 	.word	0x00010880
        /*0bb4*/ 	.word	0x000000ff
        /*0bb8*/ 	.word	0x00000008
        /*0bbc*/ 	.short	0x010a
        /*0bbe*/ 	.byte	0x06
	.zero		1


	//   ....[118]....
        /*0bc0*/ 	.word	0x00010940
        /*0bc4*/ 	.word	0x000000ff
        /*0bc8*/ 	.word	0x00000000
        /*0bcc*/ 	.short	0x0101
        /*0bce*/ 	.byte	0x05
	.zero		1


	//   ....[119]....
        /*0bd0*/ 	.word	0x00010c30
        /*0bd4*/ 	.word	0x000000ff
        /*0bd8*/ 	.word	0x00000000
        /*0bdc*/ 	.short	0x010a
        /*0bde*/ 	.byte	0x06
	.zero		1


	//   ....[120]....
        /*0be0*/ 	.word	0x00010c90
        /*0be4*/ 	.word	0x000000ff
        /*0be8*/ 	.word	0x00000120
        /*0bec*/ 	.short	0x010a
        /*0bee*/ 	.byte	0x08
	.zero		1


	//   ....[121]....
        /*0bf0*/ 	.word	0x00010e70
        /*0bf4*/ 	.word	0x000000ff
        /*0bf8*/ 	.word	0x00000000
        /*0bfc*/ 	.short	0x010a
        /*0bfe*/ 	.byte	0x0d
	.zero		1


	//   ....[122]....
        /*0c00*/ 	.word	0x00010fa0
        /*0c04*/ 	.word	0x000000ff
        /*0c08*/ 	.word	0x00000000
        /*0c0c*/ 	.short	0x010a
        /*0c0e*/ 	.byte	0x28
	.zero		1


	//   ....[123]....
        /*0c10*/ 	.word	0x00011380
        /*0c14*/ 	.word	0x000000ff
        /*0c18*/ 	.word	0x00000160
        /*0c1c*/ 	.short	0x010a
        /*0c1e*/ 	.byte	0x06
	.zero		1


	//   ....[124]....
        /*0c20*/ 	.word	0x000114b0
        /*0c24*/ 	.word	0x000000ff
        /*0c28*/ 	.word	0x00000000
        /*0c2c*/ 	.short	0x0101
        /*0c2e*/ 	.byte	0x06
	.zero		1


	//   ....[125]....
        /*0c30*/ 	.word	0x00011600
        /*0c34*/ 	.word	0x000000ff
        /*0c38*/ 	.word	0x00000120
        /*0c3c*/ 	.short	0x010a
        /*0c3e*/ 	.byte	0x06
	.zero		1


	//   ....[126]....
        /*0c40*/ 	.word	0x000116c0
        /*0c44*/ 	.word	0x000000ff
        /*0c48*/ 	.word	0x00000120
        /*0c4c*/ 	.short	0x010a
        /*0c4e*/ 	.byte	0x07
	.zero		1


	//   ....[127]....
        /*0c50*/ 	.word	0x00011780
        /*0c54*/ 	.word	0x000000ff
        /*0c58*/ 	.word	0x00000120
        /*0c5c*/ 	.short	0x010a
        /*0c5e*/ 	.byte	0x07
	.zero		1


	//   ....[128]....
        /*0c60*/ 	.word	0x00011840
        /*0c64*/ 	.word	0x00000000
        /*0c68*/ 	.word	0x00000120
        /*0c6c*/ 	.short	0x010a
        /*0c6e*/ 	.byte	0xff
	.zero		1


	//   ....[129]....
        /*0c70*/ 	.word	0x00011880
        /*0c74*/ 	.word	0x00000000
        /*0c78*/ 	.word	0x00000120
        /*0c7c*/ 	.short	0x010a
        /*0c7e*/ 	.byte	0xff
	.zero		1


	//   ....[130]....
        /*0c80*/ 	.word	0x000118f0
        /*0c84*/ 	.word	0x000000ff
        /*0c88*/ 	.word	0x00000000
        /*0c8c*/ 	.short	0x0101
        /*0c8e*/ 	.byte	0x06
	.zero		1


	//   ....[131]....
        /*0c90*/ 	.word	0x00011930
        /*0c94*/ 	.word	0x000000ff
        /*0c98*/ 	.word	0x00000150
        /*0c9c*/ 	.short	0x010a
        /*0c9e*/ 	.byte	0x04
	.zero		1


	//   ....[132]....
        /*0ca0*/ 	.word	0x00011980
        /*0ca4*/ 	.word	0x000000ff
        /*0ca8*/ 	.word	0x00000000
        /*0cac*/ 	.short	0x0101
        /*0cae*/ 	.byte	0x06
	.zero		1


	//   ....[133]....
        /*0cb0*/ 	.word	0x00011bd0
        /*0cb4*/ 	.word	0x00000000
        /*0cb8*/ 	.word	0x00000018
        /*0cbc*/ 	.short	0x010a
        /*0cbe*/ 	.byte	0xff
	.zero		1


	//   ....[134]....
        /*0cc0*/ 	.word	0x00011c30
        /*0cc4*/ 	.word	0x00000000
        /*0cc8*/ 	.word	0x00000018
        /*0ccc*/ 	.short	0x010a
        /*0cce*/ 	.byte	0xff
	.zero		1


	//   ....[135]....
        /*0cd0*/ 	.word	0x00011c90
        /*0cd4*/ 	.word	0x00000000
        /*0cd8*/ 	.word	0x00000160
        /*0cdc*/ 	.short	0x010a
        /*0cde*/ 	.byte	0xff
	.zero		1


	//   ....[136]....
        /*0ce0*/ 	.word	0x00011cf0
        /*0ce4*/ 	.word	0x00000000
        /*0ce8*/ 	.word	0x00000000
        /*0cec*/ 	.short	0x010a
        /*0cee*/ 	.byte	0xff
	.zero		1


	//   ....[137]....
        /*0cf0*/ 	.word	0x00011d50
        /*0cf4*/ 	.word	0x00000000
        /*0cf8*/ 	.word	0x00000000
        /*0cfc*/ 	.short	0x010a
        /*0cfe*/ 	.byte	0xff
	.zero		1


	//   ....[138]....
        /*0d00*/ 	.word	0x00011db0
        /*0d04*/ 	.word	0x00000011
        /*0d08*/ 	.word	0x000000c0
        /*0d0c*/ 	.short	0x010a
        /*0d0e*/ 	.byte	0xff
	.zero		1


	//   ....[139]....
        /*0d10*/ 	.word	0x00011e10
        /*0d14*/ 	.word	0x0000000b
        /*0d18*/ 	.word	0x000000c0
        /*0d1c*/ 	.short	0x010a
        /*0d1e*/ 	.byte	0xff
	.zero		1


	//   ....[140]....
        /*0d20*/ 	.word	0x00011e60
        /*0d24*/ 	.word	0x0000000f
        /*0d28*/ 	.word	0x00000078
        /*0d2c*/ 	.short	0x010a
        /*0d2e*/ 	.byte	0xff
	.zero		1


	//   ....[141]....
        /*0d30*/ 	.word	0x00011ec0
        /*0d34*/ 	.word	0x00000000
        /*0d38*/ 	.word	0x00000050
        /*0d3c*/ 	.short	0x010a
        /*0d3e*/ 	.byte	0xff
	.zero		1


	//   ....[142]....
        /*0d40*/ 	.word	0x00011f20
        /*0d44*/ 	.word	0x00000000
        /*0d48*/ 	.word	0x00000058
        /*0d4c*/ 	.short	0x010a
        /*0d4e*/ 	.byte	0xff
	.zero		1


	//   ....[143]....
        /*0d50*/ 	.word	0x00011f80
        /*0d54*/ 	.word	0x00000000
        /*0d58*/ 	.word	0x00000060
        /*0d5c*/ 	.short	0x010a
        /*0d5e*/ 	.byte	0xff
	.zero		1


	//   ....[144]....
        /*0d60*/ 	.word	0x00011fe0
        /*0d64*/ 	.word	0x00000000
        /*0d68*/ 	.word	0x00000068
        /*0d6c*/ 	.short	0x010a
        /*0d6e*/ 	.byte	0xff
	.zero		1


	//   ....[145]....
        /*0d70*/ 	.word	0x00012040
        /*0d74*/ 	.word	0x00000000
        /*0d78*/ 	.word	0x00000160
        /*0d7c*/ 	.short	0x010a
        /*0d7e*/ 	.byte	0xff
	.zero		1


	//   ....[146]....
        /*0d80*/ 	.word	0x000120a0
        /*0d84*/ 	.word	0x00000000
        /*0d88*/ 	.word	0x00000050
        /*0d8c*/ 	.short	0x010a
        /*0d8e*/ 	.byte	0xff
	.zero		1


	//   ....[147]....
        /*0d90*/ 	.word	0x00012100
        /*0d94*/ 	.word	0x00000000
        /*0d98*/ 	.word	0x00000058
        /*0d9c*/ 	.short	0x010a
        /*0d9e*/ 	.byte	0xff
	.zero		1


	//   ....[148]....
        /*0da0*/ 	.word	0x00012160
        /*0da4*/ 	.word	0x00000000
        /*0da8*/ 	.word	0x00000060
        /*0dac*/ 	.short	0x010a
        /*0dae*/ 	.byte	0xff
	.zero		1


	//   ....[149]....
        /*0db0*/ 	.word	0x000121c0
        /*0db4*/ 	.word	0x00000000
        /*0db8*/ 	.word	0x00000160
        /*0dbc*/ 	.short	0x010a
        /*0dbe*/ 	.byte	0xff
	.zero		1


	//   ....[150]....
        /*0dc0*/ 	.word	0x00012280
        /*0dc4*/ 	.word	0x00000003
        /*0dc8*/ 	.word	0x00000030
        /*0dcc*/ 	.short	0x010a
        /*0dce*/ 	.byte	0xff
	.zero		1


	//   ....[151]....
        /*0dd0*/ 	.word	0x000122d0
        /*0dd4*/ 	.word	0x00000061
        /*0dd8*/ 	.word	0x00000100
        /*0ddc*/ 	.short	0x010a
        /*0dde*/ 	.byte	0xff
	.zero		1


	//   ....[152]....
        /*0de0*/ 	.word	0x00012330
        /*0de4*/ 	.word	0x00000003
        /*0de8*/ 	.word	0x00000038
        /*0dec*/ 	.short	0x010a
        /*0dee*/ 	.byte	0xff
	.zero		1


	//   ....[153]....
        /*0df0*/ 	.word	0x00012390
        /*0df4*/ 	.word	0x00000000
        /*0df8*/ 	.word	0x00000040
        /*0dfc*/ 	.short	0x010a
        /*0dfe*/ 	.byte	0xff
	.zero		1


	//   ....[154]....
        /*0e00*/ 	.word	0x000123f0
        /*0e04*/ 	.word	0x00000000
        /*0e08*/ 	.word	0x00000048
        /*0e0c*/ 	.short	0x010a
        /*0e0e*/ 	.byte	0xff
	.zero		1


	//   ....[155]....
        /*0e10*/ 	.word	0x00012450
        /*0e14*/ 	.word	0x00000004
        /*0e18*/ 	.word	0x00000080
        /*0e1c*/ 	.short	0x010a
        /*0e1e*/ 	.byte	0xff
	.zero		1


	//   ....[156]....
        /*0e20*/ 	.word	0x000124b0
        /*0e24*/ 	.word	0x00000004
        /*0e28*/ 	.word	0x000001a0
        /*0e2c*/ 	.short	0x010a
        /*0e2e*/ 	.byte	0xff
	.zero		1


	//   ....[157]....
        /*0e30*/ 	.word	0x00012510
        /*0e34*/ 	.word	0x00000000
        /*0e38*/ 	.word	0x00000008
        /*0e3c*/ 	.short	0x010a
        /*0e3e*/ 	.byte	0xff
	.zero		1


	//   ....[158]....
        /*0e40*/ 	.word	0x000125f0
        /*0e44*/ 	.word	0x00000000
        /*0e48*/ 	.word	0x00000008
        /*0e4c*/ 	.short	0x010a
        /*0e4e*/ 	.byte	0xff
	.zero		1


	//   ....[159]....
        /*0e50*/ 	.word	0x00012650
        /*0e54*/ 	.word	0x00000003
        /*0e58*/ 	.word	0x00000120
        /*0e5c*/ 	.short	0x010a
        /*0e5e*/ 	.byte	0xff
	.zero		1


	//   ....[160]....
        /*0e60*/ 	.word	0x000126b0
        /*0e64*/ 	.word	0x00000003
        /*0e68*/ 	.word	0x00000000
        /*0e6c*/ 	.short	0x010a
        /*0e6e*/ 	.byte	0xff
	.zero		1


	//   ....[161]....
        /*0e70*/ 	.word	0x00012710
        /*0e74*/ 	.word	0x00000003
        /*0e78*/ 	.word	0x00000160
        /*0e7c*/ 	.short	0x010a
        /*0e7e*/ 	.byte	0xff
	.zero		1


	//   ....[162]....
        /*0e80*/ 	.word	0x00012770
        /*0e84*/ 	.word	0x00000000
        /*0e88*/ 	.word	0x00000120
        /*0e8c*/ 	.short	0x010a
        /*0e8e*/ 	.byte	0xff
	.zero		1


	//   ....[163]....
        /*0e90*/ 	.word	0x000127d0
        /*0e94*/ 	.word	0x00000000
        /*0e98*/ 	.word	0x00000120
        /*0e9c*/ 	.short	0x010a
        /*0e9e*/ 	.byte	0xff
	.zero		1


	//   ....[164]....
        /*0ea0*/ 	.word	0x00012830
        /*0ea4*/ 	.word	0x00000000
        /*0ea8*/ 	.word	0x00000120
        /*0eac*/ 	.short	0x010a
        /*0eae*/ 	.byte	0xff
	.zero		1


	//   ....[165]....
        /*0eb0*/ 	.word	0x00012890
        /*0eb4*/ 	.word	0x00000000
        /*0eb8*/ 	.word	0x00000150
        /*0ebc*/ 	.short	0x010a
        /*0ebe*/ 	.byte	0xff
	.zero		1


	//----- nvinfo : EIATTR_NUM_MBARRIERS
	.align		4
.L_49:
        /*0ec0*/ 	.byte	0x03, 0x38
        /*0ec2*/ 	.short	0x0039


	//----- nvinfo : EIATTR_EXIT_INSTR_OFFSETS
	.align		4
        /*0ec4*/ 	.byte	0x04, 0x1c
        /*0ec6*/ 	.short	(.L_51 - .L_50)


	//   ....[0]....
.L_50:
        /*0ec8*/ 	.word	0x000037d0


	//   ....[1]....
        /*0ecc*/ 	.word	0x00004d70


	//   ....[2]....
        /*0ed0*/ 	.word	0x00008710


	//   ....[3]....
        /*0ed4*/ 	.word	0x00009a60


	//   ....[4]....
        /*0ed8*/ 	.word	0x0000e7c0


	//   ....[5]....
        /*0edc*/ 	.word	0x0000e7f0


	//   ....[6]....
        /*0ee0*/ 	.word	0x00010490


	//   ....[7]....
        /*0ee4*/ 	.word	0x00011bb0


	//----- nvinfo : EIATTR_INDIRECT_BRANCH_TARGETS
	.align		4
.L_51:
        /*0ee8*/ 	.byte	0x04, 0x34
        /*0eea*/ 	.short	(.L_53 - .L_52)


	//   ....[0]....
.L_52:
        /*0eec*/ 	.word	.L_x_291@srel
        /*0ef0*/ 	.short	0x0
        /*0ef2*/ 	.short	0x0
        /*0ef4*/ 	.word	0xa
        /*0ef8*/ 	.word	.L_x_292@srel
        /* <DEDUP_REMOVED lines=9> */


	//----- nvinfo : EIATTR_MAX_THREADS
	.align		4
.L_53:
        /*0f20*/ 	.byte	0x04, 0x05
        /*0f22*/ 	.short	(.L_55 - .L_54)
.L_54:
        /*0f24*/ 	.word	0x00000180
        /*0f28*/ 	.word	0x00000001
        /*0f2c*/ 	.word	0x00000001


	//----- nvinfo : EIATTR_CRS_STACK_SIZE
	.align		4
.L_55:
        /*0f30*/ 	.byte	0x04, 0x1e
        /*0f32*/ 	.short	(.L_57 - .L_56)
.L_56:
        /*0f34*/ 	.word	0x00000000


	//----- nvinfo : EIATTR_CBANK_PARAM_SIZE
	.align		4
.L_57:
        /*0f38*/ 	.byte	0x03, 0x19
        /*0f3a*/ 	.short	0x0900


	//----- nvinfo : EIATTR_PARAM_CBANK
	.align		4
        /*0f3c*/ 	.byte	0x04, 0x0a
        /*0f3e*/ 	.short	(.L_59 - .L_58)
	.align		4
.L_58:
        /*0f40*/ 	.word	index@(.nv.constant0._ZN7cutlass13device_kernelINS_4gemm6kernel13GemmUniversalINS1_17GroupProblemShapeIN4cute5tupleIJiiiEEEEENS1_10collective13CollectiveMmaINS1_40MainloopSm100ArrayTmaUmmaWarpSpecializedILi3ELi8ELi4ENS6_IJNS5_1CILi2EEENSC_ILi1EEESE_EEEEENS6_IJNSC_ILi256EEENSC_ILi128EEESI_EEENS_10bfloat16_tEPNS6_IJlSE_NSC_ILi0EEEEEESK_SN_NS5_8TiledMMAINS5_8MMA_AtomIJNS5_26SM100_MMA_F16BF16_2x1SM_SSISK_SK_fLi256ELi128ELNS5_4UMMA5MajorE0ELSS_0ELNSR_7ScaleInE0ELST_0EEEEEENS5_6LayoutINS6_IJSE_SE_SE_EEENS6_IJSL_SL_SL_EEEEENS6_IJNS5_10UnderscoreES10_S10_EEEEENS5_18SM100_TMA_2SM_LOADENS5_14ComposedLayoutINS5_7SwizzleILi3ELi4ELi3EEENS5_18smem_ptr_flag_bitsILi16EEENSW_INS6_IJNSC_ILi8EEENSC_ILi64EEEEEENS6_IJS1A_SE_EEEEEEEvNS5_8identityES13_S1E_vS1F_EENS_8epilogue10collective18CollectiveEpilogueINS1H_31Sm100PtrArrayTmaWarpSpecializedILi4ELi2ELi32ELb1ELb0EEEJNS6_IJSI_SI_SI_EEENS6_IJNSW_ISI_SE_EENSW_INSC_ILi32EEESE_EEEEENS_6half_tEPNS6_IJSE_lSL_EEES1R_S1T_NS1H_6fusion15FusionCallbacksIS1L_NS1U_17LinearCombinationIS1R_fS1R_fLNS_15FloatRoundStyleE2EEES1M_S1Q_JEEENS5_5SM1004TMEM4LOAD26SM100_TMEM_LOAD_16dp256b4xENS5_13SM90_TMA_LOADENS14_IS16_S18_NSW_INS6_IJS1A_S19_EEENS6_IJSE_S1A_EEEEEEENS5_17SM75_U16x8_LDSM_TENS5_14SM90_TMA_STOREES28_NS5_17SM90_U16x8_STSM_TENS5_39AutoVectorizingCopyWithAssumedAlignmentILi128EEEEEEvvEEEEvNT_6ParamsE)
        /*0f44*/ 	.short	0x0380
        /*0f46*/ 	.short	0x0900


	//----- nvinfo : EIATTR_SW_WAR
	.align		4
.L_59:
        /*0f48*/ 	.byte	0x04, 0x36
        /*0f4a*/ 	.short	(.L_61 - .L_60)
.L_60:
        /*0f4c*/ 	.word	0x00000008
.L_61:


//--------------------- .nv.callgraph             --------------------------
	.section	.nv.callgraph,"",@"SHT_CUDA_CALLGRAPH"
	.align	4
	.sectionentsize	8
	.align		4
        /*0000*/ 	.word	0x00000000
	.align		4
        /*0004*/ 	.word	0xffffffff
	.align		4
        /*0008*/ 	.word	index@(_ZN7cutlass13device_kernelINS_4gemm6kernel13GemmUniversalINS1_17GroupProblemShapeIN4cute5tupleIJiiiEEEEENS1_10collective13CollectiveMmaINS1_40MainloopSm100ArrayTmaUmmaWarpSpecializedILi3ELi8ELi4ENS6_IJNS5_1CILi2EEENSC_ILi1EEESE_EEEEENS6_IJNSC_ILi256EEENSC_ILi128EEESI_EEENS_10bfloat16_tEPNS6_IJlSE_NSC_ILi0EEEEEESK_SN_NS5_8TiledMMAINS5_8MMA_AtomIJNS5_26SM100_MMA_F16BF16_2x1SM_SSISK_SK_fLi256ELi128ELNS5_4UMMA5MajorE0ELSS_0ELNSR_7ScaleInE0ELST_0EEEEEENS5_6LayoutINS6_IJSE_SE_SE_EEENS6_IJSL_SL_SL_EEEEENS6_IJNS5_10UnderscoreES10_S10_EEEEENS5_18SM100_TMA_2SM_LOADENS5_14ComposedLayoutINS5_7SwizzleILi3ELi4ELi3EEENS5_18smem_ptr_flag_bitsILi16EEENSW_INS6_IJNSC_ILi8EEENSC_ILi64EEEEEENS6_IJS1A_SE_EEEEEEEvNS5_8identityES13_S1E_vS1F_EENS_8epilogue10collective18CollectiveEpilogueINS1H_31Sm100PtrArrayTmaWarpSpecializedILi4ELi2ELi32ELb1ELb0EEEJNS6_IJSI_SI_SI_EEENS6_IJNSW_ISI_SE_EENSW_INSC_ILi32EEESE_EEEEENS_6half_tEPNS6_IJSE_lSL_EEES1R_S1T_NS1H_6fusion15FusionCallbacksIS1L_NS1U_17LinearCombinationIS1R_fS1R_fLNS_15FloatRoundStyleE2EEES1M_S1Q_JEEENS5_5SM1004TMEM4LOAD26SM100_TMEM_LOAD_16dp256b4xENS5_13SM90_TMA_LOADENS14_IS16_S18_NSW_INS6_IJS1A_S19_EEENS6_IJSE_S1A_EEEEEEENS5_17SM75_U16x8_LDSM_TENS5_14SM90_TMA_STOREES28_NS5_17SM90_U16x8_STSM_TENS5_39AutoVectorizingCopyWithAssumedAlignmentILi128EEEEEEvvEEEEvNT_6ParamsE)
	.align		4
        /*000c*/ 	.word	index@(__assertfail)
	.align		4
        /*0010*/ 	.word	0x00000000
	.align		4
        /*0014*/ 	.word	0xfffffffe
	.align		4
        /*0018*/ 	.word	0x00000000
	.align		4
        /*001c*/ 	.word	0xfffffffd
	.align		4
        /*0020*/ 	.word	0x00000000
	.align		4
        /*0024*/ 	.word	0xfffffffc


//--------------------- .nv.constant4             --------------------------
	.section	.nv.constant4,"a",@progbits
	.align	8
	.align		8
.nv.constant4:
        /*0000*/ 	.dword	__assertfail
	.align		8
        /*0008*/ 	.dword	__unnamed_1
	.align		8
        /*0010*/ 	.dword	__unnamed_2
	.align		8
        /*0018*/ 	.dword	_ZN39_INTERNAL_881475e7_4_k_cu_574af64f_27914cuda3std3__45__cpo5beginE
	.align		8
        /*0020*/ 	.dword	_ZN39_INTERNAL_881475e7_4_k_cu_574af64f_27914cuda3std3__45__cpo3endE
	.align		8
        /*0028*/ 	.dword	_ZN39_INTERNAL_881475e7_4_k_cu_574af64f_27914cuda3std3__45__cpo6cbeginE
	.align		8
        /*0030*/ 	.dword	_ZN39_INTERNAL_881475e7_4_k_cu_574af64f_27914cuda3std3__45__cpo4cendE
	.align		8
        /*0038*/ 	.dword	_ZN39_INTERNAL_881475e7_4_k_cu_574af64f_27914cuda3std3__441_GLOBAL__N__881475e7_4_k_cu_574af64f_27916ignoreE
	.align		8
        /*0040*/ 	.dword	_ZN39_INTERNAL_881475e7_4_k_cu_574af64f_27914cuda3std3__419piecewise_constructE
	.align		8
        /*0048*/ 	.dword	_ZN39_INTERNAL_881475e7_4_k_cu_574af64f_27914cuda3std3__48in_placeE
	.align		8
        /*0050*/ 	.dword	_ZN39_INTERNAL_881475e7_4_k_cu_574af64f_27914cuda3std6ranges3__45__cpo4swapE
	.align		8
        /*0058*/ 	.dword	_ZN39_INTERNAL_881475e7_4_k_cu_574af64f_27914cuda3std6ranges3__45__cpo9iter_moveE
	.align		8
        /*0060*/ 	.dword	_ZN39_INTERNAL_881475e7_4_k_cu_574af64f_27914cute7productE
	.align		8
        /*0068*/ 	.dword	_ZN39_INTERNAL_881475e7_4_k_cu_574af64f_27914cute1_E
	.align		8
        /*0070*/ 	.dword	$str$24
	.align		8
        /*0078*/ 	.dword	$str$25
	.align		8
        /*0080*/ 	.dword	$str$26
	.align		8
        /*0088*/ 	.dword	$str$27


//--------------------- .nv.constant2._ZN7cutlass13device_kernelINS_4gemm6kernel13GemmUniversalINS1_17GroupProblemShapeIN4cute5tupleIJiiiEEEEENS1_10collective13CollectiveMmaINS1_40MainloopSm100ArrayTmaUmmaWarpSpecializedILi3ELi8ELi4ENS6_IJNS5_1CILi2EEENSC_ILi1EEESE_EEEEENS6_IJNSC_ILi256EEENSC_ILi128EEESI_EEENS_10bfloat16_tEPNS6_IJlSE_NSC_ILi0EEEEEESK_SN_NS5_8TiledMMAINS5_8MMA_AtomIJNS5_26SM100_MMA_F16BF16_2x1SM_SSISK_SK_fLi256ELi128ELNS5_4UMMA5MajorE0ELSS_0ELNSR_7ScaleInE0ELST_0EEEEEENS5_6LayoutINS6_IJSE_SE_SE_EEENS6_IJSL_SL_SL_EEEEENS6_IJNS5_10UnderscoreES10_S10_EEEEENS5_18SM100_TMA_2SM_LOADENS5_14ComposedLayoutINS5_7SwizzleILi3ELi4ELi3EEENS5_18smem_ptr_flag_bitsILi16EEENSW_INS6_IJNSC_ILi8EEENSC_ILi64EEEEEENS6_IJS1A_SE_EEEEEEEvNS5_8identityES13_S1E_vS1F_EENS_8epilogue10collective18CollectiveEpilogueINS1H_31Sm100PtrArrayTmaWarpSpecializedILi4ELi2ELi32ELb1ELb0EEEJNS6_IJSI_SI_SI_EEENS6_IJNSW_ISI_SE_EENSW_INSC_ILi32EEESE_EEEEENS_6half_tEPNS6_IJSE_lSL_EEES1R_S1T_NS1H_6fusion15FusionCallbacksIS1L_NS1U_17LinearCombinationIS1R_fS1R_fLNS_15FloatRoundStyleE2EEES1M_S1Q_JEEENS5_5SM1004TMEM4LOAD26SM100_TMEM_LOAD_16dp256b4xENS5_13SM90_TMA_LOADENS14_IS16_S18_NSW_INS6_IJS1A_S19_EEENS6_IJSE_S1A_EEEEEEENS5_17SM75_U16x8_LDSM_TENS5_14SM90_TMA_STOREES28_NS5_17SM90_U16x8_STSM_TENS5_39AutoVectorizingCopyWithAssumedAlignmentILi128EEEEEEvvEEEEvNT_6ParamsE --------------------------
	.section	.nv.constant2._ZN7cutlass13device_kernelINS_4gemm6kernel13GemmUniversalINS1_17GroupProblemShapeIN4cute5tupleIJiiiEEEEENS1_10collective13CollectiveMmaINS1_40MainloopSm100ArrayTmaUmmaWarpSpecializedILi3ELi8ELi4ENS6_IJNS5_1CILi2EEENSC_ILi1EEESE_EEEEENS6_IJNSC_ILi256EEENSC_ILi128EEESI_EEENS_10bfloat16_tEPNS6_IJlSE_NSC_ILi0EEEEEESK_SN_NS5_8TiledMMAINS5_8MMA_AtomIJNS5_26SM100_MMA_F16BF16_2x1SM_SSISK_SK_fLi256ELi128ELNS5_4UMMA5MajorE0ELSS_0ELNSR_7ScaleInE0ELST_0EEEEEENS5_6LayoutINS6_IJSE_SE_SE_EEENS6_IJSL_SL_SL_EEEEENS6_IJNS5_10UnderscoreES10_S10_EEEEENS5_18SM100_TMA_2SM_LOADENS5_14ComposedLayoutINS5_7SwizzleILi3ELi4ELi3EEENS5_18smem_ptr_flag_bitsILi16EEENSW_INS6_IJNSC_ILi8EEENSC_ILi64EEEEEENS6_IJS1A_SE_EEEEEEEvNS5_8identityES13_S1E_vS1F_EENS_8epilogue10collective18CollectiveEpilogueINS1H_31Sm100PtrArrayTmaWarpSpecializedILi4ELi2ELi32ELb1ELb0EEEJNS6_IJSI_SI_SI_EEENS6_IJNSW_ISI_SE_EENSW_INSC_ILi32EEESE_EEEEENS_6half_tEPNS6_IJSE_lSL_EEES1R_S1T_NS1H_6fusion15FusionCallbacksIS1L_NS1U_17LinearCombinationIS1R_fS1R_fLNS_15FloatRoundStyleE2EEES1M_S1Q_JEEENS5_5SM1004TMEM4LOAD26SM100_TMEM_LOAD_16dp256b4xENS5_13SM90_TMA_LOADENS14_IS16_S18_NSW_INS6_IJS1A_S19_EEENS6_IJSE_S1A_EEEEEEENS5_17SM75_U16x8_LDSM_TENS5_14SM90_TMA_STOREES28_NS5_17SM90_U16x8_STSM_TENS5_39AutoVectorizingCopyWithAssumedAlignmentILi128EEEEEEvvEEEEvNT_6ParamsE,"a",@progbits
	.sectionflags	@""
	.align	4
.nv.constant2._ZN7cutlass13device_kernelINS_4gemm6kernel13GemmUniversalINS1_17GroupProblemShapeIN4cute5tupleIJiiiEEEEENS1_10collective13CollectiveMmaINS1_40MainloopSm100ArrayTmaUmmaWarpSpecializedILi3ELi8ELi4ENS6_IJNS5_1CILi2EEENSC_ILi1EEESE_EEEEENS6_IJNSC_ILi256EEENSC_ILi128EEESI_EEENS_10bfloat16_tEPNS6_IJlSE_NSC_ILi0EEEEEESK_SN_NS5_8TiledMMAINS5_8MMA_AtomIJNS5_26SM100_MMA_F16BF16_2x1SM_SSISK_SK_fLi256ELi128ELNS5_4UMMA5MajorE0ELSS_0ELNSR_7ScaleInE0ELST_0EEEEEENS5_6LayoutINS6_IJSE_SE_SE_EEENS6_IJSL_SL_SL_EEEEENS6_IJNS5_10UnderscoreES10_S10_EEEEENS5_18SM100_TMA_2SM_LOADENS5_14ComposedLayoutINS5_7SwizzleILi3ELi4ELi3EEENS5_18smem_ptr_flag_bitsILi16EEENSW_INS6_IJNSC_ILi8EEENSC_ILi64EEEEEENS6_IJS1A_SE_EEEEEEEvNS5_8identityES13_S1E_vS1F_EENS_8epilogue10collective18CollectiveEpilogueINS1H_31Sm100PtrArrayTmaWarpSpecializedILi4ELi2ELi32ELb1ELb0EEEJNS6_IJSI_SI_SI_EEENS6_IJNSW_ISI_SE_EENSW_INSC_ILi32EEESE_EEEEENS_6half_tEPNS6_IJSE_lSL_EEES1R_S1T_NS1H_6fusion15FusionCallbacksIS1L_NS1U_17LinearCombinationIS1R_fS1R_fLNS_15FloatRoundStyleE2EEES1M_S1Q_JEEENS5_5SM1004TMEM4LOAD26SM100_TMEM_LOAD_16dp256b4xENS5_13SM90_TMA_LOADENS14_IS16_S18_NSW_INS6_IJS1A_S19_EEENS6_IJSE_S1A_EEEEEEENS5_17SM75_U16x8_LDSM_TENS5_14SM90_TMA_STOREES28_NS5_17SM90_U16x8_STSM_TENS5_39AutoVectorizingCopyWithAssumedAlignmentILi128EEEEEEvvEEEEvNT_6ParamsE:
        /*0000*/ 	.byte	0xb0, 0x04, 0x01, 0x00, 0xf0, 0x4d, 0x00, 0x00, 0xf0, 0x4d, 0x00, 0x00, 0xf0, 0x4d, 0x00, 0x00
        /*0010*/ 	.byte	0xf0, 0x4d, 0x00, 0x00, 0xf0, 0x4d, 0x00, 0x00, 0xf0, 0x4d, 0x00, 0x00, 0xf0, 0x4d, 0x00, 0x00
        /*0020*/ 	.byte	0x00, 0xe8, 0x00, 0x00, 0xf0, 0x4d, 0x00, 0x00


//--------------------- .text._ZN7cutlass13device_kernelINS_4gemm6kernel13GemmUniversalINS1_17GroupProblemShapeIN4cute5tupleIJiiiEEEEENS1_10collective13CollectiveMmaINS1_40MainloopSm100ArrayTmaUmmaWarpSpecializedILi3ELi8ELi4ENS6_IJNS5_1CILi2EEENSC_ILi1EEESE_EEEEENS6_IJNSC_ILi256EEENSC_ILi128EEESI_EEENS_10bfloat16_tEPNS6_IJlSE_NSC_ILi0EEEEEESK_SN_NS5_8TiledMMAINS5_8MMA_AtomIJNS5_26SM100_MMA_F16BF16_2x1SM_SSISK_SK_fLi256ELi128ELNS5_4UMMA5MajorE0ELSS_0ELNSR_7ScaleInE0ELST_0EEEEEENS5_6LayoutINS6_IJSE_SE_SE_EEENS6_IJSL_SL_SL_EEEEENS6_IJNS5_10UnderscoreES10_S10_EEEEENS5_18SM100_TMA_2SM_LOADENS5_14ComposedLayoutINS5_7SwizzleILi3ELi4ELi3EEENS5_18smem_ptr_flag_bitsILi16EEENSW_INS6_IJNSC_ILi8EEENSC_ILi64EEEEEENS6_IJS1A_SE_EEEEEEEvNS5_8identityES13_S1E_vS1F_EENS_8epilogue10collective18CollectiveEpilogueINS1H_31Sm100PtrArrayTmaWarpSpecializedILi4ELi2ELi32ELb1ELb0EEEJNS6_IJSI_SI_SI_EEENS6_IJNSW_ISI_SE_EENSW_INSC_ILi32EEESE_EEEEENS_6half_tEPNS6_IJSE_lSL_EEES1R_S1T_NS1H_6fusion15FusionCallbacksIS1L_NS1U_17LinearCombinationIS1R_fS1R_fLNS_15FloatRoundStyleE2EEES1M_S1Q_JEEENS5_5SM1004TMEM4LOAD26SM100_TMEM_LOAD_16dp256b4xENS5_13SM90_TMA_LOADENS14_IS16_S18_NSW_INS6_IJS1A_S19_EEENS6_IJSE_S1A_EEEEEEENS5_17SM75_U16x8_LDSM_TENS5_14SM90_TMA_STOREES28_NS5_17SM90_U16x8_STSM_TENS5_39AutoVectorizingCopyWithAssumedAlignmentILi128EEEEEEvvEEEEvNT_6ParamsE --------------------------
	.section	.text._ZN7cutlass13device_kernelINS_4gemm6kernel13GemmUniversalINS1_17GroupProblemShapeIN4cute5tupleIJiiiEEEEENS1_10collective13CollectiveMmaINS1_40MainloopSm100ArrayTmaUmmaWarpSpecializedILi3ELi8ELi4ENS6_IJNS5_1CILi2EEENSC_ILi1EEESE_EEEEENS6_IJNSC_ILi256EEENSC_ILi128EEESI_EEENS_10bfloat16_tEPNS6_IJlSE_NSC_ILi0EEEEEESK_SN_NS5_8TiledMMAINS5_8MMA_AtomIJNS5_26SM100_MMA_F16BF16_2x1SM_SSISK_SK_fLi256ELi128ELNS5_4UMMA5MajorE0ELSS_0ELNSR_7ScaleInE0ELST_0EEEEEENS5_6LayoutINS6_IJSE_SE_SE_EEENS6_IJSL_SL_SL_EEEEENS6_IJNS5_10UnderscoreES10_S10_EEEEENS5_18SM100_TMA_2SM_LOADENS5_14ComposedLayoutINS5_7SwizzleILi3ELi4ELi3EEENS5_18smem_ptr_flag_bitsILi16EEENSW_INS6_IJNSC_ILi8EEENSC_ILi64EEEEEENS6_IJS1A_SE_EEEEEEEvNS5_8identityES13_S1E_vS1F_EENS_8epilogue10collective18CollectiveEpilogueINS1H_31Sm100PtrArrayTmaWarpSpecializedILi4ELi2ELi32ELb1ELb0EEEJNS6_IJSI_SI_SI_EEENS6_IJNSW_ISI_SE_EENSW_INSC_ILi32EEESE_EEEEENS_6half_tEPNS6_IJSE_lSL_EEES1R_S1T_NS1H_6fusion15FusionCallbacksIS1L_NS1U_17LinearCombinationIS1R_fS1R_fLNS_15FloatRoundStyleE2EEES1M_S1Q_JEEENS5_5SM1004TMEM4LOAD26SM100_TMEM_LOAD_16dp256b4xENS5_13SM90_TMA_LOADENS14_IS16_S18_NSW_INS6_IJS1A_S19_EEENS6_IJSE_S1A_EEEEEEENS5_17SM75_U16x8_LDSM_TENS5_14SM90_TMA_STOREES28_NS5_17SM90_U16x8_STSM_TENS5_39AutoVectorizingCopyWithAssumedAlignmentILi128EEEEEEvvEEEEvNT_6ParamsE,"ax",@progbits
	.align	128
.text._ZN7cutlass13device_kernelINS_4gemm6kernel13GemmUniversalINS1_17GroupProblemShapeIN4cute5tupleIJiiiEEEEENS1_10collective13CollectiveMmaINS1_40MainloopSm100ArrayTmaUmmaWarpSpecializedILi3ELi8ELi4ENS6_IJNS5_1CILi2EEENSC_ILi1EEESE_EEEEENS6_IJNSC_ILi256EEENSC_ILi128EEESI_EEENS_10bfloat16_tEPNS6_IJlSE_NSC_ILi0EEEEEESK_SN_NS5_8TiledMMAINS5_8MMA_AtomIJNS5_26SM100_MMA_F16BF16_2x1SM_SSISK_SK_fLi256ELi128ELNS5_4UMMA5MajorE0ELSS_0ELNSR_7ScaleInE0ELST_0EEEEEENS5_6LayoutINS6_IJSE_SE_SE_EEENS6_IJSL_SL_SL_EEEEENS6_IJNS5_10UnderscoreES10_S10_EEEEENS5_18SM100_TMA_2SM_LOADENS5_14ComposedLayoutINS5_7SwizzleILi3ELi4ELi3EEENS5_18smem_ptr_flag_bitsILi16EEENSW_INS6_IJNSC_ILi8EEENSC_ILi64EEEEEENS6_IJS1A_SE_EEEEEEEvNS5_8identityES13_S1E_vS1F_EENS_8epilogue10collective18CollectiveEpilogueINS1H_31Sm100PtrArrayTmaWarpSpecializedILi4ELi2ELi32ELb1ELb0EEEJNS6_IJSI_SI_SI_EEENS6_IJNSW_ISI_SE_EENSW_INSC_ILi32EEESE_EEEEENS_6half_tEPNS6_IJSE_lSL_EEES1R_S1T_NS1H_6fusion15FusionCallbacksIS1L_NS1U_17LinearCombinationIS1R_fS1R_fLNS_15FloatRoundStyleE2EEES1M_S1Q_JEEENS5_5SM1004TMEM4LOAD26SM100_TMEM_LOAD_16dp256b4xENS5_13SM90_TMA_LOADENS14_IS16_S18_NSW_INS6_IJS1A_S19_EEENS6_IJSE_S1A_EEEEEEENS5_17SM75_U16x8_LDSM_TENS5_14SM90_TMA_STOREES28_NS5_17SM90_U16x8_STSM_TENS5_39AutoVectorizingCopyWithAssumedAlignmentILi128EEEEEEvvEEEEvNT_6ParamsE:
        .type           _ZN7cutlass13device_kernelINS_4gemm6kernel13GemmUniversalINS1_17GroupProblemShapeIN4cute5tupleIJiiiEEEEENS1_10collective13CollectiveMmaINS1_40MainloopSm100ArrayTmaUmmaWarpSpecializedILi3ELi8ELi4ENS6_IJNS5_1CILi2EEENSC_ILi1EEESE_EEEEENS6_IJNSC_ILi256EEENSC_ILi128EEESI_EEENS_10bfloat16_tEPNS6_IJlSE_NSC_ILi0EEEEEESK_SN_NS5_8TiledMMAINS5_8MMA_AtomIJNS5_26SM100_MMA_F16BF16_2x1SM_SSISK_SK_fLi256ELi128ELNS5_4UMMA5MajorE0ELSS_0ELNSR_7ScaleInE0ELST_0EEEEEENS5_6LayoutINS6_IJSE_SE_SE_EEENS6_IJSL_SL_SL_EEEEENS6_IJNS5_10UnderscoreES10_S10_EEEEENS5_18SM100_TMA_2SM_LOADENS5_14ComposedLayoutINS5_7SwizzleILi3ELi4ELi3EEENS5_18smem_ptr_flag_bitsILi16EEENSW_INS6_IJNSC_ILi8EEENSC_ILi64EEEEEENS6_IJS1A_SE_EEEEEEEvNS5_8identityES13_S1E_vS1F_EENS_8epilogue10collective18CollectiveEpilogueINS1H_31Sm100PtrArrayTmaWarpSpecializedILi4ELi2ELi32ELb1ELb0EEEJNS6_IJSI_SI_SI_EEENS6_IJNSW_ISI_SE_EENSW_INSC_ILi32EEESE_EEEEENS_6half_tEPNS6_IJSE_lSL_EEES1R_S1T_NS1H_6fusion15FusionCallbacksIS1L_NS1U_17LinearCombinationIS1R_fS1R_fLNS_15FloatRoundStyleE2EEES1M_S1Q_JEEENS5_5SM1004TMEM4LOAD26SM100_TMEM_LOAD_16dp256b4xENS5_13SM90_TMA_LOADENS14_IS16_S18_NSW_INS6_IJS1A_S19_EEENS6_IJSE_S1A_EEEEEEENS5_17SM75_U16x8_LDSM_TENS5_14SM90_TMA_STOREES28_NS5_17SM90_U16x8_STSM_TENS5_39AutoVectorizingCopyWithAssumedAlignmentILi128EEEEEEvvEEEEvNT_6ParamsE,@function
        .size           _ZN7cutlass13device_kernelINS_4gemm6kernel13GemmUniversalINS1_17GroupProblemShapeIN4cute5tupleIJiiiEEEEENS1_10collective13CollectiveMmaINS1_40MainloopSm100ArrayTmaUmmaWarpSpecializedILi3ELi8ELi4ENS6_IJNS5_1CILi2EEENSC_ILi1EEESE_EEEEENS6_IJNSC_ILi256EEENSC_ILi128EEESI_EEENS_10bfloat16_tEPNS6_IJlSE_NSC_ILi0EEEEEESK_SN_NS5_8TiledMMAINS5_8MMA_AtomIJNS5_26SM100_MMA_F16BF16_2x1SM_SSISK_SK_fLi256ELi128ELNS5_4UMMA5MajorE0ELSS_0ELNSR_7ScaleInE0ELST_0EEEEEENS5_6LayoutINS6_IJSE_SE_SE_EEENS6_IJSL_SL_SL_EEEEENS6_IJNS5_10UnderscoreES10_S10_EEEEENS5_18SM100_TMA_2SM_LOADENS5_14ComposedLayoutINS5_7SwizzleILi3ELi4ELi3EEENS5_18smem_ptr_flag_bitsILi16EEENSW_INS6_IJNSC_ILi8EEENSC_ILi64EEEEEENS6_IJS1A_SE_EEEEEEEvNS5_8identityES13_S1E_vS1F_EENS_8epilogue10collective18CollectiveEpilogueINS1H_31Sm100PtrArrayTmaWarpSpecializedILi4ELi2ELi32ELb1ELb0EEEJNS6_IJSI_SI_SI_EEENS6_IJNSW_ISI_SE_EENSW_INSC_ILi32EEESE_EEEEENS_6half_tEPNS6_IJSE_lSL_EEES1R_S1T_NS1H_6fusion15FusionCallbacksIS1L_NS1U_17LinearCombinationIS1R_fS1R_fLNS_15FloatRoundStyleE2EEES1M_S1Q_JEEENS5_5SM1004TMEM4LOAD26SM100_TMEM_LOAD_16dp256b4xENS5_13SM90_TMA_LOADENS14_IS16_S18_NSW_INS6_IJS1A_S19_EEENS6_IJSE_S1A_EEEEEEENS5_17SM75_U16x8_LDSM_TENS5_14SM90_TMA_STOREES28_NS5_17SM90_U16x8_STSM_TENS5_39AutoVectorizingCopyWithAssumedAlignmentILi128EEEEEEvvEEEEvNT_6ParamsE,(.L_x_302 - _ZN7cutlass13device_kernelINS_4gemm6kernel13GemmUniversalINS1_17GroupProblemShapeIN4cute5tupleIJiiiEEEEENS1_10collective13CollectiveMmaINS1_40MainloopSm100ArrayTmaUmmaWarpSpecializedILi3ELi8ELi4ENS6_IJNS5_1CILi2EEENSC_ILi1EEESE_EEEEENS6_IJNSC_ILi256EEENSC_ILi128EEESI_EEENS_10bfloat16_tEPNS6_IJlSE_NSC_ILi0EEEEEESK_SN_NS5_8TiledMMAINS5_8MMA_AtomIJNS5_26SM100_MMA_F16BF16_2x1SM_SSISK_SK_fLi256ELi128ELNS5_4UMMA5MajorE0ELSS_0ELNSR_7ScaleInE0ELST_0EEEEEENS5_6LayoutINS6_IJSE_SE_SE_EEENS6_IJSL_SL_SL_EEEEENS6_IJNS5_10UnderscoreES10_S10_EEEEENS5_18SM100_TMA_2SM_LOADENS5_14ComposedLayoutINS5_7SwizzleILi3ELi4ELi3EEENS5_18smem_ptr_flag_bitsILi16EEENSW_INS6_IJNSC_ILi8EEENSC_ILi64EEEEEENS6_IJS1A_SE_EEEEEEEvNS5_8identityES13_S1E_vS1F_EENS_8epilogue10collective18CollectiveEpilogueINS1H_31Sm100PtrArrayTmaWarpSpecializedILi4ELi2ELi32ELb1ELb0EEEJNS6_IJSI_SI_SI_EEENS6_IJNSW_ISI_SE_EENSW_INSC_ILi32EEESE_EEEEENS_6half_tEPNS6_IJSE_lSL_EEES1R_S1T_NS1H_6fusion15FusionCallbacksIS1L_NS1U_17LinearCombinationIS1R_fS1R_fLNS_15FloatRoundStyleE2EEES1M_S1Q_JEEENS5_5SM1004TMEM4LOAD26SM100_TMEM_LOAD_16dp256b4xENS5_13SM90_TMA_LOADENS14_IS16_S18_NSW_INS6_IJS1A_S19_EEENS6_IJSE_S1A_EEEEEEENS5_17SM75_U16x8_LDSM_TENS5_14SM90_TMA_STOREES28_NS5_17SM90_U16x8_STSM_TENS5_39AutoVectorizingCopyWithAssumedAlignmentILi128EEEEEEvvEEEEvNT_6ParamsE)
        .other          _ZN7cutlass13device_kernelINS_4gemm6kernel13GemmUniversalINS1_17GroupProblemShapeIN4cute5tupleIJiiiEEEEENS1_10collective13CollectiveMmaINS1_40MainloopSm100ArrayTmaUmmaWarpSpecializedILi3ELi8ELi4ENS6_IJNS5_1CILi2EEENSC_ILi1EEESE_EEEEENS6_IJNSC_ILi256EEENSC_ILi128EEESI_EEENS_10bfloat16_tEPNS6_IJlSE_NSC_ILi0EEEEEESK_SN_NS5_8TiledMMAINS5_8MMA_AtomIJNS5_26SM100_MMA_F16BF16_2x1SM_SSISK_SK_fLi256ELi128ELNS5_4UMMA5MajorE0ELSS_0ELNSR_7ScaleInE0ELST_0EEEEEENS5_6LayoutINS6_IJSE_SE_SE_EEENS6_IJSL_SL_SL_EEEEENS6_IJNS5_10UnderscoreES10_S10_EEEEENS5_18SM100_TMA_2SM_LOADENS5_14ComposedLayoutINS5_7SwizzleILi3ELi4ELi3EEENS5_18smem_ptr_flag_bitsILi16EEENSW_INS6_IJNSC_ILi8EEENSC_ILi64EEEEEENS6_IJS1A_SE_EEEEEEEvNS5_8identityES13_S1E_vS1F_EENS_8epilogue10collective18CollectiveEpilogueINS1H_31Sm100PtrArrayTmaWarpSpecializedILi4ELi2ELi32ELb1ELb0EEEJNS6_IJSI_SI_SI_EEENS6_IJNSW_ISI_SE_EENSW_INSC_ILi32EEESE_EEEEENS_6half_tEPNS6_IJSE_lSL_EEES1R_S1T_NS1H_6fusion15FusionCallbacksIS1L_NS1U_17LinearCombinationIS1R_fS1R_fLNS_15FloatRoundStyleE2EEES1M_S1Q_JEEENS5_5SM1004TMEM4LOAD26SM100_TMEM_LOAD_16dp256b4xENS5_13SM90_TMA_LOADENS14_IS16_S18_NSW_INS6_IJS1A_S19_EEENS6_IJSE_S1A_EEEEEEENS5_17SM75_U16x8_LDSM_TENS5_14SM90_TMA_STOREES28_NS5_17SM90_U16x8_STSM_TENS5_39AutoVectorizingCopyWithAssumedAlignmentILi128EEEEEEvvEEEEvNT_6ParamsE,@"STO_CUDA_ENTRY STV_DEFAULT"
_ZN7cutlass13device_kernelINS_4gemm6kernel13GemmUniversalINS1_17GroupProblemShapeIN4cute5tupleIJiiiEEEEENS1_10collective13CollectiveMmaINS1_40MainloopSm100ArrayTmaUmmaWarpSpecializedILi3ELi8ELi4ENS6_IJNS5_1CILi2EEENSC_ILi1EEESE_EEEEENS6_IJNSC_ILi256EEENSC_ILi128EEESI_EEENS_10bfloat16_tEPNS6_IJlSE_NSC_ILi0EEEEEESK_SN_NS5_8TiledMMAINS5_8MMA_AtomIJNS5_26SM100_MMA_F16BF16_2x1SM_SSISK_SK_fLi256ELi128ELNS5_4UMMA5MajorE0ELSS_0ELNSR_7ScaleInE0ELST_0EEEEEENS5_6LayoutINS6_IJSE_SE_SE_EEENS6_IJSL_SL_SL_EEEEENS6_IJNS5_10UnderscoreES10_S10_EEEEENS5_18SM100_TMA_2SM_LOADENS5_14ComposedLayoutINS5_7SwizzleILi3ELi4ELi3EEENS5_18smem_ptr_flag_bitsILi16EEENSW_INS6_IJNSC_ILi8EEENSC_ILi64EEEEEENS6_IJS1A_SE_EEEEEEEvNS5_8identityES13_S1E_vS1F_EENS_8epilogue10collective18CollectiveEpilogueINS1H_31Sm100PtrArrayTmaWarpSpecializedILi4ELi2ELi32ELb1ELb0EEEJNS6_IJSI_SI_SI_EEENS6_IJNSW_ISI_SE_EENSW_INSC_ILi32EEESE_EEEEENS_6half_tEPNS6_IJSE_lSL_EEES1R_S1T_NS1H_6fusion15FusionCallbacksIS1L_NS1U_17LinearCombinationIS1R_fS1R_fLNS_15FloatRoundStyleE2EEES1M_S1Q_JEEENS5_5SM1004TMEM4LOAD26SM100_TMEM_LOAD_16dp256b4xENS5_13SM90_TMA_LOADENS14_IS16_S18_NSW_INS6_IJS1A_S19_EEENS6_IJSE_S1A_EEEEEEENS5_17SM75_U16x8_LDSM_TENS5_14SM90_TMA_STOREES28_NS5_17SM90_U16x8_STSM_TENS5_39AutoVectorizingCopyWithAssumedAlignmentILi128EEEEEEvvEEEEvNT_6ParamsE:
[----:B------:R-:W1:Y:S01]  /*0000*/  LDC R1, c[0x0][0x37c] ;  /* 0x0000df00ff017b82 */ /* 0x000e620000000800 */
[----:B------:R-:W2:Y:S07]  /*0010*/  S2R R0, SR_TID.X ;  /* 0x0000000000007919 */ /* 0x000eae0000002100 */
[----:B------:R-:W3:Y:S01]  /*0020*/  S2UR UR35, SR_CgaCtaId ;  /* 0x00000000002379c3 */ /* 0x000ee20000008800 */
[----:B------:R-:W-:Y:S01]  /*0030*/  UMOV UR37, 0x4 ;  /* 0x0000000400257882 */ /* 0x000fe20000000000 */
[----:B------:R-:W4:Y:S01]  /*0040*/  LDCU UR34, c[0x0][0x370] ;  /* 0x00006e00ff2277ac */ /* 0x000f220008000800 */
[----:B------:R-:W-:-:S05]  /*0050*/  ELECT P2, URZ, PT ;  /* 0x0000000000ff782f */ /* 0x000fca0003840000 */
[----:B------:R-:W-:Y:S08]  /*0060*/  S2UR UR42, SR_CTAID.X ;  /* 0x00000000002a79c3 */ /* 0x000ff00000002500 */
[----:B------:R-:W4:Y:S01]  /*0070*/  S2UR UR58, SR_CTAID.Y ;  /* 0x00000000003a79c3 */ /* 0x000f220000002600 */
[----:B---3--:R-:W-:Y:S02]  /*0080*/  ULOP3.LUT UR44, UR35, 0x1, URZ, 0xc0, !UPT ;  /* 0x00000001232c7892 */ /* 0x008fe4000f8ec0ff */
[----:B------:R-:W-:Y:S01]  /*0090*/  ULOP3.LUT UR43, UR35, 0x1, URZ, 0x3c, !UPT ;  /* 0x00000001232b7892 */ /* 0x000fe2000f8e3cff */
[----:B--2---:R-:W-:-:S05]  /*00a0*/  SHF.R.U32.HI R80, RZ, 0x5, R0 ;  /* 0x00000005ff507819 */ /* 0x004fca0000011600 */
[----:B------:R-:W2:Y:S01]  /*00b0*/  SHFL.IDX PT, R2, R80, RZ, 0x1f ;  /* 0x00001fff50027589 */ /* 0x000ea200000e0000 */
[----:B----4-:R-:W-:Y:S01]  /*00c0*/  UIMAD UR16, UR58, UR34, UR42 ;  /* 0x000000223a1072a4 */ /* 0x010fe2000f8e022a */
[----:B--2---:R-:W-:-:S13]  /*00d0*/  R2UR UR21, R2 ;  /* 0x00000000021572ca */ /* 0x004fda00000e0000 */
[----:B------:R-:W-:Y:S02]  /*00e0*/  UISETP.GE.AND UP0, UPT, UR21, 0x8, UPT ;  /* 0x000000081500788c */ /* 0x000fe4000bf06270 */
[----:B------:R-:W-:Y:S02]  /*00f0*/  UISETP.GT.AND UP1, UPT, UR21, 0x3, UPT ;  /* 0x000000031500788c */ /* 0x000fe4000bf24270 */
[----:B------:R-:W-:-:S04]  /*0100*/  USEL UR37, UR37, 0x8, !UP0 ;  /* 0x0000000825257887 */ /* 0x000fc8000c000000 */
[----:B------:R-:W-:Y:S02]  /*0110*/  USEL UR37, UR37, UR21, UP1 ;  /* 0x0000001525257287 */ /* 0x000fe40008800000 */
[----:B------:R-:W-:Y:S02]  /*0120*/  ULOP3.LUT UR21, UR21, 0xfffffffc, URZ, 0xc0, !UPT ;  /* 0xfffffffc15157892 */ /* 0x000fe4000f8ec0ff */
[----:B------:R-:W-:-:S09]  /*0130*/  UISETP.NE.AND UP0, UPT, UR37, 0x2, UPT ;  /* 0x000000022500788c */ /* 0x000fd2000bf05270 */
[----:B-1----:R-:W-:Y:S05]  /*0140*/  BRA.U UP0, `(.L_x_0) ;  /* 0x0000000100f87547 */ /* 0x002fea000b800000 */
[----:B------:R-:W1:Y:S01]  /*0150*/  LDCU UR26, c[0x0][0xc1c] ;  /* 0x00018380ff1a77ac */ /* 0x000e620008000800 */
[----:B------:R-:W-:Y:S01]  /*0160*/  BSSY.RECONVERGENT B0, `(.L_x_1) ;  /* 0x000003b000007945 */ /* 0x000fe20003800200 */
[----:B------:R-:W2:Y:S01]  /*0170*/  LDCU.64 UR4, c[0x0][0x820] ;  /* 0x00010400ff0477ac */ /* 0x000ea20008000a00 */
[----:B------:R-:W-:Y:S01]  /*0180*/  ELECT P0, URZ, PT ;  /* 0x0000000000ff782f */ /* 0x000fe20003800000 */
[----:B------:R-:W-:Y:S02]  /*0190*/  UIMAD UR28, UR16, 0xd, URZ ;  /* 0x0000000d101c78a4 */ /* 0x000fe4000f8e02ff */
[----:B-1----:R-:W-:-:S04]  /*01a0*/  UIADD3 UR26, UPT, UPT, UR16, UR26, URZ ;  /* 0x0000001a101a7290 */ /* 0x002fc8000fffe0ff */
[----:B------:R-:W-:Y:S02]  /*01b0*/  UIMAD UR26, UR26, 0xd, URZ ;  /* 0x0000000d1a1a78a4 */ /* 0x000fe4000f8e02ff */
[----:B--2---:R-:W-:Y:S02]  /*01c0*/  UIMAD.WIDE.U32 UR28, UR28, 0x80, UR4 ;  /* 0x000000801c1c78a5 */ /* 0x004fe4000f8e0004 */
[----:B------:R-:W-:Y:S02]  /*01d0*/  UIMAD.WIDE.U32 UR26, UR26, 0x80, UR4 ;  /* 0x000000801a1a78a5 */ /* 0x000fe4000f8e0004 */
[----:B------:R-:W-:Y:S10]  /*01e0*/  @!P0 BRA `(.L_x_2) ;  /* 0x0000000000c88947 */ /* 0x000ff40003800000 */
[----:B------:R-:W1:Y:S01]  /*01f0*/  LDC.64 R64, c[0x0][0x400] ;  /* 0x00010000ff407b82 */ /* 0x000e620000000a00 */
[----:B------:R-:W-:Y:S02]  /*0200*/  UMOV UR4, 0x400 ;  /* 0x0000040000047882 */ /* 0x000fe40000000000 */
[----:B------:R-:W-:-:S05]  /*0210*/  ULEA UR4, UR35, UR4, 0x18 ;  /* 0x0000000423047291 */ /* 0x000fca000f8ec0ff */
[----:B------:R-:W1:Y:S08]  /*0220*/  LDC.64 R66, c[0x0][0x408] ;  /* 0x00010200ff427b82 */ /* 0x000e700000000a00 */
[----:B------:R-:W2:Y:S08]  /*0230*/  LDC.64 R60, c[0x0][0x410] ;  /* 0x00010400ff3c7b82 */ /* 0x000eb00000000a00 */
[----:B------:R-:W2:Y:S08]  /*0240*/  LDC.64 R62, c[0x0][0x418] ;  /* 0x00010600ff3e7b82 */ /* 0x000eb00000000a00 */
[----:B------:R-:W3:Y:S01]  /*0250*/  LDC.64 R56, c[0x0][0x420] ;  /* 0x00010800ff387b82 */ /* 0x000ee20000000a00 */
[----:B-1----:R1:W-:Y:S07]  /*0260*/  STS.128 [UR4+0x480], R64 ;  /* 0x00048040ff007988 */ /* 0x0023ee0008000c04 */
[----:B------:R-:W3:Y:S08]  /*0270*/  LDC.64 R58, c[0x0][0x428] ;  /* 0x00010a00ff3a7b82 */ /* 0x000ef00000000a00 */
[----:B------:R-:W4:Y:S01]  /*0280*/  LDC.64 R52, c[0x0][0x430] ;  /* 0x00010c00ff347b82 */ /* 0x000f220000000a00 */
[----:B--2---:R1:W-:Y:S07]  /*0290*/  STS.128 [UR4+0x490], R60 ;  /* 0x0004903cff007988 */ /* 0x0043ee0008000c04 */
[----:B------:R-:W4:Y:S08]  /*02a0*/  LDC.64 R54, c[0x0][0x438] ;  /* 0x00010e00ff367b82 */ /* 0x000f300000000a00 */
[----:B------:R-:W2:Y:S01]  /*02b0*/  LDC.64 R48, c[0x0][0x440] ;  /* 0x00011000ff307b82 */ /* 0x000ea20000000a00 */
[----:B---3--:R1:W-:Y:S07]  /*02c0*/  STS.128 [UR4+0x4a0], R56 ;  /* 0x0004a038ff007988 */ /* 0x0083ee0008000c04 */
[----:B------:R-:W2:Y:S08]  /*02d0*/  LDC.64 R50, c[0x0][0x448] ;  /* 0x00011200ff327b82 */ /* 0x000eb00000000a00 */
[----:B------:R-:W3:Y:S01]  /*02e0*/  LDC.64 R44, c[0x0][0x450] ;  /* 0x00011400ff2c7b82 */ /* 0x000ee20000000a00 */
[----:B----4-:R1:W-:Y:S07]  /*02f0*/  STS.128 [UR4+0x4b0], R52 ;  /* 0x0004b034ff007988 */ /* 0x0103ee0008000c04 */
        /* <DEDUP_REMOVED lines=30> */
[----:B------:R-:W4:Y:S01]  /*04e0*/  LDC.64 R6, c[0x0][0x578] ;  /* 0x00015e00ff067b82 */ /* 0x000f220000000a00 */
[----:B---3--:R1:W-:Y:S04]  /*04f0*/  STS.128 [UR4+0x560], R8 ;  /* 0x00056008ff007988 */ /* 0x0083e80008000c04 */
[----:B----4-:R1:W-:Y:S02]  /*0500*/  STS.128 [UR4+0x570], R4 ;  /* 0x00057004ff007988 */ /* 0x0103e40008000c04 */
.L_x_2:
[----:B------:R-:W-:Y:S05]  /*0510*/  BSYNC.RECONVERGENT B0 ;  /* 0x0000000000007941 */ /* 0x000fea0003800200 */
.L_x_1:
[----:B------:R-:W-:Y:S01]  /*0520*/  NOP ;  /* 0x0000000000007918 */ /* 0x000fe20000000000 */
.L_x_0:
[----:B------:R-:W-:-:S09]  /*0530*/  UISETP.NE.AND UP0, UPT, UR37, 0x3, UPT ;  /* 0x000000032500788c */ /* 0x000fd2000bf05270 */
[----:B------:R-:W-:Y:S05]  /*0540*/  BRA.U UP0, `(.L_x_3) ;  /* 0x00000001007c7547 */ /* 0x000fea000b800000 */
[----:B-1----:R-:W1:Y:S01]  /*0550*/  LDC.64 R32, c[0x0][0x900] ;  /* 0x00024000ff207b82 */ /* 0x002e620000000a00 */
[----:B------:R-:W2:Y:S01]  /*0560*/  LDCU.64 UR6, c[0x0][0xb00] ;  /* 0x00016000ff0677ac */ /* 0x000ea20008000a00 */
[----:B------:R-:W-:Y:S01]  /*0570*/  ELECT P0, URZ, PT ;  /* 0x0000000000ff782f */ /* 0x000fe20003800000 */
[----:B------:R-:W-:-:S05]  /*0580*/  UMOV UR4, 0x400 ;  /* 0x0000040000047882 */ /* 0x000fca0000000000 */
[----:B------:R-:W1:Y:S01]  /*0590*/  LDC.64 R34, c[0x0][0x908] ;  /* 0x00024200ff227b82 */ /* 0x000e620000000a00 */
[----:B------:R-:W-:Y:S02]  /*05a0*/  ULEA UR4, UR35, UR4, 0x18 ;  /* 0x0000000423047291 */ /* 0x000fe4000f8ec0ff */
[----:B------:R-:W-:-:S05]  /*05b0*/  UIMAD UR22, UR16, 0xe, URZ ;  /* 0x0000000e101678a4 */ /* 0x000fca000f8e02ff */
[----:B------:R-:W3:Y:S01]  /*05c0*/  LDC.64 R28, c[0x0][0x910] ;  /* 0x00024400ff1c7b82 */ /* 0x000ee20000000a00 */
[----:B--2---:R-:W-:-:S07]  /*05d0*/  UIMAD.WIDE.U32 UR22, UR22, 0x80, UR6 ;  /* 0x00000080161678a5 */ /* 0x004fce000f8e0006 */
[----:B------:R-:W3:Y:S08]  /*05e0*/  LDC.64 R30, c[0x0][0x918] ;  /* 0x00024600ff1e7b82 */ /* 0x000ef00000000a00 */
[----:B------:R-:W2:Y:S01]  /*05f0*/  LDC.64 R24, c[0x0][0x920] ;  /* 0x00024800ff187b82 */ /* 0x000ea20000000a00 */
[----:B-1----:R4:W-:Y:S07]  /*0600*/  @P0 STS.128 [UR4+0x380], R32 ;  /* 0x00038020ff000988 */ /* 0x0029ee0008000c04 */
[----:B------:R-:W2:Y:S08]  /*0610*/  LDC.64 R26, c[0x0][0x928] ;  /* 0x00024a00ff1a7b82 */ /* 0x000eb00000000a00 */
[----:B------:R-:W1:Y:S01]  /*0620*/  LDC.64 R20, c[0x0][0x930] ;  /* 0x00024c00ff147b82 */ /* 0x000e620000000a00 */
[----:B---3--:R4:W-:Y:S07]  /*0630*/  @P0 STS.128 [UR4+0x390], R28 ;  /* 0x0003901cff000988 */ /* 0x0089ee0008000c04 */
[----:B------:R-:W1:Y:S08]  /*0640*/  LDC.64 R22, c[0x0][0x938] ;  /* 0x00024e00ff167b82 */ /* 0x000e700000000a00 */
[----:B------:R-:W3:Y:S01]  /*0650*/  LDC.64 R16, c[0x0][0x940] ;  /* 0x00025000ff107b82 */ /* 0x000ee20000000a00 */
[----:B--2---:R4:W-:Y:S07]  /*0660*/  @P0 STS.128 [UR4+0x3a0], R24 ;  /* 0x0003a018ff000988 */ /* 0x0049ee0008000c04 */
        /* <DEDUP_REMOVED lines=9> */
[----:B------:R-:W3:Y:S01]  /*0700*/  LDC.64 R6, c[0x0][0x978] ;  /* 0x00025e00ff067b82 */ /* 0x000ee20000000a00 */
[----:B-1----:R4:W-:Y:S04]  /*0710*/  @P0 STS.128 [UR4+0x3e0], R8 ;  /* 0x0003e008ff000988 */ /* 0x0029e80008000c04 */
[----:B---3--:R4:W-:Y:S01]  /*0720*/  @P0 STS.128 [UR4+0x3f0], R4 ;  /* 0x0003f004ff000988 */ /* 0x0089e20008000c04 */
[----:B------:R-:W-:Y:S01]  /*0730*/  NOP ;  /* 0x0000000000007918 */ /* 0x000fe20000000000 */
.L_x_3:
[----:B------:R-:W2:Y:S02]  /*0740*/  SHFL.IDX PT, R2, R80, RZ, 0x1f ;  /* 0x00001fff50027589 */ /* 0x000ea400000e0000 */
[----:B--2---:R-:W-:-:S13]  /*0750*/  ISETP.NE.AND P0, PT, R2, RZ, PT ;  /* 0x000000ff0200720c */ /* 0x004fda0003f05270 */
[----:B------:R-:W-:Y:S05]  /*0760*/  @P0 BRA `(.L_x_4) ;  /* 0x00000000003c0947 */ /* 0x000fea0003800000 */
[----:B------:R-:W-:Y:S01]  /*0770*/  UMOV UR5, 0x400 ;  /* 0x0000040000057882 */ /* 0x000fe20000000000 */
[----:B------:R-:W-:Y:S01]  /*0780*/  UMOV UR4, 0x1 ;  /* 0x0000000100047882 */ /* 0x000fe20000000000 */
[----:B------:R-:W-:Y:S02]  /*0790*/  ULEA UR5, UR35, UR5, 0x18 ;  /* 0x0000000523057291 */ /* 0x000fe4000f8ec0ff */
[----:B------:R-:W-:-:S04]  /*07a0*/  UIADD3 UR6, UPT, UPT, -UR4, 0x100000, URZ ;  /* 0x0010000004067890 */ /* 0x000fc8000fffe1ff */
[----:B------:R-:W-:Y:S02]  /*07b0*/  USHF.L.U32 UR7, UR6, 0xb, URZ ;  /* 0x0000000b06077899 */ /* 0x000fe400080006ff */
[----:B------:R-:W-:Y:S01]  /*07c0*/  USHF.L.U32 UR6, UR6, 0x1, URZ ;  /* 0x0000000106067899 */ /* 0x000fe200080006ff */
[----:B------:R-:W-:Y:S01]  /*07d0*/  ELECT P0, URZ, PT ;  /* 0x0000000000ff782f */ /* 0x000fe20003800000 */
[----:B------:R-:W2:Y:S10]  /*07e0*/  FENCE.VIEW.ASYNC.S ;  /* 0x00000000000073c6 */ /* 0x000eb40000000000 */
[----:B--2---:R2:W3:Y:S01]  /*07f0*/  SYNCS.EXCH.64 URZ, [UR5], UR6 ;  /* 0x0000000605ff75b2 */ /* 0x0044e20008000100 */
[----:B------:R2:W1:Y:S01]  /*0800*/  SYNCS.EXCH.64 URZ, [UR5+0x18], UR6 ;  /* 0x0000180605ff75b2 */ /* 0x0004620008000100 */
[----:B------:R2:W1:Y:S01]  /*0810*/  SYNCS.EXCH.64 URZ, [UR5+0x8], UR6 ;  /* 0x0000080605ff75b2 */ /* 0x0004620008000100 */
[----:B------:R2:W1:Y:S01]  /*0820*/  SYNCS.EXCH.64 URZ, [UR5+0x20], UR6 ;  /* 0x0000200605ff75b2 */ /* 0x0004620008000100 */
[----:B------:R2:W1:Y:S01]  /*0830*/  SYNCS.EXCH.64 URZ, [UR5+0x10], UR6 ;  /* 0x0000100605ff75b2 */ /* 0x0004620008000100 */
[----:B------:R2:W1:Y:S01]  /*0840*/  SYNCS.EXCH.64 URZ, [UR5+0x28], UR6 ;  /* 0x0000280605ff75b2 */ /* 0x0004620008000100 */
[----:B------:R-:W-:Y:S01]  /*0850*/  NOP ;  /* 0x0000000000007918 */ /* 0x000fe20000000000 */
.L_x_4:
[----:B------:R-:W5:Y:S01]  /*0860*/  SHFL.IDX PT, R2, R80, RZ, 0x1f ;  /* 0x00001fff50027589 */ /* 0x000f6200000e0000 */
[----:B------:R-:W-:Y:S01]  /*0870*/  NOP ;  /* 0x0000000000007918 */ /* 0x000fe20000000000 */
[----:B-----5:R-:W-:-:S13]  /*0880*/  ISETP.NE.AND P0, PT, R2, 0x1, PT ;  /* 0x000000010200780c */ /* 0x020fda0003f05270 */
[----:B------:R-:W-:Y:S05]  /*0890*/  @P0 BRA `(.L_x_5) ;  /* 0x0000000000540947 */ /* 0x000fea0003800000 */
[----:B--2---:R-:W-:Y:S01]  /*08a0*/  UMOV UR6, 0x400 ;  /* 0x0000040000067882 */ /* 0x004fe20000000000 */
[----:B------:R-:W-:Y:S01]  /*08b0*/  UMOV UR5, 0x20 ;  /* 0x0000002000057882 */ /* 0x000fe20000000000 */
[----:B------:R-:W-:Y:S01]  /*08c0*/  UMOV UR4, 0x80 ;  /* 0x0000008000047882 */ /* 0x000fe20000000000 */
[----:B------:R-:W-:Y:S02]  /*08d0*/  ULEA UR6, UR35, UR6, 0x18 ;  /* 0x0000000623067291 */ /* 0x000fe4000f8ec0ff */
[----:B------:R-:W-:-:S04]  /*08e0*/  UIADD3 UR8, UPT, UPT, -UR5, 0x100000, URZ ;  /* 0x0010000005087890 */ /* 0x000fc8000fffe1ff */
[----:B------:R-:W-:Y:S02]  /*08f0*/  USHF.L.U32 UR9, UR8, 0xb, URZ ;  /* 0x0000000b08097899 */ /* 0x000fe400080006ff */
[----:B------:R-:W-:Y:S02]  /*0900*/  USHF.L.U32 UR8, UR8, 0x1, URZ ;  /* 0x0000000108087899 */ /* 0x000fe400080006ff */
[----:B------:R-:W-:-:S04]  /*0910*/  UIADD3 UR4, UPT, UPT, -UR4, 0x100000, URZ ;  /* 0x0010000004047890 */ /* 0x000fc8000fffe1ff */
[----:B------:R-:W-:Y:S02]  /*0920*/  USHF.L.U32 UR5, UR4, 0xb, URZ ;  /* 0x0000000b04057899 */ /* 0x000fe400080006ff */
[----:B------:R-:W-:Y:S01]  /*0930*/  USHF.L.U32 UR4, UR4, 0x1, URZ ;  /* 0x0000000104047899 */ /* 0x000fe200080006ff */
[----:B------:R-:W-:Y:S01]  /*0940*/  ELECT P0, URZ, PT ;  /* 0x0000000000ff782f */ /* 0x000fe20003800000 */
[----:B------:R-:W2:Y:S02]  /*0950*/  FENCE.VIEW.ASYNC.S ;  /* 0x00000000000073c6 */ /* 0x000ea40000000000 */
[----:B--2---:R2:W1:Y:S08]  /*0960*/  SYNCS.EXCH.64 URZ, [UR6+0x30], UR8 ;  /* 0x0000300806ff75b2 */ /* 0x0044700008000100 */
[----:B------:R2:W1:Y:S01]  /*0970*/  SYNCS.EXCH.64 URZ, [UR6+0x50], UR4 ;  /* 0x0000500406ff75b2 */ /* 0x0004620008000100 */
[----:B------:R2:W1:Y:S01]  /*0980*/  SYNCS.EXCH.64 URZ, [UR6+0x38], UR8 ;  /* 0x0000380806ff75b2 */ /* 0x0004620008000100 */
[----:B------:R2:W1:Y:S01]  /*0990*/  SYNCS.EXCH.64 URZ, [UR6+0x58], UR4 ;  /* 0x0000580406ff75b2 */ /* 0x0004620008000100 */
[----:B------:R2:W1:Y:S01]  /*09a0*/  SYNCS.EXCH.64 URZ, [UR6+0x40], UR8 ;  /* 0x0000400806ff75b2 */ /* 0x0004620008000100 */
[----:B------:R2:W1:Y:S01]  /*09b0*/  SYNCS.EXCH.64 URZ, [UR6+0x60], UR4 ;  /* 0x0000600406ff75b2 */ /* 0x0004620008000100 */
[----:B------:R2:W1:Y:S01]  /*09c0*/  SYNCS.EXCH.64 URZ, [UR6+0x48], UR8 ;  /* 0x0000480806ff75b2 */ /* 0x0004620008000100 */
[----:B------:R2:W1:Y:S01]  /*09d0*/  SYNCS.EXCH.64 URZ, [UR6+0x68], UR4 ;  /* 0x0000680406ff75b2 */ /* 0x0004620008000100 */
[----:B------:R-:W-:Y:S01]  /*09e0*/  NOP ;  /* 0x0000000000007918 */ /* 0x000fe20000000000 */
.L_x_5:
[----:B------:R-:W5:Y:S01]  /*09f0*/  SHFL.IDX PT, R2, R80, RZ, 0x1f ;  /* 0x00001fff50027589 */ /* 0x000f6200000e0000 */
[----:B------:R-:W-:Y:S01]  /*0a00*/  NOP ;  /* 0x0000000000007918 */ /* 0x000fe20000000000 */
[----:B-----5:R-:W-:-:S13]  /*0a10*/  ISETP.NE.AND P0, PT, R2, 0x3, PT ;  /* 0x000000030200780c */ /* 0x020fda0003f05270 */
[----:B------:R-:W-:Y:S05]  /*0a20*/  @P0 BRA `(.L_x_6) ;  /* 0x00000000002c0947 */ /* 0x000fea0003800000 */
[----:B--2---:R-:W-:Y:S01]  /*0a30*/  UMOV UR5, 0x400 ;  /* 0x0000040000057882 */ /* 0x004fe20000000000 */
[----:B------:R-:W-:Y:S01]  /*0a40*/  UMOV UR4, 0x20 ;  /* 0x0000002000047882 */ /* 0x000fe20000000000 */
[----:B------:R-:W-:Y:S02]  /*0a50*/  ULEA UR5, UR35, UR5, 0x18 ;  /* 0x0000000523057291 */ /* 0x000fe4000f8ec0ff */
[----:B------:R-:W-:-:S04]  /*0a60*/  UIADD3 UR6, UPT, UPT, -UR4, 0x100000, URZ ;  /* 0x0010000004067890 */ /* 0x000fc8000fffe1ff */
[----:B------:R-:W-:Y:S02]  /*0a70*/  USHF.L.U32 UR7, UR6, 0xb, URZ ;  /* 0x0000000b06077899 */ /* 0x000fe400080006ff */
[----:B------:R-:W-:Y:S01]  /*0a80*/  USHF.L.U32 UR6, UR6, 0x1, URZ ;  /* 0x0000000106067899 */ /* 0x000fe200080006ff */
[----:B------:R-:W-:Y:S01]  /*0a90*/  ELECT P0, URZ, PT ;  /* 0x0000000000ff782f */ /* 0x000fe20003800000 */
[----:B------:R-:W2:Y:S10]  /*0aa0*/  FENCE.VIEW.ASYNC.S ;  /* 0x00000000000073c6 */ /* 0x000eb40000000000 */
[----:B--2---:R2:W1:Y:S01]  /*0ab0*/  SYNCS.EXCH.64 URZ, [UR5+0x70], UR6 ;  /* 0x0000700605ff75b2 */ /* 0x0044620008000100 */
[----:B------:R2:W1:Y:S01]  /*0ac0*/  SYNCS.EXCH.64 URZ, [UR5+0x78], UR6 ;  /* 0x0000780605ff75b2 */ /* 0x0004620008000100 */
[----:B------:R-:W-:Y:S01]  /*0ad0*/  NOP ;  /* 0x0000000000007918 */ /* 0x000fe20000000000 */
.L_x_6:
        /* <DEDUP_REMOVED lines=31> */
[----:B------:R2:W1:Y:S02]  /*0cd0*/  SYNCS.EXCH.64 URZ, [UR6+0xf8], UR4 ;  /* 0x0000f80406ff75b2 */ /* 0x0004640008000100 */
[----:B--2---:R-:W-:Y:S01]  /*0ce0*/  NOP ;  /* 0x0000000000007918 */ /* 0x004fe20000000000 */
.L_x_7:
        /* <DEDUP_REMOVED lines=33> */
.L_x_8:
[----:B------:R-:W5:Y:S01]  /*0f00*/  SHFL.IDX PT, R2, R80, RZ, 0x1f ;  /* 0x00001fff50027589 */ /* 0x000f6200000e0000 */
[----:B------:R-:W-:Y:S01]  /*0f10*/  ISETP.NE.OR P0, PT, RZ, UR37, !P2 ;  /* 0x00000025ff007c0c */ /* 0x000fe2000d705670 */
        /* <DEDUP_REMOVED lines=24> */
.L_x_9:
[----:B------:R-:W-:Y:S01]  /*10a0*/  VOTEU.ALL UP0, P0 ;  /* 0x0000000000ff7886 */ /* 0x000fe20000000000 */
[----:B--2---:R-:W-:Y:S01]  /*10b0*/  UMOV UR4, 0x20 ;  /* 0x0000002000047882 */ /* 0x004fe20000000000 */
[----:B------:R-:W-:Y:S01]  /*10c0*/  UISETP.NE.AND UP1, UPT, UR37, 0x2, UPT ;  /* 0x000000022500788c */ /* 0x000fe2000bf25270 */
[----:B------:R-:W-:Y:S02]  /*10d0*/  NOP ;  /* 0x0000000000007918 */ /* 0x000fe40000000000 */
[----:B------:R-:W-:Y:S01]  /*10e0*/  @!UP0 UMOV UR5, 0x400 ;  /* 0x0000040000058882 */ /* 0x000fe20000000000 */
[----:B------:R-:W-:-:S04]  /*10f0*/  @!UP0 UIADD3 UR6, UPT, UPT, -UR4, 0x100000, URZ ;  /* 0x0010000004068890 */ /* 0x000fc8000fffe1ff */
[----:B------:R-:W-:Y:S02]  /*1100*/  @!UP0 USHF.L.U32 UR7, UR6, 0xb, URZ ;  /* 0x0000000b06078899 */ /* 0x000fe400080006ff */
[----:B------:R-:W-:Y:S02]  /*1110*/  @!UP0 USHF.L.U32 UR6, UR6, 0x1, URZ ;  /* 0x0000000106068899 */ /* 0x000fe400080006ff */
[----:B------:R-:W-:Y:S01]  /*1120*/  @!UP0 ULEA UR5, UR35, UR5, 0x18 ;  /* 0x0000000523058291 */ /* 0x000fe2000f8ec0ff */
[----:B------:R-:W2:Y:S01]  /*1130*/  LDCU UR4, c[0x0][0x36c] ;  /* 0x00006d80ff0477ac */ /* 0x000ea20008000800 */
[----:B------:R-:W-:Y:S01]  /*1140*/  VOTEU.ALL UP0, P0 ;  /* 0x0000000000ff7886 */ /* 0x000fe20000000000 */
[----:B------:R-:W-:Y:S02]  /*1150*/  USEL UR20, URZ, 0x1, UP1 ;  /* 0x00000001ff147887 */ /* 0x000fe40008800000 */
[----:B------:R-:W-:Y:S01]  /*1160*/  UISETP.EQ.AND UP2, UPT, UR44, URZ, !UP1 ;  /* 0x000000ff2c00728c */ /* 0x000fe2000cf42270 */
[----:B------:R-:W5:Y:S06]  /*1170*/  FENCE.VIEW.ASYNC.S ;  /* 0x00000000000073c6 */ /* 0x000f6c0000000000 */
[----:B-----5:R1:W1:Y:S01]  /*1180*/  @!UP0 SYNCS.EXCH.64 URZ, [UR5+0x150], UR6 ;  /* 0x0001500605ff85b2 */ /* 0x0202620008000100 */
[----:B------:R-:W-:Y:S01]  /*1190*/  UISETP.NE.AND UP0, UPT, UR37, URZ, UPT ;  /* 0x000000ff2500728c */ /* 0x000fe2000bf05270 */
[----:B------:R-:W-:-:S03]  /*11a0*/  PLOP3.LUT P2, PT, P2, PT, UP2, 0x80, 0x8 ;  /* 0x000000000008781c */ /* 0x000fc6000174f028 */
[----:B------:R-:W-:Y:S02]  /*11b0*/  USEL UR24, UR20, 0x2, UP0 ;  /* 0x0000000214187887 */ /* 0x000fe40008000000 */
[----:B--2---:R-:W-:-:S09]  /*11c0*/  UISETP.EQ.U32.AND UP0, UPT, UR4, 0x1, UPT ;  /* 0x000000010400788c */ /* 0x004fd2000bf02070 */
[----:B------:R-:W-:Y:S05]  /*11d0*/  BRA.U !UP0, `(.L_x_10) ;  /* 0x0000000108087547 */ /* 0x000fea000b800000 */
[----:B-1-3--:R-:W-:Y:S01]  /*11e0*/  UCGABAR_ARV ;  /* 0x00000000000079c7 */ /* 0x00afe20008000000 */
[----:B------:R-:W-:Y:S05]  /*11f0*/  BRA `(.L_x_11) ;  /* 0x0000000000047947 */ /* 0x000fea0003800000 */
.L_x_10:
[----:B-1-3--:R-:W-:Y:S01]  /*1200*/  NOP ;  /* 0x0000000000007918 */ /* 0x00afe20000000000 */
.L_x_11:
[----:B----4-:R-:W1:Y:S01]  /*1210*/  LDC.64 R4, c[0x0][0xbf0] ;  /* 0x0002fc00ff047b82 */ /* 0x010e620000000a00 */
[----:B------:R-:W1:Y:S01]  /*1220*/  LDCU.64 UR50, c[0x0][0x358] ;  /* 0x00006b00ff3277ac */ /* 0x000e620008000a00 */
[----:B------:R-:W2:Y:S01]  /*1230*/  LDCU UR33, c[0x0][0xc0c] ;  /* 0x00018180ff2177ac */ /* 0x000ea20008000800 */
[----:B------:R-:W2:Y:S01]  /*1240*/  LDCU UR4, c[0x0][0xbdc] ;  /* 0x00017b80ff0477ac */ /* 0x000ea20008000800 */
[----:B------:R-:W3:Y:S01]  /*1250*/  LDCU UR32, c[0x0][0xc10] ;  /* 0x00018200ff2077ac */ /* 0x000ee20008000800 */
[----:B------:R-:W4:Y:S01]  /*1260*/  LDCU.128 UR12, c[0x0][0xba0] ;  /* 0x00017400ff0c77ac */ /* 0x000f220008000c00 */
[----:B------:R-:W4:Y:S01]  /*1270*/  LDCU.128 UR8, c[0x0][0xbb0] ;  /* 0x00017600ff0877ac */ /* 0x000f220008000c00 */
[----:B-1----:R-:W4:Y:S01]  /*1280*/  LDG.E R9, desc[UR50][R4.64] ;  /* 0x0000003204097981 */ /* 0x002f22000c1e1900 */
[----:B------:R-:W1:Y:S03]  /*1290*/  LDCU UR45, c[0x0][0xbe8] ;  /* 0x00017d00ff2d77ac */ /* 0x000e660008000800 */
[----:B------:R1:W4:Y:S01]  /*12a0*/  LDG.E R3, desc[UR50][R4.64+0x4] ;  /* 0x0000043204037981 */ /* 0x000322000c1e1900 */
[----:B--2---:R-:W-:Y:S01]  /*12b0*/  USHF.L.U32 UR33, UR33, UR4, URZ ;  /* 0x0000000421217299 */ /* 0x004fe200080006ff */
[----:B------:R-:W-:Y:S01]  /*12c0*/  LOP3.LUT R8, R0, 0x1f, RZ, 0xc0, !PT ;  /* 0x0000001f00087812 */ /* 0x000fe200078ec0ff */
[----:B---3--:R-:W-:Y:S01]  /*12d0*/  USHF.L.U32 UR32, UR32, UR4, URZ ;  /* 0x0000000420207299 */ /* 0x008fe200080006ff */
[----:B------:R-:W-:Y:S01]  /*12e0*/  CS2R R6, SRZ ;  /* 0x0000000000067805 */ /* 0x000fe2000001ff00 */
[----:B------:R-:W2:Y:S01]  /*12f0*/  LDCU.128 UR4, c[0x0][0xbc0] ;  /* 0x00017800ff0477ac */ /* 0x000ea20008000c00 */
[----:B----4-:R-:W-:Y:S01]  /*1300*/  UISETP.NE.U32.AND UP3, UPT, UR14, URZ, UPT ;  /* 0x000000ff0e00728c */ /* 0x010fe2000bf65070 */
[----:B------:R-:W-:Y:S01]  /*1310*/  UMOV UR36, 0x400 ;  /* 0x0000040000247882 */ /* 0x000fe20000000000 */
[----:B------:R-:W-:Y:S01]  /*1320*/  UISETP.NE.AND UP5, UPT, UR37, 0x8, UPT ;  /* 0x000000082500788c */ /* 0x000fe2000bfa5270 */
[----:B------:R-:W3:Y:S01]  /*1330*/  LDCU UR40, c[0x0][0xbe0] ;  /* 0x00017c00ff2877ac */ /* 0x000ee20008000800 */
[----:B-1----:R-:W-:Y:S01]  /*1340*/  ISETP.GE.AND P0, PT, R8, UR45, PT ;  /* 0x0000002d08007c0c */ /* 0x002fe2000bf06270 */
[----:B------:R-:W-:Y:S01]  /*1350*/  UISETP.NE.AND UP1, UPT, UR37, 0x1, UPT ;  /* 0x000000012500788c */ /* 0x000fe2000bf25270 */
[----:B------:R-:W-:-:S05]  /*1360*/  CS2R.32 R21, SR_CgaSize ;  /* 0x0000000000157805 */ /* 0x000fca0000008a00 */
[----:B------:R-:W-:-:S05]  /*1370*/  IMAD R21, R21, -0xa0, RZ ;  /* 0xffffff6015157824 */ /* 0x000fca00078e02ff */
[----:B------:R-:W-:-:S14]  /*1380*/  R2UR UR39, R21 ;  /* 0x00000000152772ca */ /* 0x000fdc00000e0000 */
[----:B------:R-:W1:Y:S01]  /*1390*/  LDCU UR39, c[0x0][UR39+0x2b0] ;  /* 0x00005600272777ac */ /* 0x000e620008000800 */
[----:B------:R-:W-:-:S05]  /*13a0*/  CS2R.32 R21, SR_CgaSize ;  /* 0x0000000000157805 */ /* 0x000fca0000008a00 */
[----:B------:R-:W-:-:S05]  /*13b0*/  IMAD R21, R21, -0xa0, RZ ;  /* 0xffffff6015157824 */ /* 0x000fca00078e02ff */
[----:B------:R-:W-:-:S14]  /*13c0*/  R2UR UR30, R21 ;  /* 0x00000000151e72ca */ /* 0x000fdc00000e0000 */
[----:B------:R-:W4:Y:S01]  /*13d0*/  LDCU UR30, c[0x0][UR30+0x2b4] ;  /* 0x000056801e1e77ac */ /* 0x000f220008000800 */
[----:B------:R-:W-:Y:S02]  /*13e0*/  IMAD.U32 R5, RZ, RZ, UR33 ;  /* 0x00000021ff057e24 */ /* 0x000fe4000f8e00ff */
[----:B------:R-:W-:Y:S01]  /*13f0*/  IMAD.U32 R4, RZ, RZ, UR32 ;  /* 0x00000020ff047e24 */ /* 0x000fe2000f8e00ff */
[----:B------:R-:W-:Y:S01]  /*1400*/  UISETP.NE.AND.EX UP3, UPT, UR15, URZ, UPT, UP3 ;  /* 0x000000ff0f00728c */ /* 0x000fe2000bf65330 */
[----:B------:R-:W2:Y:S01]  /*1410*/  @!P0 LDC.64 R12, c[0x0][0xbf0] ;  /* 0x0002fc00ff0c8b82 */ /* 0x000ea20000000a00 */
[----:B------:R-:W-:Y:S01]  /*1420*/  IABS R2, R5 ;  /* 0x0000000500027213 */ /* 0x000fe20000000000 */
[----:B------:R-:W3:Y:S03]  /*1430*/  LDCU UR19, c[0x0][0x374] ;  /* 0x00006e80ff1377ac */ /* 0x000ee60008000800 */
[----:B------:R-:W-:Y:S01]  /*1440*/  R2UR UR48, R2 ;  /* 0x00000000023072ca */ /* 0x000fe200000e0000 */
[----:B------:R-:W3:Y:S01]  /*1450*/  LDCU.U8 UR17, c[0x0][0xbd8] ;  /* 0x00017b00ff1177ac */ /* 0x000ee20008000000 */
[----:B------:R-:W-:-:S04]  /*1460*/  IABS R2, R4 ;  /* 0x0000000400027213 */ /* 0x000fc80000000000 */
[----:B------:R-:W-:-:S07]  /*1470*/  R2UR UR47, R2 ;  /* 0x00000000022f72ca */ /* 0x000fce00000e0000 */
[----:B------:R-:W1:Y:S01]  /*1480*/  I2F.RP R2, UR48 ;  /* 0x0000003000027d06 */ /* 0x000e620008209400 */
[----:B------:R-:W-:Y:S01]  /*1490*/  ULEA UR36, UR35, UR36, 0x18 ;  /* 0x0000002423247291 */ /* 0x000fe2000f8ec0ff */
[----:B------:R-:W-:Y:S01]  /*14a0*/  I2FP.F32.U32 R10, UR42 ;  /* 0x0000002a000a7c45 */ /* 0x000fe20008201000 */
[----:B--2---:R-:W-:-:S05]  /*14b0*/  @!P0 IMAD.WIDE.U32 R12, R8, 0xc, R12 ;  /* 0x0000000c080c8825 */ /* 0x004fca00078e000c */
[----:B-1----:R-:W1:Y:S01]  /*14c0*/  MUFU.RCP R2, R2 ;  /* 0x0000000200027308 */ /* 0x002e620000001000 */
[----:B------:R-:W-:Y:S01]  /*14d0*/  FMUL R10, R10, UR39 ;  /* 0x000000270a0a7c20 */ /* 0x000fe20008400000 */
[----:B------:R2:W5:Y:S04]  /*14e0*/  @!P0 LDG.E R6, desc[UR50][R12.64] ;  /* 0x000000320c068981 */ /* 0x000568000c1e1900 */
[----:B------:R2:W5:Y:S01]  /*14f0*/  @!P0 LDG.E R7, desc[UR50][R12.64+0x4] ;  /* 0x000004320c078981 */ /* 0x000562000c1e1900 */
[----:B------:R-:W-:Y:S01]  /*1500*/  UMOV UR39, URZ ;  /* 0x000000ff00277c82 */ /* 0x000fe20008000000 */
[----:B------:R-:W-:Y:S01]  /*1510*/  F2I.U32.TRUNC.NTZ R10, R10 ;  /* 0x0000000a000a7305 */ /* 0x000fe2000020f000 */
[----:B------:R-:W-:-:S05]  /*1520*/  CS2R.32 R21, SR_CgaSize ;  /* 0x0000000000157805 */ /* 0x000fca0000008a00 */
[----:B------:R-:W-:-:S05]  /*1530*/  IMAD R21, R21, -0xa0, RZ ;  /* 0xffffff6015157824 */ /* 0x000fca00078e02ff */
[----:B------:R-:W-:-:S14]  /*1540*/  R2UR UR56, R21 ;  /* 0x00000000153872ca */ /* 0x000fdc00000e0000 */
[----:B------:R-:W2:Y:S01]  /*1550*/  LDCU UR56, c[0x0][UR56+0x2a0] ;  /* 0x00005400383877ac */ /* 0x000ea20008000800 */
[----:B------:R-:W-:Y:S01]  /*1560*/  LOP3.LUT R11, R11, 0xfffffffd, RZ, 0xc0, !PT ;  /* 0xfffffffd0b0b7812 */ /* 0x000fe200078ec0ff */
[----:B------:R-:W-:Y:S01]  /*1570*/  IMAD.MOV.U32 R21, RZ, RZ, RZ ;  /* 0x000000ffff157224 */ /* 0x000fe200078e00ff */
[----:B---3--:R-:W-:Y:S02]  /*1580*/  ISETP.NE.AND P3, PT, RZ, UR17, PT ;  /* 0x00000011ff007c0c */ /* 0x008fe4000bf65270 */
[----:B------:R-:W-:-:S05]  /*1590*/  CS2R.32 R17, SR_CgaSize ;  /* 0x0000000000117805 */ /* 0x000fca0000008a00 */
[----:B------:R-:W-:-:S05]  /*15a0*/  IMAD R17, R17, -0xa0, RZ ;  /* 0xffffff6011117824 */ /* 0x000fca00078e02ff */
[----:B------:R-:W-:-:S14]  /*15b0*/  R2UR UR54, R17 ;  /* 0x00000000113672ca */ /* 0x000fdc00000e0000 */
[----:B------:R-:W3:Y:S01]  /*15c0*/  LDCU UR54, c[0x0][UR54+0x2a4] ;  /* 0x00005480363677ac */ /* 0x000ee20008000800 */
[----:B------:R-:W-:Y:S02]  /*15d0*/  IMAD.MOV.U32 R17, RZ, RZ, -0x1 ;  /* 0xffffffffff117424 */ /* 0x000fe400078e00ff */
[----:B-1----:R-:W-:Y:S01]  /*15e0*/  VIADD R2, R2, 0xffffffe ;  /* 0x0ffffffe02027836 */ /* 0x002fe20000000000 */
[----:B------:R-:W-:-:S05]  /*15f0*/  UISETP.NE.AND UP0, UPT, UR37, URZ, UPT ;  /* 0x000000ff2500728c */ /* 0x000fca000bf05270 */
[----:B------:R-:W-:Y:S01]  /*1600*/  F2I.FTZ.U32.TRUNC.NTZ R2, R2 ;  /* 0x0000000200027305 */ /* 0x000fe2000021f000 */
[----:B------:R-:W-:Y:S02]  /*1610*/  R2UR UR59, R9 ;  /* 0x00000000093b72ca */ /* 0x000fe400000e0000 */
[----:B------:R-:W-:Y:S02]  /*1620*/  I2FP.F32.U32 R9, UR58 ;  /* 0x0000003a00097c45 */ /* 0x000fe40008201000 */
[----:B------:R-:W-:-:S03]  /*1630*/  R2UR UR25, R3 ;  /* 0x00000000031972ca */ /* 0x000fc600000e0000 */
[----:B------:R-:W1:Y:S01]  /*1640*/  I2F.RP R3, UR47 ;  /* 0x0000002f00037d06 */ /* 0x000e620008209400 */
[----:B----4-:R-:W-:-:S05]  /*1650*/  FMUL R9, R9, UR30 ;  /* 0x0000001e09097c20 */ /* 0x010fca0008400000 */
[----:B------:R-:W-:Y:S02]  /*1660*/  UIADD3 UR38, UP2, UPT, UR59, UR12, URZ ;  /* 0x0000000c3b267290 */ /* 0x000fe4000ff5e0ff */
[----:B------:R-:W-:Y:S02]  /*1670*/  F2I.U32.TRUNC.NTZ R9, R9 ;  /* 0x0000000900097305 */ /* 0x000fe4000020f000 */
[----:B------:R-:W-:Y:S02]  /*1680*/  ULEA.HI.X.SX32 UR59, UR59, UR13, 0x1, UP2 ;  /* 0x0000000d3b3b7291 */ /* 0x000fe400090f0eff */
[----:B------:R-:W-:Y:S02]  /*1690*/  UIADD3 UR38, UP2, UPT, UR38, -0x1, URZ ;  /* 0xffffffff26267890 */ /* 0x000fe4000ff5e0ff */
[----:B------:R-:W-:Y:S02]  /*16a0*/  UIADD3 UR31, UP4, UPT, UR25, UR10, URZ ;  /* 0x0000000a191f7290 */ /* 0x000fe4000ff9e0ff */
[----:B-1----:R-:W1:Y:S01]  /*16b0*/  MUFU.RCP R3, R3 ;  /* 0x0000000300037308 */ /* 0x002e620000001000 */
[----:B------:R-:W-:-:S02]  /*16c0*/  UIADD3.X UR59, UPT, UPT, UR59, -0x1, URZ, UP2, !UPT ;  /* 0xffffffff3b3b7890 */ /* 0x000fc400097fe4ff */
[----:B------:R-:W-:Y:S02]  /*16d0*/  UIADD3 UR18, UP6, UPT, UR38, UR9, URZ ;  /* 0x0000000926127290 */ /* 0x000fe4000ffde0ff */
[----:B------:R-:W-:Y:S02]  /*16e0*/  ULEA.HI.X.SX32 UR25, UR25, UR11, 0x1, UP4 ;  /* 0x0000000b19197291 */ /* 0x000fe4000a0f0eff */
[----:B------:R-:W-:Y:S02]  /*16f0*/  UIADD3.X UR41, UPT, UPT, URZ, UR59, URZ, UP6, !UPT ;  /* 0x0000003bff297290 */ /* 0x000fe4000b7fe4ff */
[----:B------:R-:W-:Y:S02]  /*1700*/  UIADD3 UR31, UP4, UPT, UR31, -0x1, URZ ;  /* 0xffffffff1f1f7890 */ /* 0x000fe4000ff9e0ff */
[----:B------:R-:W-:Y:S02]  /*1710*/  UIMAD.WIDE.U32 UR62, UR41, UR14, URZ ;  /* 0x0000000e293e72a5 */ /* 0x000fe4000f8e00ff */
[----:B------:R-:W-:-:S02]  /*1720*/  UIADD3.X UR25, UPT, UPT, UR25, -0x1, URZ, UP4, !UPT ;  /* 0xffffffff19197890 */ /* 0x000fc4000a7fe4ff */
[----:B------:R-:W-:Y:S02]  /*1730*/  UIADD3 UR46, UP4, UPT, UR31, UR7, URZ ;  /* 0x000000071f2e7290 */ /* 0x000fe4000ff9e0ff */
[----:B------:R-:W-:Y:S01]  /*1740*/  UIMAD.WIDE.U32 UR52, UR18, UR14, URZ ;  /* 0x0000000e123472a5 */ /* 0x000fe2000f8e00ff */
[----:B-1----:R-:W-:Y:S01]  /*1750*/  VIADD R3, R3, 0xffffffe ;  /* 0x0ffffffe03037836 */ /* 0x002fe20000000000 */
[----:B------:R-:W-:Y:S02]  /*1760*/  UIMAD.WIDE.U32 UR62, UP6, UR18, UR15, UR62 ;  /* 0x0000000f123e72a5 */ /* 0x000fe4000f8c003e */
[----:B------:R-:W-:Y:S02]  /*1770*/  UIADD3.X UR18, UPT, UPT, URZ, UR25, URZ, UP4, !UPT ;  /* 0x00000019ff127290 */ /* 0x000fe4000a7fe4ff */
[----:B------:R-:W-:Y:S01]  /*1780*/  UIADD3.X UR61, UPT, UPT, URZ, URZ, URZ, UP6, !UPT ;  /* 0x000000ffff3d7290 */ /* 0x000fe2000b7fe4ff */
[----:B------:R-:W1:Y:S01]  /*1790*/  F2I.FTZ.U32.TRUNC.NTZ R3, R3 ;  /* 0x0000000300037305 */ /* 0x000e62000021f000 */
[----:B------:R-:W-:-:S02]  /*17a0*/  UIMAD.WIDE.U32 UR64, UR18, UR4, URZ ;  /* 0x00000004124072a5 */ /* 0x000fc4000f8e00ff */
[----:B------:R-:W-:Y:S01]  /*17b0*/  UIADD3 URZ, UP6, UPT, UR53, UR62, URZ ;  /* 0x0000003e35ff7290 */ /* 0x000fe2000ffde0ff */
[----:B------:R-:W-:Y:S01]  /*17c0*/  UMOV UR60, UR63 ;  /* 0x0000003f003c7c82 */ /* 0x000fe20008000000 */
[----:B------:R-:W-:Y:S02]  /*17d0*/  UIMAD.WIDE.U32 UR52, UP4, UR46, UR5, UR64 ;  /* 0x000000052e3472a5 */ /* 0x000fe4000f880040 */
[----:B------:R-:W-:Y:S02]  /*17e0*/  UIMAD.WIDE.U32.X UR64, UR41, UR15, UR60, UP6 ;  /* 0x0000000f294072a5 */ /* 0x000fe4000b0e043c */
[----:B------:R-:W-:Y:S02]  /*17f0*/  UIMAD.WIDE.U32 UR62, UR46, UR4, URZ ;  /* 0x000000042e3e72a5 */ /* 0x000fe4000f8e00ff */
[----:B------:R-:W-:Y:S02]  /*1800*/  USEL UR38, UR38, UR64, !UP3 ;  /* 0x0000004026267287 */ /* 0x000fe4000d800000 */
[----:B------:R-:W-:Y:S01]  /*1810*/  USEL UR59, UR59, UR65, !UP3 ;  /* 0x000000413b3b7287 */ /* 0x000fe2000d800000 */
[----:B------:R-:W-:Y:S01]  /*1820*/  R2UR UR65, R2 ;  /* 0x00000000024172ca */ /* 0x000fe200000e0000 */
[----:B------:R-:W-:Y:S01]  /*1830*/  UIADD3.X UR61, UPT, UPT, URZ, URZ, URZ, UP4, !UPT ;  /* 0x000000ffff3d7290 */ /* 0x000fe2000a7fe4ff */
[----:B------:R-:W-:Y:S01]  /*1840*/  IABS R2, R5 ;  /* 0x0000000500027213 */ /* 0x000fe20000000000 */
[----:B------:R-:W-:-:S02]  /*1850*/  UISETP.NE.U32.AND UP2, UPT, UR4, URZ, UPT ;  /* 0x000000ff0400728c */ /* 0x000fc4000bf45070 */
[----:B------:R-:W-:Y:S02]  /*1860*/  UIADD3 URZ, UP4, UPT, UR63, UR52, URZ ;  /* 0x000000343fff7290 */ /* 0x000fe4000ff9e0ff */
[----:B------:R-:W-:Y:S01]  /*1870*/  USHF.R.U64 UR59, UR38, UR8, UR59 ;  /* 0x00000008263b7299 */ /* 0x000fe2000800123b */
[----:B------:R-:W-:Y:S01]  /*1880*/  IMAD.MOV R2, RZ, RZ, -R2 ;  /* 0x000000ffff027224 */ /* 0x000fe200078e0a02 */
[----:B------:R-:W-:Y:S01]  /*1890*/  UMOV UR60, UR53 ;  /* 0x00000035003c7c82 */ /* 0x000fe20008000000 */
[----:B------:R-:W-:Y:S01]  /*18a0*/  UISETP.NE.AND.EX UP2, UPT, UR5, URZ, UPT, UP2 ;  /* 0x000000ff0500728c */ /* 0x000fe2000bf45320 */
[----:B-1----:R-:W-:Y:S01]  /*18b0*/  R2UR UR53, R3 ;  /* 0x00000000033572ca */ /* 0x002fe200000e0000 */
[----:B------:R-:W-:Y:S02]  /*18c0*/  UIMAD.WIDE.U32.X UR60, UR18, UR5, UR60, UP4 ;  /* 0x00000005123c72a5 */ /* 0x000fe4000a0e043c */
[----:B------:R-:W-:Y:S02]  /*18d0*/  UIADD3 UR59, UPT, UPT, UR33, -0x1, UR59 ;  /* 0xffffffff213b7890 */ /* 0x000fe4000fffe03b */
[----:B------:R-:W-:-:S02]  /*18e0*/  USEL UR31, UR31, UR60, !UP2 ;  /* 0x0000003c1f1f7287 */ /* 0x000fc4000d000000 */
[----:B------:R-:W-:Y:S01]  /*18f0*/  USEL UR25, UR25, UR61, !UP2 ;  /* 0x0000003d19197287 */ /* 0x000fe2000d000000 */
[----:B------:R-:W-:Y:S01]  /*1900*/  R2UR UR60, R2 ;  /* 0x00000000023c72ca */ /* 0x000fe200000e0000 */
[----:B------:R-:W-:Y:S01]  /*1910*/  IMAD.U32 R3, RZ, RZ, UR59 ;  /* 0x0000003bff037e24 */ /* 0x000fe2000f8e00ff */
[----:B------:R-:W-:Y:S01]  /*1920*/  UIADD3 UR38, UPT, UPT, URZ, -UR65, URZ ;  /* 0x80000041ff267290 */ /* 0x000fe2000fffe0ff */
[----:B------:R-:W-:Y:S01]  /*1930*/  IABS R2, R4 ;  /* 0x0000000400027213 */ /* 0x000fe20000000000 */
[----:B------:R-:W-:Y:S02]  /*1940*/  USHF.R.U64 UR25, UR31, UR6, UR25 ;  /* 0x000000061f197299 */ /* 0x000fe40008001219 */
[----:B------:R-:W-:Y:S01]  /*1950*/  IABS R3, R3 ;  /* 0x0000000300037213 */ /* 0x000fe20000000000 */
[----:B------:R-:W-:Y:S01]  /*1960*/  UIMAD UR38, UR38, UR48, URZ ;  /* 0x00000030262672a4 */ /* 0x000fe2000f8e02ff */
[----:B------:R-:W-:Y:S01]  /*1970*/  IMAD.MOV R2, RZ, RZ, -R2 ;  /* 0x000000ffff027224 */ /* 0x000fe200078e0a02 */
[----:B------:R-:W-:Y:S01]  /*1980*/  UIADD3 UR57, UPT, UPT, UR32, -0x1, UR25 ;  /* 0xffffffff20397890 */ /* 0x000fe2000fffe019 */
[----:B------:R-:W-:Y:S01]  /*1990*/  R2UR UR31, R3 ;  /* 0x00000000031f72ca */ /* 0x000fe200000e0000 */
[----:B------:R-:W-:Y:S01]  /*19a0*/  UMOV UR64, URZ ;  /* 0x000000ff00407c82 */ /* 0x000fe20008000000 */
[----:B------:R-:W-:Y:S01]  /*19b0*/  UIADD3 UR25, UPT, UPT, URZ, -UR53, URZ ;  /* 0x80000035ff197290 */ /* 0x000fe2000fffe0ff */
[----:B------:R-:W-:Y:S01]  /*19c0*/  R2UR UR46, R2 ;  /* 0x00000000022e72ca */ /* 0x000fe200000e0000 */
[----:B------:R-:W-:Y:S01]  /*19d0*/  UIMAD.WIDE.U32 UR62, UR65, UR38, UR64 ;  /* 0x00000026413e72a5 */ /* 0x000fe2000f8e0040 */
[----:B------:R-:W-:Y:S01]  /*19e0*/  IMAD.U32 R3, RZ, RZ, UR57 ;  /* 0x00000039ff037e24 */ /* 0x000fe2000f8e00ff */
[----:B------:R-:W-:Y:S01]  /*19f0*/  UIMAD UR25, UR25, UR47, URZ ;  /* 0x0000002f191972a4 */ /* 0x000fe2000f8e02ff */
[----:B------:R-:W-:Y:S01]  /*1a00*/  UMOV UR52, URZ ;  /* 0x000000ff00347c82 */ /* 0x000fe20008000000 */
[----:B------:R-:W-:-:S02]  /*1a10*/  UISETP.NE.AND UP4, UPT, UR40, 0x1, UPT ;  /* 0x000000012800788c */ /* 0x000fc4000bf85270 */
[----:B------:R-:W-:Y:S01]  /*1a20*/  IABS R3, R3 ;  /* 0x0000000300037213 */ /* 0x000fe20000000000 */
[----:B------:R-:W-:Y:S01]  /*1a30*/  UMOV UR49, UR63 ;  /* 0x0000003f00317c82 */ /* 0x000fe20008000000 */
[----:B------:R-:W-:Y:S01]  /*1a40*/  UIMAD.WIDE.U32 UR52, UR53, UR25, UR52 ;  /* 0x00000019353472a5 */ /* 0x000fe2000f8e0034 */
[----:B------:R-:W-:Y:S01]  /*1a50*/  R2UR UR40, R10 ;  /* 0x000000000a2872ca */ /* 0x000fe200000e0000 */
[----:B------:R-:W-:Y:S01]  /*1a60*/  UIMAD.WIDE.U32 UR62, UR49, UR31, URZ ;  /* 0x0000001f313e72a5 */ /* 0x000fe2000f8e00ff */
[----:B------:R-:W-:Y:S01]  /*1a70*/  R2UR UR55, R3 ;  /* 0x00000000033772ca */ /* 0x000fe200000e0000 */
[----:B------:R-:W-:Y:S01]  /*1a80*/  USEL UR38, UR42, UR58, !UP4 ;  /* 0x0000003a2a267287 */ /* 0x000fe2000e000000 */
[----:B------:R-:W1:Y:S01]  /*1a90*/  LDC.64 R2, c[0x0][0xbd0] ;  /* 0x0002f400ff027b82 */ /* 0x000e620000000a00 */
[----:B------:R-:W-:Y:S01]  /*1aa0*/  ULOP3.LUT UR52, URZ, UR33, URZ, 0x33, !UPT ;  /* 0x00000021ff347292 */ /* 0x000fe2000f8e33ff */
[----:B------:R-:W-:Y:S01]  /*1ab0*/  PRMT R10, RZ, 0x7610, R10 ;  /* 0x00007610ff0a7816 */ /* 0x000fe2000000000a */
[----:B------:R-:W-:Y:S01]  /*1ac0*/  ULOP3.LUT UR49, URZ, UR32, URZ, 0x33, !UPT ;  /* 0x00000020ff317292 */ /* 0x000fe2000f8e33ff */
[----:B------:R-:W-:Y:S01]  /*1ad0*/  UMOV UR25, UR63 ;  /* 0x0000003f00197c82 */ /* 0x000fe20008000000 */
[----:B------:R-:W-:-:S02]  /*1ae0*/  UIMAD.WIDE.U32 UR62, UR34, UR19, URZ ;  /* 0x00000013223e72a5 */ /* 0x000fc4000f8e00ff */
[----:B------:R-:W-:Y:S02]  /*1af0*/  UIMAD UR60, UR25, UR60, UR31 ;  /* 0x0000003c193c72a4 */ /* 0x000fe4000f8e021f */
[----:B------:R-:W-:Y:S02]  /*1b00*/  UIADD3 UR25, UPT, UPT, UR36, 0x280, URZ ;  /* 0x0000028024197890 */ /* 0x000fe4000fffe0ff */
[----:B------:R-:W-:Y:S02]  /*1b10*/  UIMAD.WIDE.U32 UR66, UR53, UR55, URZ ;  /* 0x00000037354272a5 */ /* 0x000fe4000f8e00ff */
[----:B------:R-:W-:Y:S02]  /*1b20*/  UISETP.GT.U32.AND UP6, UPT, UR48, UR60, UPT ;  /* 0x0000003c3000728c */ /* 0x000fe4000bfc4070 */
[----:B------:R-:W-:Y:S01]  /*1b30*/  UIADD3 UR36, UPT, UPT, UR36, 0x1e0, URZ ;  /* 0x000001e024247890 */ /* 0x000fe2000fffe0ff */
[----:B------:R-:W4:Y:S03]  /*1b40*/  LDCU UR31, c[0x0][0x378] ;  /* 0x00006f00ff1f77ac */ /* 0x000f260008000800 */
[----:B------:R-:W-:-:S02]  /*1b50*/  @UP5 USEL UR36, UR36, UR25, !UP1 ;  /* 0x0000001924245287 */ /* 0x000fc4000c800000 */
[----:B------:R-:W-:Y:S01]  /*1b60*/  UISETP.GE.AND UP1, UPT, UR59, URZ, UPT ;  /* 0x000000ff3b00728c */ /* 0x000fe2000bf26270 */
[----:B------:R-:W-:Y:S02]  /*1b70*/  UMOV UR25, UR67 ;  /* 0x0000004300197c82 */ /* 0x000fe40008000000 */
[----:B------:R-:W-:Y:S02]  /*1b80*/  @!UP6 UIADD3 UR60, UPT, UPT, UR60, -UR48, URZ ;  /* 0x800000303c3ce290 */ /* 0x000fe4000fffe0ff */
[----:B------:R-:W-:Y:S02]  /*1b90*/  UIMAD UR55, UR25, UR46, UR55 ;  /* 0x0000002e193772a4 */ /* 0x000fe4000f8e0237 */
[----:B------:R-:W-:Y:S02]  /*1ba0*/  UISETP.GT.U32.AND UP6, UPT, UR48, UR60, UPT ;  /* 0x0000003c3000728c */ /* 0x000fe4000bfc4070 */
[----:B------:R-:W-:Y:S02]  /*1bb0*/  UISETP.GT.U32.AND UP5, UPT, UR47, UR55, UPT ;  /* 0x000000372f00728c */ /* 0x000fe4000bfa4070 */
[----:B------:R-:W-:-:S02]  /*1bc0*/  USEL UR25, UR58, UR42, !UP4 ;  /* 0x0000002a3a197287 */ /* 0x000fc4000e000000 */
[----:B------:R-:W-:Y:S02]  /*1bd0*/  USEL UR19, UR34, UR19, !UP4 ;  /* 0x0000001322137287 */ /* 0x000fe4000e000000 */
[----:B----4-:R-:W-:Y:S02]  /*1be0*/  UIMAD.WIDE.U32 UR34, UR62, UR31, URZ ;  /* 0x0000001f3e2272a5 */ /* 0x010fe4000f8e00ff */
[----:B------:R-:W-:Y:S02]  /*1bf0*/  UIMAD UR31, UR63, UR31, URZ ;  /* 0x0000001f3f1f72a4 */ /* 0x000fe4000f8e02ff */
[----:B------:R-:W-:Y:S02]  /*1c00*/  @!UP6 UIADD3 UR60, UPT, UPT, UR60, -UR48, URZ ;  /* 0x800000303c3ce290 */ /* 0x000fe4000fffe0ff */
[----:B------:R-:W-:Y:S02]  /*1c10*/  @!UP5 UIADD3 UR55, UPT, UPT, UR55, -UR47, URZ ;  /* 0x8000002f3737d290 */ /* 0x000fe4000fffe0ff */
[----:B------:R-:W-:Y:S01]  /*1c20*/  UIMAD.WIDE.U32 UR62, UR25, UR19, UR38 ;  /* 0x00000013193e72a5 */ /* 0x000fe2000f8e0026 */
[----:B------:R-:W-:Y:S01]  /*1c30*/  R2UR UR19, R9 ;  /* 0x00000000091372ca */ /* 0x000fe200000e0000 */
[----:B------:R-:W-:Y:S01]  /*1c40*/  UISETP.GT.U32.AND UP5, UPT, UR47, UR55, UPT ;  /* 0x000000372f00728c */ /* 0x000fe2000bfa4070 */
[----:B------:R-:W-:Y:S01]  /*1c50*/  PRMT R9, RZ, 0x7610, R9 ;  /* 0x00007610ff097816 */ /* 0x000fe20000000009 */
[----:B------:R-:W-:-:S02]  /*1c60*/  @!UP1 UIADD3 UR60, UPT, UPT, -UR60, URZ, URZ ;  /* 0x000000ff3c3c9290 */ /* 0x000fc4000fffe1ff */
[----:B------:R-:W-:Y:S01]  /*1c70*/  UISETP.GE.AND UP1, UPT, UR57, URZ, UPT ;  /* 0x000000ff3900728c */ /* 0x000fe2000bf26270 */
[----:B------:R-:W-:Y:S01]  /*1c80*/  UMOV UR30, UR62 ;  /* 0x0000003e001e7c82 */ /* 0x000fe20008000000 */
[----:B------:R-:W-:Y:S01]  /*1c90*/  UMOV UR25, UR63 ;  /* 0x0000003f00197c82 */ /* 0x000fe20008000000 */
[----:B-1----:R-:W-:Y:S01]  /*1ca0*/  ISETP.LE.U32.AND P0, PT, R2, UR30, PT ;  /* 0x0000001e02007c0c */ /* 0x002fe2000bf03070 */
[----:B------:R-:W-:Y:S01]  /*1cb0*/  IMAD.U32 R2, RZ, RZ, UR25 ;  /* 0x00000019ff027e24 */ /* 0x000fe2000f8e00ff */
[----:B------:R-:W-:Y:S02]  /*1cc0*/  UISETP.NE.AND UP6, UPT, UR33, URZ, UPT ;  /* 0x000000ff2100728c */ /* 0x000fe4000bfc5270 */
[----:B------:R-:W-:Y:S02]  /*1cd0*/  @!UP5 UIADD3 UR55, UPT, UPT, UR55, -UR47, URZ ;  /* 0x8000002f3737d290 */ /* 0x000fe4000fffe0ff */
[----:B------:R-:W-:Y:S01]  /*1ce0*/  UISETP.NE.AND UP5, UPT, UR32, URZ, UPT ;  /* 0x000000ff2000728c */ /* 0x000fe2000bfa5270 */
[----:B------:R-:W-:Y:S01]  /*1cf0*/  ISETP.GE.U32.AND.EX P1, PT, R2, R3, PT, P0 ;  /* 0x000000030200720c */ /* 0x000fe20003f26100 */
[----:B------:R-:W-:Y:S01]  /*1d00*/  @!UP1 UIADD3 UR55, UPT, UPT, -UR55, URZ, URZ ;  /* 0x000000ff37379290 */ /* 0x000fe2000fffe1ff */
[----:B------:R-:W-:Y:S01]  /*1d10*/  PLOP3.LUT P0, PT, PT, PT, PT, 0x80, 0x8 ;  /* 0x000000000008781c */ /* 0x000fe20003f0f070 */
[----:B------:R-:W-:-:S02]  /*1d20*/  USEL UR60, UR52, UR60, !UP6 ;  /* 0x0000003c343c7287 */ /* 0x000fc4000f000000 */
[----:B------:R-:W-:Y:S02]  /*1d30*/  USEL UR55, UR49, UR55, !UP5 ;  /* 0x0000003731377287 */ /* 0x000fe4000e800000 */
[----:B------:R-:W-:Y:S02]  /*1d40*/  UIADD3 UR60, UPT, UPT, UR59, -UR60, URZ ;  /* 0x8000003c3b3c7290 */ /* 0x000fe4000fffe0ff */
[----:B------:R-:W-:Y:S02]  /*1d50*/  UIADD3 UR55, UPT, UPT, UR57, -UR55, URZ ;  /* 0x8000003739377290 */ /* 0x000fe4000fffe0ff */
[----:B------:R-:W-:Y:S02]  /*1d60*/  UIADD3 UR40, UPT, UPT, -UR40, URZ, URZ ;  /* 0x000000ff28287290 */ /* 0x000fe4000fffe1ff */
[----:B------:R-:W-:Y:S02]  /*1d70*/  UIMAD UR62, UR60, UR55, URZ ;  /* 0x000000373c3e72a4 */ /* 0x000fe4000f8e02ff */
[----:B------:R-:W-:Y:S01]  /*1d80*/  USEL UR60, UR55, UR60, !UP4 ;  /* 0x0000003c373c7287 */ /* 0x000fe2000e000000 */
[----:B------:R-:W-:Y:S01]  /*1d90*/  @P0 LOP3.LUT R11, R11, 0x2, RZ, 0xfc, !PT ;  /* 0x000000020b0b0812 */ /* 0x000fe200078efcff */
[----:B------:R-:W-:Y:S01]  /*1da0*/  UIADD3 UR19, UPT, UPT, -UR19, URZ, URZ ;  /* 0x000000ff13137290 */ /* 0x000fe2000fffe1ff */
[----:B------:R-:W-:Y:S01]  /*1db0*/  UMOV UR18, 0xffffffff ;  /* 0xffffffff00127882 */ /* 0x000fe20000000000 */
[----:B------:R-:W-:Y:S01]  /*1dc0*/  UMOV UR41, URZ ;  /* 0x000000ff00297c82 */ /* 0x000fe20008000000 */
[----:B------:R-:W-:-:S02]  /*1dd0*/  UIADD3 UR31, UPT, UPT, UR35, UR31, URZ ;  /* 0x0000001f231f7290 */ /* 0x000fc4000fffe0ff */
[----:B------:R-:W-:Y:S02]  /*1de0*/  USHF.R.S32.HI UR57, URZ, 0x1f, UR62 ;  /* 0x0000001fff397899 */ /* 0x000fe4000801143e */
[----:B------:R-:W-:Y:S02]  /*1df0*/  USHF.R.S32.HI UR55, URZ, 0x1f, UR60 ;  /* 0x0000001fff377899 */ /* 0x000fe4000801143c */
[----:B--2---:R-:W-:Y:S02]  /*1e00*/  UIMAD UR40, UR56, UR40, UR42 ;  /* 0x00000028382872a4 */ /* 0x004fe4000f8e022a */
[----:B---3--:R-:W-:Y:S01]  /*1e10*/  UIMAD UR19, UR54, UR19, UR58 ;  /* 0x00000013361372a4 */ /* 0x008fe2000f8e023a */
[----:B------:R-:W-:Y:S11]  /*1e20*/  BRA.U UP0, `(.L_x_12) ;  /* 0x0000000100347547 */ /* 0x000ff6000b800000 */
[----:B------:R-:W-:Y:S02]  /*1e30*/  UISETP.NE.AND UP0, UPT, UR21, 0x4, UPT ;  /* 0x000000041500788c */ /* 0x000fe4000bf05270 */
[----:B------:R-:W-:-:S04]  /*1e40*/  UISETP.NE.AND UP1, UPT, UR19, URZ, UPT ;  /* 0x000000ff1300728c */ /* 0x000fc8000bf25270 */
[----:B------:R-:W-:Y:S01]  /*1e50*/  PLOP3.LUT P0, PT, PT, PT, UP0, 0x80, 0x8 ;  /* 0x000000000008781c */ /* 0x000fe20003f0f008 */
[----:B------:R-:W-:-:S04]  /*1e60*/  UISETP.LT.U32.OR UP1, UPT, UR40, 0x2, !UP1 ;  /* 0x000000022800788c */ /* 0x000fc8000cf21470 */
[----:B------:R-:W-:Y:S01]  /*1e70*/  @UP0 ULOP3.LUT UR40, UR40, 0xfffffffe, URZ, 0xc0, !UPT ;  /* 0xfffffffe28280892 */ /* 0x000fe2000f8ec0ff */
[----:B------:R-:W-:Y:S01]  /*1e80*/  @UP0 UMOV UR19, 0x3 ;  /* 0x0000000300130882 */ /* 0x000fe20000000000 */
[----:B------:R-:W-:Y:S02]  /*1e90*/  USEL UR56, URZ, 0x1, !UP1 ;  /* 0x00000001ff387887 */ /* 0x000fe4000c800000 */
[----:B------:R-:W-:Y:S02]  /*1ea0*/  @UP0 USHF.L.U32 UR19, UR19, UR40, URZ ;  /* 0x0000002813130299 */ /* 0x000fe400080006ff */
[----:B------:R-:W-:-:S04]  /*1eb0*/  USEL UR54, URZ, 0x2, !UP1 ;  /* 0x00000002ff367887 */ /* 0x000fc8000c800000 */
[----:B------:R-:W-:Y:S01]  /*1ec0*/  UIADD3 UR54, UPT, UPT, UR56, UR54, URZ ;  /* 0x0000003638367290 */ /* 0x000fe2000fffe0ff */
[----:B------:R-:W-:-:S05]  /*1ed0*/  @P0 IMAD.U32 R2, RZ, RZ, UR19 ;  /* 0x00000013ff020e24 */ /* 0x000fca000f8e00ff */
[----:B------:R-:W-:Y:S01]  /*1ee0*/  IMAD.U32 R10, RZ, RZ, UR54 ;  /* 0x00000036ff0a7e24 */ /* 0x000fe2000f8e00ff */
[----:B------:R-:W-:-:S07]  /*1ef0*/  @P0 PRMT R9, R2, 0x7610, R9 ;  /* 0x0000761002090816 */ /* 0x000fce0000000009 */
.L_x_12:
[----:B------:R-:W-:Y:S01]  /*1f00*/  UMOV UR63, UR57 ;  /* 0x00000039003f7c82 */ /* 0x000fe20008000000 */
[----:B------:R-:W-:Y:S01]  /*1f10*/  UMOV UR61, UR55 ;  /* 0x00000037003d7c82 */ /* 0x000fe20008000000 */
[----:B------:R-:W-:Y:S01]  /*1f20*/  IMAD.U32 R14, RZ, RZ, UR62 ;  /* 0x0000003eff0e7e24 */ /* 0x000fe2000f8e00ff */
[----:B------:R-:W-:Y:S01]  /*1f30*/  MOV R12, UR60 ;  /* 0x0000003c000c7c02 */ /* 0x000fe20008000f00 */
[----:B------:R-:W-:Y:S01]  /*1f40*/  IMAD.U32 R15, RZ, RZ, UR63 ;  /* 0x0000003fff0f7e24 */ /* 0x000fe2000f8e00ff */
[----:B------:R-:W-:Y:S01]  /*1f50*/  MOV R13, UR61 ;  /* 0x0000003d000d7c02 */ /* 0x000fe20008000f00 */
[----:B------:R-:W-:Y:S01]  /*1f60*/  UMOV UR40, URZ ;  /* 0x000000ff00287c82 */ /* 0x000fe20008000000 */
[----:B------:R-:W-:Y:S01]  /*1f70*/  UMOV UR19, 0xffffffff ;  /* 0xffffffff00137882 */ /* 0x000fe20000000000 */
[----:B------:R-:W-:Y:S05]  /*1f80*/  @P1 BRA P3, `(.L_x_13) ;  /* 0x0000001400f01947 */ /* 0x000fea0001800000 */
[----:B------:R-:W-:Y:S01]  /*1f90*/  IMAD.U32 R3, RZ, RZ, UR25 ;  /* 0x00000019ff037e24 */ /* 0x000fe2000f8e00ff */
[----:B------:R-:W-:Y:S01]  /*1fa0*/  ISETP.LE.U32.AND P0, PT, R14, UR30, PT ;  /* 0x0000001e0e007c0c */ /* 0x000fe2000bf03070 */
[----:B------:R-:W-:Y:S01]  /*1fb0*/  UMOV UR41, URZ ;  /* 0x000000ff00297c82 */ /* 0x000fe20008000000 */
[----:B------:R-:W-:Y:S01]  /*1fc0*/  UMOV UR40, URZ ;  /* 0x000000ff00287c82 */ /* 0x000fe20008000000 */
[----:B------:R-:W-:Y:S01]  /*1fd0*/  IMAD.MOV.U32 R21, RZ, RZ, RZ ;  /* 0x000000ffff157224 */ /* 0x000fe200078e00ff */
[----:B------:R-:W-:-:S13]  /*1fe0*/  ISETP.GE.U32.AND.EX P0, PT, R3, R15, PT, P0 ;  /* 0x0000000f0300720c */ /* 0x000fda0003f06100 */
[----:B------:R-:W-:Y:S05]  /*1ff0*/  @!P0 BRA `(.L_x_14) ;  /* 0x0000001000b48947 */ /* 0x000fea0003800000 */
[----:B------:R-:W-:Y:S02]  /*2000*/  VIADD R2, R8, 0x20 ;  /* 0x0000002008027836 */ /* 0x000fe40000000000 */
[----:B------:R-:W-:Y:S02]  /*2010*/  IMAD.MOV.U32 R15, RZ, RZ, R8 ;  /* 0x000000ffff0f7224 */ /* 0x000fe400078e0008 */
[----:B-----5:R-:W-:Y:S01]  /*2020*/  IMAD.MOV.U32 R16, RZ, RZ, R7 ;  /* 0x000000ffff107224 */ /* 0x020fe200078e0007 */
[----:B------:R-:W-:Y:S02]  /*2030*/  ISETP.GE.AND P0, PT, R2, UR45, PT ;  /* 0x0000002d02007c0c */ /* 0x000fe4000bf06270 */
[----:B------:R-:W-:-:S11]  /*2040*/  MOV R2, R6 ;  /* 0x0000000600027202 */ /* 0x000fd60000000f00 */
[----:B------:R-:W1:Y:S01]  /*2050*/  @!P0 LDC.64 R20, c[0x0][0xbf0] ;  /* 0x0002fc00ff148b82 */ /* 0x000e620000000a00 */
[----:B------:R-:W-:Y:S02]  /*2060*/  UIADD3 UR19, UP1, UPT, UR10, -0x1, URZ ;  /* 0xffffffff0a137890 */ /* 0x000fe4000ff3e0ff */
[----:B------:R-:W-:Y:S01]  /*2070*/  UIADD3 UR12, UP0, UPT, UR12, -0x1, URZ ;  /* 0xffffffff0c0c7890 */ /* 0x000fe2000ff1e0ff */
[----:B------:R-:W-:Y:S01]  /*2080*/  BSSY.RECONVERGENT B0, `(.L_x_15) ;  /* 0x0000051000007945 */ /* 0x000fe20003800200 */
[----:B------:R-:W-:Y:S01]  /*2090*/  UIADD3.X UR40, UPT, UPT, UR11, -0x1, URZ, UP1, !UPT ;  /* 0xffffffff0b287890 */ /* 0x000fe20008ffe4ff */
[----:B-1----:R-:W-:-:S05]  /*20a0*/  @!P0 IMAD.WIDE.U32 R20, R15, 0xc, R20 ;  /* 0x0000000c0f148825 */ /* 0x002fca00078e0014 */
[----:B------:R1:W5:Y:S04]  /*20b0*/  @!P0 LDG.E R6, desc[UR50][R20.64+0x180] ;  /* 0x0001803214068981 */ /* 0x000368000c1e1900 */
[----:B------:R1:W5:Y:S01]  /*20c0*/  @!P0 LDG.E R7, desc[UR50][R20.64+0x184] ;  /* 0x0001843214078981 */ /* 0x000362000c1e1900 */
[----:B------:R-:W-:Y:S01]  /*20d0*/  ISETP.GE.AND P0, PT, R15, UR45, PT ;  /* 0x0000002d0f007c0c */ /* 0x000fe2000bf06270 */
[----:B------:R-:W-:Y:S01]  /*20e0*/  UIADD3.X UR13, UPT, UPT, UR13, -0x1, URZ, UP0, !UPT ;  /* 0xffffffff0d0d7890 */ /* 0x000fe200087fe4ff */
[----:B------:R-:W-:Y:S01]  /*20f0*/  HFMA2 R17, -RZ, RZ, 0, 0 ;  /* 0x00000000ff117431 */ /* 0x000fe200000001ff */
[----:B------:R-:W-:-:S10]  /*2100*/  MOV R18, 0x7fffffff ;  /* 0x7fffffff00127802 */ /* 0x000fd40000000f00 */
[----:B------:R-:W-:Y:S05]  /*2110*/  @P0 BRA `(.L_x_16) ;  /* 0x00000004001c0947 */ /* 0x000fea0003800000 */
[----:B------:R-:W-:Y:S01]  /*2120*/  IADD3 R3, P1, PT, R2, UR12, RZ ;  /* 0x0000000c02037c10 */ /* 0x000fe2000ff3e0ff */
[----:B------:R-:W-:Y:S01]  /*2130*/  UIADD3 UR10, UPT, UPT, URZ, -UR65, URZ ;  /* 0x80000041ff0a7290 */ /* 0x000fe2000fffe0ff */
[----:B------:R-:W-:Y:S01]  /*2140*/  IADD3 R14, P0, PT, R16, UR19, RZ ;  /* 0x00000013100e7c10 */ /* 0x000fe2000ff1e0ff */
[----:B------:R-:W-:Y:S01]  /*2150*/  UMOV UR54, URZ ;  /* 0x000000ff00367c82 */ /* 0x000fe20008000000 */
[----:B------:R-:W-:Y:S01]  /*2160*/  LEA.HI.X.SX32 R2, R2, UR13, 0x1, P1 ;  /* 0x0000000d02027c11 */ /* 0x000fe200088f0eff */
[----:B------:R-:W-:Y:S01]  /*2170*/  UIMAD UR10, UR10, UR48, URZ ;  /* 0x000000300a0a72a4 */ /* 0x000fe2000f8e02ff */
[----:B------:R-:W-:Y:S01]  /*2180*/  IADD3 R22, P1, PT, R3, UR9, RZ ;  /* 0x0000000903167c10 */ /* 0x000fe2000ff3e0ff */
[----:B------:R-:W-:Y:S01]  /*2190*/  UMOV UR55, UR65 ;  /* 0x0000004100377c82 */ /* 0x000fe20008000000 */
[----:B------:R-:W-:Y:S01]  /*21a0*/  LEA.HI.X.SX32 R13, R16, UR40, 0x1, P0 ;  /* 0x00000028100d7c11 */ /* 0x000fe200080f0eff */
[----:B------:R-:W-:Y:S01]  /*21b0*/  UIMAD.WIDE.U32 UR10, UR65, UR10, UR54 ;  /* 0x0000000a410a72a5 */ /* 0x000fe2000f8e0036 */
[----:B------:R-:W-:Y:S01]  /*21c0*/  IADD3 R17, P0, PT, R14, UR7, RZ ;  /* 0x000000070e117c10 */ /* 0x000fe2000ff1e0ff */
[----:B------:R-:W-:-:S04]  /*21d0*/  IMAD.X R12, RZ, RZ, R2, P1 ;  /* 0x000000ffff0c7224 */ /* 0x000fc800008e0602 */
[----:B-1----:R-:W-:-:S04]  /*21e0*/  IMAD.WIDE.U32 R20, R12, UR14, RZ ;  /* 0x0000000e0c147c25 */ /* 0x002fc8000f8e00ff */
[----:B------:R-:W-:Y:S02]  /*21f0*/  IMAD.X R16, RZ, RZ, R13, P0 ;  /* 0x000000ffff107224 */ /* 0x000fe400000e060d */
[----:B------:R-:W-:-:S04]  /*2200*/  IMAD.WIDE.U32 R20, P1, R22, UR15, R20 ;  /* 0x0000000f16147c25 */ /* 0x000fc8000f820014 */
[----:B------:R-:W-:-:S04]  /*2210*/  IMAD.WIDE.U32 R18, R16, UR4, RZ ;  /* 0x0000000410127c25 */ /* 0x000fc8000f8e00ff */
[----:B------:R-:W-:-:S04]  /*2220*/  IMAD.WIDE.U32 R22, R22, UR14, RZ ;  /* 0x0000000e16167c25 */ /* 0x000fc8000f8e00ff */
[----:B------:R-:W-:-:S04]  /*2230*/  IMAD.WIDE.U32 R18, P0, R17, UR5, R18 ;  /* 0x0000000511127c25 */ /* 0x000fc8000f800012 */
[----:B------:R-:W-:-:S04]  /*2240*/  IMAD.WIDE.U32 R24, R17, UR4, RZ ;  /* 0x0000000411187c25 */ /* 0x000fc8000f8e00ff */
[----:B------:R-:W-:Y:S01]  /*2250*/  IMAD.X R27, RZ, RZ, RZ, P1 ;  /* 0x000000ffff1b7224 */ /* 0x000fe200008e06ff */
[----:B------:R-:W-:Y:S01]  /*2260*/  IADD3 RZ, P1, PT, R23, R20, RZ ;  /* 0x0000001417ff7210 */ /* 0x000fe20007f3e0ff */
[----:B------:R-:W-:Y:S02]  /*2270*/  IMAD.MOV.U32 R26, RZ, RZ, R21 ;  /* 0x000000ffff1a7224 */ /* 0x000fe400078e0015 */
[----:B------:R-:W-:Y:S01]  /*2280*/  IMAD.X R23, RZ, RZ, RZ, P0 ;  /* 0x000000ffff177224 */ /* 0x000fe200000e06ff */
[----:B------:R-:W-:Y:S01]  /*2290*/  IADD3 RZ, P0, PT, R25, R18, RZ ;  /* 0x0000001219ff7210 */ /* 0x000fe20007f1e0ff */
[----:B------:R-:W-:Y:S01]  /*22a0*/  IMAD.WIDE.U32.X R26, R12, UR15, R26, P1 ;  /* 0x0000000f0c1a7c25 */ /* 0x000fe200088e041a */
[----:B------:R-:W-:-:S03]  /*22b0*/  PLOP3.LUT P1, PT, PT, PT, UP3, 0x80, 0x8 ;  /* 0x000000000008781c */ /* 0x000fc60003f2f038 */
[----:B------:R-:W-:Y:S01]  /*22c0*/  IMAD.MOV.U32 R22, RZ, RZ, R19 ;  /* 0x000000ffff167224 */ /* 0x000fe200078e0013 */
[----:B------:R-:W-:Y:S02]  /*22d0*/  SEL R3, R3, R26, !P1 ;  /* 0x0000001a03037207 */ /* 0x000fe40004800000 */
[----:B------:R-:W-:Y:S01]  /*22e0*/  SEL R2, R2, R27, !P1 ;  /* 0x0000001b02027207 */ /* 0x000fe20004800000 */
[----:B------:R-:W-:Y:S01]  /*22f0*/  IMAD.WIDE.U32.X R16, R16, UR5, R22, P0 ;  /* 0x0000000510107c25 */ /* 0x000fe200080e0416 */
[----:B------:R-:W-:Y:S02]  /*2300*/  PLOP3.LUT P0, PT, PT, PT, UP2, 0x80, 0x8 ;  /* 0x000000000008781c */ /* 0x000fe40003f0f028 */
[----:B------:R-:W-:Y:S02]  /*2310*/  SHF.R.U64 R2, R3, UR8, R2 ;  /* 0x0000000803027c19 */ /* 0x000fe40008001202 */
[----:B------:R-:W-:Y:S02]  /*2320*/  SEL R14, R14, R16, !P0 ;  /* 0x000000100e0e7207 */ /* 0x000fe40004000000 */
[----:B------:R-:W-:-:S02]  /*2330*/  SEL R13, R13, R17, !P0 ;  /* 0x000000110d0d7207 */ /* 0x000fc40004000000 */
[----:B------:R-:W-:Y:S02]  /*2340*/  IADD3 R12, PT, PT, R5, -0x1, R2 ;  /* 0xffffffff050c7810 */ /* 0x000fe40007ffe002 */
[----:B------:R-:W-:Y:S02]  /*2350*/  SHF.R.U64 R3, R14, UR6, R13 ;  /* 0x000000060e037c19 */ /* 0x000fe4000800120d */
[----:B------:R-:W-:Y:S02]  /*2360*/  IABS R2, R5 ;  /* 0x0000000500027213 */ /* 0x000fe40000000000 */
[----:B------:R-:W-:Y:S02]  /*2370*/  IADD3 R3, PT, PT, R4, -0x1, R3 ;  /* 0xffffffff04037810 */ /* 0x000fe40007ffe003 */
[----:B------:R-:W-:Y:S01]  /*2380*/  IABS R17, R12 ;  /* 0x0000000c00117213 */ /* 0x000fe20000000000 */
[----:B------:R-:W-:Y:S01]  /*2390*/  IMAD.MOV R2, RZ, RZ, -R2 ;  /* 0x000000ffff027224 */ /* 0x000fe200078e0a02 */
[----:B------:R-:W-:-:S02]  /*23a0*/  IABS R13, R3 ;  /* 0x00000003000d7213 */ /* 0x000fc40000000000 */
[----:B------:R-:W-:Y:S01]  /*23b0*/  ISETP.GE.AND P4, PT, R12, RZ, PT ;  /* 0x000000ff0c00720c */ /* 0x000fe20003f86270 */
[----:B------:R-:W-:Y:S01]  /*23c0*/  IMAD.HI.U32 R16, R17, UR11, RZ ;  /* 0x0000000b11107c27 */ /* 0x000fe2000f8e00ff */
[----:B------:R-:W-:-:S03]  /*23d0*/  ISETP.GE.AND P3, PT, R3, RZ, PT ;  /* 0x000000ff0300720c */ /* 0x000fc60003f66270 */
[----:B------:R-:W-:-:S04]  /*23e0*/  IMAD.HI.U32 R14, R13, UR53, RZ ;  /* 0x000000350d0e7c27 */ /* 0x000fc8000f8e00ff */
[----:B------:R-:W-:Y:S02]  /*23f0*/  IMAD R2, R16, R2, R17 ;  /* 0x0000000210027224 */ /* 0x000fe400078e0211 */
[----:B------:R-:W-:Y:S02]  /*2400*/  IMAD R17, R14, UR46, R13 ;  /* 0x0000002e0e117c24 */ /* 0x000fe4000f8e020d */
[----:B------:R-:W-:Y:S01]  /*2410*/  IMAD.U32 R13, RZ, RZ, UR52 ;  /* 0x00000034ff0d7e24 */ /* 0x000fe2000f8e00ff */
[----:B------:R-:W-:Y:S02]  /*2420*/  ISETP.LT.U32.AND P1, PT, R2, UR48, PT ;  /* 0x0000003002007c0c */ /* 0x000fe4000bf21070 */
[----:B------:R-:W-:-:S11]  /*2430*/  ISETP.LT.U32.AND P0, PT, R17, UR47, PT ;  /* 0x0000002f11007c0c */ /* 0x000fd6000bf01070 */
[----:B------:R-:W-:Y:S02]  /*2440*/  @!P1 VIADD R2, R2, -UR48 ;  /* 0x8000003002029c36 */ /* 0x000fe40008000000 */
[----:B------:R-:W-:-:S03]  /*2450*/  @!P0 VIADD R17, R17, -UR47 ;  /* 0x8000002f11118c36 */ /* 0x000fc60008000000 */
[----:B------:R-:W-:Y:S02]  /*2460*/  ISETP.LT.U32.AND P1, PT, R2, UR48, PT ;  /* 0x0000003002007c0c */ /* 0x000fe4000bf21070 */
[----:B------:R-:W-:-:S11]  /*2470*/  ISETP.LT.U32.AND P0, PT, R17, UR47, PT ;  /* 0x0000002f11007c0c */ /* 0x000fd6000bf01070 */
[----:B------:R-:W-:Y:S01]  /*2480*/  @!P1 VIADD R2, R2, -UR48 ;  /* 0x8000003002029c36 */ /* 0x000fe20008000000 */
[----:B------:R-:W-:Y:S01]  /*2490*/  PLOP3.LUT P1, PT, PT, PT, UP6, 0x80, 0x8 ;  /* 0x000000000008781c */ /* 0x000fe20003f2f068 */
[----:B------:R-:W-:Y:S01]  /*24a0*/  @!P0 VIADD R17, R17, -UR47 ;  /* 0x8000002f11118c36 */ /* 0x000fe20008000000 */
[----:B------:R-:W-:Y:S01]  /*24b0*/  PLOP3.LUT P0, PT, PT, PT, UP5, 0x80, 0x8 ;  /* 0x000000000008781c */ /* 0x000fe20003f0f058 */
[----:B------:R-:W-:Y:S02]  /*24c0*/  IMAD.MOV.U32 R14, RZ, RZ, R2 ;  /* 0x000000ffff0e7224 */ /* 0x000fe400078e0002 */
[----:B------:R-:W-:Y:S02]  /*24d0*/  IMAD.U32 R2, RZ, RZ, UR49 ;  /* 0x00000031ff027e24 */ /* 0x000fe4000f8e00ff */
[----:B------:R-:W-:Y:S02]  /*24e0*/  @!P4 IMAD.MOV R14, RZ, RZ, -R14 ;  /* 0x000000ffff0ec224 */ /* 0x000fe400078e0a0e */
[----:B------:R-:W-:-:S03]  /*24f0*/  @!P3 IMAD.MOV R17, RZ, RZ, -R17 ;  /* 0x000000ffff11b224 */ /* 0x000fc600078e0a11 */
[----:B------:R-:W-:Y:S02]  /*2500*/  SEL R13, R13, R14, !P1 ;  /* 0x0000000e0d0d7207 */ /* 0x000fe40004800000 */
[----:B------:R-:W-:Y:S02]  /*2510*/  SEL R2, R2, R17, !P0 ;  /* 0x0000001102027207 */ /* 0x000fe40004000000 */
[----:B------:R-:W-:Y:S01]  /*2520*/  PLOP3.LUT P0, PT, PT, PT, UP4, 0x80, 0x8 ;  /* 0x000000000008781c */ /* 0x000fe20003f0f048 */
[----:B------:R-:W-:Y:S02]  /*2530*/  IMAD.IADD R13, R12, 0x1, -R13 ;  /* 0x000000010c0d7824 */ /* 0x000fe400078e0a0d */
[----:B------:R-:W-:-:S04]  /*2540*/  IMAD.IADD R2, R3, 0x1, -R2 ;  /* 0x0000000103027824 */ /* 0x000fc800078e0a02 */
[----:B------:R-:W-:Y:S01]  /*2550*/  IMAD R18, R13, R2, RZ ;  /* 0x000000020d127224 */ /* 0x000fe200078e02ff */
[----:B------:R-:W-:-:S04]  /*2560*/  SEL R12, R2, R13, !P0 ;  /* 0x0000000d020c7207 */ /* 0x000fc80004000000 */
[----:B------:R-:W-:Y:S02]  /*2570*/  SHF.R.S32.HI R13, RZ, 0x1f, R12 ;  /* 0x0000001fff0d7819 */ /* 0x000fe4000001140c */
[----:B------:R-:W-:Y:S02]  /*2580*/  SHF.R.S32.HI R17, RZ, 0x1f, R18 ;  /* 0x0000001fff117819 */ /* 0x000fe40000011412 */
.L_x_16:
[----:B------:R-:W-:Y:S05]  /*2590*/  BSYNC.RECONVERGENT B0 ;  /* 0x0000000000007941 */ /* 0x000fea0003800200 */
.L_x_15:
[----:B------:R-:W2:Y:S01]  /*25a0*/  SHFL.UP PT, R3, R18, 0x1, RZ ;  /* 0x0420000012037989 */ /* 0x000ea200000e00ff */
[C---:B------:R-:W-:Y:S02]  /*25b0*/  ISETP.NE.AND P6, PT, R8.reuse, RZ, PT ;  /* 0x000000ff0800720c */ /* 0x040fe40003fc5270 */
[C---:B------:R-:W-:Y:S01]  /*25c0*/  ISETP.GE.U32.AND P1, PT, R8.reuse, 0x2, PT ;  /* 0x000000020800780c */ /* 0x040fe20003f26070 */
[----:B------:R-:W3:Y:S01]  /*25d0*/  SHFL.UP PT, R2, R17, 0x1, RZ ;  /* 0x0420000011027989 */ /* 0x000ee200000e00ff */
[C---:B------:R-:W-:Y:S02]  /*25e0*/  ISETP.GE.U32.AND P3, PT, R8.reuse, 0x4, PT ;  /* 0x000000040800780c */ /* 0x040fe40003f66070 */
[C---:B------:R-:W-:Y:S02]  /*25f0*/  ISETP.GE.U32.AND P4, PT, R8.reuse, 0x8, PT ;  /* 0x000000080800780c */ /* 0x040fe40003f86070 */
[----:B------:R-:W-:Y:S02]  /*2600*/  ISETP.GE.U32.AND P5, PT, R8, 0x10, PT ;  /* 0x000000100800780c */ /* 0x000fe40003fa6070 */
[----:B--2---:R-:W-:-:S02]  /*2610*/  SEL R3, R3, RZ, P6 ;  /* 0x000000ff03037207 */ /* 0x004fc40003000000 */
[----:B---3--:R-:W-:Y:S02]  /*2620*/  SEL R2, R2, RZ, P6 ;  /* 0x000000ff02027207 */ /* 0x008fe40003000000 */
[----:B------:R-:W-:-:S05]  /*2630*/  IADD3 R3, P0, PT, R3, R18, RZ ;  /* 0x0000001203037210 */ /* 0x000fca0007f1e0ff */
[----:B------:R-:W-:Y:S01]  /*2640*/  IMAD.X R2, R2, 0x1, R17, P0 ;  /* 0x0000000102027824 */ /* 0x000fe200000e0611 */
[----:B------:R-:W2:Y:S04]  /*2650*/  SHFL.UP PT, R14, R3, 0x2, RZ ;  /* 0x04400000030e7989 */ /* 0x000ea800000e00ff */
[----:B------:R-:W3:Y:S01]  /*2660*/  SHFL.UP PT, R16, R2, 0x2, RZ ;  /* 0x0440000002107989 */ /* 0x000ee200000e00ff */
[----:B--2---:R-:W-:-:S04]  /*2670*/  SEL R14, R14, RZ, P1 ;  /* 0x000000ff0e0e7207 */ /* 0x004fc80000800000 */
[----:B------:R-:W-:Y:S02]  /*2680*/  IADD3 R14, P0, PT, R14, R3, RZ ;  /* 0x000000030e0e7210 */ /* 0x000fe40007f1e0ff */
[----:B---3--:R-:W-:-:S05]  /*2690*/  SEL R19, R16, RZ, P1 ;  /* 0x000000ff10137207 */ /* 0x008fca0000800000 */
[----:B------:R-:W-:Y:S02]  /*26a0*/  IMAD.X R16, R19, 0x1, R2, P0 ;  /* 0x0000000113107824 */ /* 0x000fe400000e0602 */
[----:B------:R-:W2:Y:S04]  /*26b0*/  SHFL.UP PT, R19, R14, 0x4, RZ ;  /* 0x048000000e137989 */ /* 0x000ea800000e00ff */
[----:B-1----:R-:W1:Y:S01]  /*26c0*/  SHFL.UP PT, R20, R16, 0x4, RZ ;  /* 0x0480000010147989 */ /* 0x002e6200000e00ff */
[----:B--2---:R-:W-:-:S04]  /*26d0*/  SEL R19, R19, RZ, P3 ;  /* 0x000000ff13137207 */ /* 0x004fc80001800000 */
[----:B------:R-:W-:Y:S02]  /*26e0*/  IADD3 R19, P0, PT, R19, R14, RZ ;  /* 0x0000000e13137210 */ /* 0x000fe40007f1e0ff */
[----:B-1----:R-:W-:-:S03]  /*26f0*/  SEL R3, R20, RZ, P3 ;  /* 0x000000ff14037207 */ /* 0x002fc60001800000 */
[----:B------:R-:W1:Y:S02]  /*2700*/  SHFL.UP PT, R20, R19, 0x8, RZ ;  /* 0x0500000013147989 */ /* 0x000e6400000e00ff */
[----:B------:R-:W-:-:S05]  /*2710*/  IMAD.X R2, R3, 0x1, R16, P0 ;  /* 0x0000000103027824 */ /* 0x000fca00000e0610 */
[----:B------:R-:W2:Y:S01]  /*2720*/  SHFL.UP PT, R3, R2, 0x8, RZ ;  /* 0x0500000002037989 */ /* 0x000ea200000e00ff */
[----:B-1----:R-:W-:-:S04]  /*2730*/  SEL R20, R20, RZ, P4 ;  /* 0x000000ff14147207 */ /* 0x002fc80002000000 */
[----:B------:R-:W-:Y:S02]  /*2740*/  IADD3 R14, P0, PT, R20, R19, RZ ;  /* 0x00000013140e7210 */ /* 0x000fe40007f1e0ff */
[----:B--2---:R-:W-:-:S03]  /*2750*/  SEL R3, R3, RZ, P4 ;  /* 0x000000ff03037207 */ /* 0x004fc60002000000 */
[----:B------:R-:W1:Y:S02]  /*2760*/  SHFL.UP PT, R21, R14, 0x10, RZ ;  /* 0x060000000e157989 */ /* 0x000e6400000e00ff */
[----:B------:R-:W-:-:S05]  /*2770*/  IMAD.X R16, R3, 0x1, R2, P0 ;  /* 0x0000000103107824 */ /* 0x000fca00000e0602 */
[----:B------:R-:W2:Y:S01]  /*2780*/  SHFL.UP PT, R3, R16, 0x10, RZ ;  /* 0x0600000010037989 */ /* 0x000ea200000e00ff */
[----:B-1----:R-:W-:-:S04]  /*2790*/  SEL R21, R21, RZ, P5 ;  /* 0x000000ff15157207 */ /* 0x002fc80002800000 */
[----:B------:R-:W-:Y:S02]  /*27a0*/  IADD3 R21, P0, PT, R21, R14, RZ ;  /* 0x0000000e15157210 */ /* 0x000fe40007f1e0ff */
[----:B--2---:R-:W-:-:S05]  /*27b0*/  SEL R3, R3, RZ, P5 ;  /* 0x000000ff03037207 */ /* 0x004fca0002800000 */
[----:B------:R-:W-:Y:S01]  /*27c0*/  IMAD.X R20, R3, 0x1, R16, P0 ;  /* 0x0000000103147824 */ /* 0x000fe200000e0610 */
[----:B------:R-:W-:Y:S01]  /*27d0*/  ISETP.LE.U32.AND P0, PT, R21, UR30, PT ;  /* 0x0000001e15007c0c */ /* 0x000fe2000bf03070 */
[----:B------:R-:W-:Y:S02]  /*27e0*/  IMAD.U32 R3, RZ, RZ, UR25 ;  /* 0x00000019ff037e24 */ /* 0x000fe4000f8e00ff */
[----:B------:R-:W-:Y:S02]  /*27f0*/  IMAD.MOV.U32 R16, RZ, RZ, R21 ;  /* 0x000000ffff107224 */ /* 0x000fe400078e0015 */
[----:B------:R-:W-:Y:S01]  /*2800*/  IMAD.MOV.U32 R19, RZ, RZ, R20 ;  /* 0x000000ffff137224 */ /* 0x000fe200078e0014 */
[----:B------:R-:W-:Y:S02]  /*2810*/  ISETP.GE.U32.AND.EX P0, PT, R3, R20, PT, P0 ;  /* 0x000000140300720c */ /* 0x000fe40003f06100 */
[----:B------:R-:W-:-:S11]  /*2820*/  CS2R R2, SRZ ;  /* 0x0000000000027805 */ /* 0x000fd6000001ff00 */
[----:B------:R-:W-:-:S04]  /*2830*/  VOTE.ANY R22, PT, !P0 ;  /* 0x0000000000167806 */ /* 0x000fc800040e0100 */
[----:B------:R-:W-:-:S13]  /*2840*/  ISETP.NE.AND P0, PT, R22, RZ, PT ;  /* 0x000000ff1600720c */ /* 0x000fda0003f05270 */
[----:B------:R-:W-:Y:S05]  /*2850*/  @P0 BRA `(.L_x_17) ;  /* 0x0000000800500947 */ /* 0x000fea0003800000 */
[----:B------:R-:W1:Y:S01]  /*2860*/  LDC R14, c[0x0][0xbe0] ;  /* 0x0002f800ff0e7b82 */ /* 0x000e620000000800 */
[----:B------:R-:W-:Y:S01]  /*2870*/  LOP3.LUT R11, R11, 0xfffffffe, RZ, 0xc0, !PT ;  /* 0xfffffffe0b0b7812 */ /* 0x000fe200078ec0ff */
[----:B------:R-:W2:Y:S01]  /*2880*/  LDCU UR45, c[0x0][0xbe8] ;  /* 0x00017d00ff2d77ac */ /* 0x000ea20008000800 */
[----:B------:R-:W3:Y:S01]  /*2890*/  LDCU.64 UR10, c[0x0][0xba8] ;  /* 0x00017500ff0a77ac */ /* 0x000ee20008000a00 */
[----:B------:R-:W4:Y:S01]  /*28a0*/  LDCU.64 UR8, c[0x0][0xbb0] ;  /* 0x00017600ff0877ac */ /* 0x000f220008000a00 */
[----:B------:R-:W1:Y:S02]  /*28b0*/  LDCU.128 UR4, c[0x0][0xbc0] ;  /* 0x00017800ff0477ac */ /* 0x000e640008000c00 */
[----:B-1----:R-:W-:-:S13]  /*28c0*/  ISETP.NE.AND P0, PT, R14, 0x1, PT ;  /* 0x000000010e00780c */ /* 0x002fda0003f05270 */
[----:B--234-:R-:W-:-:S07]  /*28d0*/  @P0 LOP3.LUT R11, R11, 0x1, RZ, 0xfc, !PT ;  /* 0x000000010b0b0812 */ /* 0x01cfce00078efcff */
.L_x_20:
[C---:B------:R-:W-:Y:S01]  /*28e0*/  VIADD R2, R15.reuse, 0x40 ;  /* 0x000000400f027836 */ /* 0x040fe20000000000 */
[----:B-----5:R-:W-:Y:S01]  /*28f0*/  MOV R19, R6 ;  /* 0x0000000600137202 */ /* 0x020fe20000000f00 */
[----:B------:R-:W-:Y:S02]  /*2900*/  VIADD R15, R15, 0x20 ;  /* 0x000000200f0f7836 */ /* 0x000fe40000000000 */
[----:B------:R-:W-:Y:S01]  /*2910*/  IMAD.MOV.U32 R16, RZ, RZ, R7 ;  /* 0x000000ffff107224 */ /* 0x000fe200078e0007 */
[----:B------:R-:W-:-:S13]  /*2920*/  ISETP.GE.AND P0, PT, R2, UR45, PT ;  /* 0x0000002d02007c0c */ /* 0x000fda000bf06270 */
[----:B------:R-:W1:Y:S01]  /*2930*/  @!P0 LDC.64 R22, c[0x0][0xbf0] ;  /* 0x0002fc00ff168b82 */ /* 0x000e620000000a00 */
[----:B------:R2:W3:Y:S01]  /*2940*/  SHFL.IDX PT, R2, R20, 0x1f, 0x1f ;  /* 0x03e01f0014027f89 */ /* 0x0004e200000e0000 */
[----:B------:R-:W-:Y:S01]  /*2950*/  BSSY.RECONVERGENT B0, `(.L_x_18) ;  /* 0x000005e000007945 */ /* 0x000fe20003800200 */
[----:B------:R-:W-:Y:S02]  /*2960*/  HFMA2 R17, -RZ, RZ, 0, 0 ;  /* 0x00000000ff117431 */ /* 0x000fe400000001ff */
[----:B------:R2:W4:Y:S01]  /*2970*/  SHFL.IDX PT, R3, R21, 0x1f, 0x1f ;  /* 0x03e01f0015037f89 */ /* 0x00052200000e0000 */
[----:B-1----:R-:W-:-:S05]  /*2980*/  @!P0 IMAD.WIDE.U32 R22, R15, 0xc, R22 ;  /* 0x0000000c0f168825 */ /* 0x002fca00078e0016 */
[----:B------:R2:W5:Y:S04]  /*2990*/  @!P0 LDG.E R6, desc[UR50][R22.64+0x180] ;  /* 0x0001803216068981 */ /* 0x000568000c1e1900 */
[----:B------:R2:W5:Y:S01]  /*29a0*/  @!P0 LDG.E R7, desc[UR50][R22.64+0x184] ;  /* 0x0001843216078981 */ /* 0x000562000c1e1900 */
[----:B------:R-:W-:Y:S02]  /*29b0*/  ISETP.GE.AND P0, PT, R15, UR45, PT ;  /* 0x0000002d0f007c0c */ /* 0x000fe4000bf06270 */
[----:B------:R-:W-:-:S11]  /*29c0*/  MOV R18, 0x7fffffff ;  /* 0x7fffffff00127802 */ /* 0x000fd60000000f00 */
[----:B---34-:R-:W-:Y:S05]  /*29d0*/  @P0 BRA `(.L_x_19) ;  /* 0x0000000400540947 */ /* 0x018fea0003800000 */
[----:B------:R-:W-:-:S04]  /*29e0*/  IADD3 R13, P0, PT, R19, UR12, RZ ;  /* 0x0000000c130d7c10 */ /* 0x000fc8000ff1e0ff */
[----:B------:R-:W-:Y:S02]  /*29f0*/  LEA.HI.X.SX32 R12, R19, UR13, 0x1, P0 ;  /* 0x0000000d130c7c11 */ /* 0x000fe400080f0eff */
[----:B------:R-:W-:-:S04]  /*2a00*/  IADD3 R19, P0, PT, R16, UR19, RZ ;  /* 0x0000001310137c10 */ /* 0x000fc8000ff1e0ff */
[----:B------:R-:W-:Y:S02]  /*2a10*/  LEA.HI.X.SX32 R18, R16, UR40, 0x1, P0 ;  /* 0x0000002810127c11 */ /* 0x000fe400080f0eff */
[----:B------:R-:W-:-:S05]  /*2a20*/  IADD3 R17, P0, PT, R13, UR9, RZ ;  /* 0x000000090d117c10 */ /* 0x000fca000ff1e0ff */
[----:B------:R-:W-:Y:S01]  /*2a30*/  IMAD.X R16, RZ, RZ, R12, P0 ;  /* 0x000000ffff107224 */ /* 0x000fe200000e060c */
[----:B--2---:R-:W-:Y:S01]  /*2a40*/  IADD3 R21, P0, PT, R19, UR7, RZ ;  /* 0x0000000713157c10 */ /* 0x004fe2000ff1e0ff */
[----:B------:R-:W-:-:S04]  /*2a50*/  IMAD.WIDE.U32 R30, R17, UR10, RZ ;  /* 0x0000000a111e7c25 */ /* 0x000fc8000f8e00ff */
[----:B------:R-:W-:-:S04]  /*2a60*/  IMAD.WIDE.U32 R28, R16, UR10, RZ ;  /* 0x0000000a101c7c25 */ /* 0x000fc8000f8e00ff */
[----:B------:R-:W-:Y:S02]  /*2a70*/  IMAD.X R20, RZ, RZ, R18, P0 ;  /* 0x000000ffff147224 */ /* 0x000fe400000e0612 */
[----:B------:R-:W-:-:S04]  /*2a80*/  IMAD.WIDE.U32 R28, P0, R17, UR11, R28 ;  /* 0x0000000b111c7c25 */ /* 0x000fc8000f80001c */
[----:B------:R-:W-:-:S04]  /*2a90*/  IMAD.WIDE.U32 R24, R20, UR4, RZ ;  /* 0x0000000414187c25 */ /* 0x000fc8000f8e00ff */
[----:B------:R-:W-:Y:S02]  /*2aa0*/  IMAD.X R27, RZ, RZ, RZ, P0 ;  /* 0x000000ffff1b7224 */ /* 0x000fe400000e06ff */
[----:B------:R-:W-:-:S04]  /*2ab0*/  IMAD.WIDE.U32 R24, P0, R21, UR5, R24 ;  /* 0x0000000515187c25 */ /* 0x000fc8000f800018 */
[----:B------:R-:W-:Y:S01]  /*2ac0*/  IMAD.X R23, RZ, RZ, RZ, P0 ;  /* 0x000000ffff177224 */ /* 0x000fe200000e06ff */
[----:B------:R-:W-:Y:S01]  /*2ad0*/  IADD3 RZ, P0, PT, R31, R28, RZ ;  /* 0x0000001c1fff7210 */ /* 0x000fe20007f1e0ff */
[----:B------:R-:W-:Y:S02]  /*2ae0*/  IMAD.MOV.U32 R26, RZ, RZ, R29 ;  /* 0x000000ffff1a7224 */ /* 0x000fe400078e001d */
[----:B------:R-:W-:Y:S02]  /*2af0*/  IMAD.MOV.U32 R22, RZ, RZ, R25 ;  /* 0x000000ffff167224 */ /* 0x000fe400078e0019 */
[----:B------:R-:W-:-:S04]  /*2b00*/  IMAD.WIDE.U32.X R16, R16, UR11, R26, P0 ;  /* 0x0000000b10107c25 */ /* 0x000fc800080e041a */
[----:B------:R-:W-:-:S05]  /*2b10*/  IMAD.WIDE.U32 R26, R21, UR4, RZ ;  /* 0x00000004151a7c25 */ /* 0x000fca000f8e00ff */
[----:B------:R-:W-:-:S05]  /*2b20*/  IADD3 RZ, P0, PT, R27, R24, RZ ;  /* 0x000000181bff7210 */ /* 0x000fca0007f1e0ff */
[----:B------:R-:W-:Y:S01]  /*2b30*/  IMAD.WIDE.U32.X R20, R20, UR5, R22, P0 ;  /* 0x0000000514147c25 */ /* 0x000fe200080e0416 */
[----:B------:R-:W-:-:S04]  /*2b40*/  ISETP.NE.U32.AND P0, PT, RZ, UR10, PT ;  /* 0x0000000aff007c0c */ /* 0x000fc8000bf05070 */
[----:B------:R-:W-:-:S04]  /*2b50*/  ISETP.NE.AND.EX P0, PT, RZ, UR11, PT, P0 ;  /* 0x0000000bff007c0c */ /* 0x000fc8000bf05300 */
[----:B------:R-:W-:Y:S02]  /*2b60*/  SEL R13, R13, R16, !P0 ;  /* 0x000000100d0d7207 */ /* 0x000fe40004000000 */
[----:B------:R-:W-:Y:S02]  /*2b70*/  SEL R12, R12, R17, !P0 ;  /* 0x000000110c0c7207 */ /* 0x000fe40004000000 */
[----:B------:R-:W-:Y:S02]  /*2b80*/  ISETP.NE.U32.AND P0, PT, RZ, UR4, PT ;  /* 0x00000004ff007c0c */ /* 0x000fe4000bf05070 */
[----:B------:R-:W-:Y:S02]  /*2b90*/  SHF.R.U64 R12, R13, UR8, R12 ;  /* 0x000000080d0c7c19 */ /* 0x000fe4000800120c */
[----:B------:R-:W-:-:S04]  /*2ba0*/  ISETP.NE.AND.EX P0, PT, RZ, UR5, PT, P0 ;  /* 0x00000005ff007c0c */ /* 0x000fc8000bf05300 */
[----:B------:R-:W-:Y:S02]  /*2bb0*/  SEL R16, R18, R21, !P0 ;  /* 0x0000001512107207 */ /* 0x000fe40004000000 */
[-C--:B------:R-:W-:Y:S02]  /*2bc0*/  IABS R18, R5.reuse ;  /* 0x0000000500127213 */ /* 0x080fe40000000000 */
[----:B------:R-:W-:Y:S02]  /*2bd0*/  SEL R19, R19, R20, !P0 ;  /* 0x0000001413137207 */ /* 0x000fe40004000000 */
[----:B------:R-:W1:Y:S01]  /*2be0*/  I2F.RP R21, R18 ;  /* 0x0000001200157306 */ /* 0x000e620000209400 */
[----:B------:R-:W-:Y:S02]  /*2bf0*/  IADD3 R20, PT, PT, R5, -0x1, R12 ;  /* 0xffffffff05147810 */ /* 0x000fe40007ffe00c */
[----:B------:R-:W-:Y:S02]  /*2c00*/  IABS R12, R5 ;  /* 0x00000005000c7213 */ /* 0x000fe40000000000 */
[----:B------:R-:W-:-:S02]  /*2c10*/  IABS R13, R20 ;  /* 0x00000014000d7213 */ /* 0x000fc40000000000 */
[----:B------:R-:W-:Y:S01]  /*2c20*/  SHF.R.U64 R19, R19, UR6, R16 ;  /* 0x0000000613137c19 */ /* 0x000fe20008001210 */
[----:B------:R-:W-:-:S03]  /*2c30*/  IMAD.MOV R12, RZ, RZ, -R12 ;  /* 0x000000ffff0c7224 */ /* 0x000fc600078e0a0c */
[----:B------:R-:W-:Y:S01]  /*2c40*/  IADD3 R19, PT, PT, R4, -0x1, R19 ;  /* 0xffffffff04137810 */ /* 0x000fe20007ffe013 */
[----:B-1----:R-:W1:Y:S02]  /*2c50*/  MUFU.RCP R22, R21 ;  /* 0x0000001500167308 */ /* 0x002e640000001000 */
[----:B-1----:R-:W-:-:S06]  /*2c60*/  VIADD R22, R22, 0xffffffe ;  /* 0x0ffffffe16167836 */ /* 0x002fcc0000000000 */
[----:B------:R-:W1:Y:S02]  /*2c70*/  F2I.FTZ.U32.TRUNC.NTZ R23, R22 ;  /* 0x0000001600177305 */ /* 0x000e64000021f000 */
[----:B-1----:R-:W-:Y:S02]  /*2c80*/  IMAD.MOV R17, RZ, RZ, -R23 ;  /* 0x000000ffff117224 */ /* 0x002fe400078e0a17 */
[----:B------:R-:W-:Y:S02]  /*2c90*/  IMAD.MOV.U32 R22, RZ, RZ, RZ ;  /* 0x000000ffff167224 */ /* 0x000fe400078e00ff */
[----:B------:R-:W-:-:S04]  /*2ca0*/  IMAD R17, R17, R18, RZ ;  /* 0x0000001211117224 */ /* 0x000fc800078e02ff */
[----:B------:R-:W-:-:S06]  /*2cb0*/  IMAD.HI.U32 R17, R23, R17, R22 ;  /* 0x0000001117117227 */ /* 0x000fcc00078e0016 */
[----:B------:R-:W-:-:S04]  /*2cc0*/  IMAD.HI.U32 R17, R17, R13, RZ ;  /* 0x0000000d11117227 */ /* 0x000fc800078e00ff */
[----:B------:R-:W-:Y:S01]  /*2cd0*/  IMAD R21, R17, R12, R13 ;  /* 0x0000000c11157224 */ /* 0x000fe200078e020d */
[----:B------:R-:W-:Y:S02]  /*2ce0*/  IABS R17, R4 ;  /* 0x0000000400117213 */ /* 0x000fe40000000000 */
[----:B------:R-:W-:Y:S02]  /*2cf0*/  IABS R13, R19 ;  /* 0x00000013000d7213 */ /* 0x000fe40000000000 */
[----:B------:R-:W1:Y:S01]  /*2d00*/  I2F.RP R24, R17 ;  /* 0x0000001100187306 */ /* 0x000e620000209400 */
[----:B------:R-:W-:-:S13]  /*2d10*/  ISETP.GT.U32.AND P0, PT, R18, R21, PT ;  /* 0x000000151200720c */ /* 0x000fda0003f04070 */
[----:B------:R-:W-:Y:S01]  /*2d20*/  @!P0 IMAD.IADD R21, R21, 0x1, -R18 ;  /* 0x0000000115158824 */ /* 0x000fe200078e0a12 */
[----:B-1----:R-:W1:Y:S02]  /*2d30*/  MUFU.RCP R22, R24 ;  /* 0x0000001800167308 */ /* 0x002e640000001000 */
[----:B-1----:R-:W-:-:S06]  /*2d40*/  VIADD R22, R22, 0xffffffe ;  /* 0x0ffffffe16167836 */ /* 0x002fcc0000000000 */
[----:B------:R-:W1:Y:S02]  /*2d50*/  F2I.FTZ.U32.TRUNC.NTZ R23, R22 ;  /* 0x0000001600177305 */ /* 0x000e64000021f000 */
[----:B-1----:R-:W-:Y:S02]  /*2d60*/  IMAD.MOV R12, RZ, RZ, -R23 ;  /* 0x000000ffff0c7224 */ /* 0x002fe400078e0a17 */
[----:B------:R-:W-:Y:S02]  /*2d70*/  IMAD.MOV.U32 R22, RZ, RZ, RZ ;  /* 0x000000ffff167224 */ /* 0x000fe400078e00ff */
[----:B------:R-:W-:Y:S01]  /*2d80*/  IMAD R16, R12, R17, RZ ;  /* 0x000000110c107224 */ /* 0x000fe200078e02ff */
[----:B------:R-:W-:-:S03]  /*2d90*/  IABS R12, R4 ;  /* 0x00000004000c7213 */ /* 0x000fc60000000000 */
[----:B------:R-:W-:-:S04]  /*2da0*/  IMAD.HI.U32 R16, R23, R16, R22 ;  /* 0x0000001017107227 */ /* 0x000fc800078e0016 */
[----:B------:R-:W-:Y:S02]  /*2db0*/  IMAD.MOV R12, RZ, RZ, -R12 ;  /* 0x000000ffff0c7224 */ /* 0x000fe400078e0a0c */
[----:B------:R-:W-:-:S04]  /*2dc0*/  IMAD.HI.U32 R16, R16, R13, RZ ;  /* 0x0000000d10107227 */ /* 0x000fc800078e00ff */
[----:B------:R-:W-:-:S05]  /*2dd0*/  IMAD R12, R16, R12, R13 ;  /* 0x0000000c100c7224 */ /* 0x000fca00078e020d */
[----:B------:R-:W-:-:S13]  /*2de0*/  ISETP.GT.U32.AND P0, PT, R17, R12, PT ;  /* 0x0000000c1100720c */ /* 0x000fda0003f04070 */
[----:B------:R-:W-:Y:S01]  /*2df0*/  @!P0 IMAD.IADD R12, R12, 0x1, -R17 ;  /* 0x000000010c0c8824 */ /* 0x000fe200078e0a11 */
[----:B------:R-:W-:-:S13]  /*2e00*/  ISETP.GT.U32.AND P0, PT, R18, R21, PT ;  /* 0x000000151200720c */ /* 0x000fda0003f04070 */
[----:B------:R-:W-:Y:S01]  /*2e10*/  @!P0 IMAD.IADD R21, R21, 0x1, -R18 ;  /* 0x0000000115158824 */ /* 0x000fe200078e0a12 */
[----:B------:R-:W-:-:S13]  /*2e20*/  ISETP.GT.U32.AND P0, PT, R17, R12, PT ;  /* 0x0000000c1100720c */ /* 0x000fda0003f04070 */
[----:B------:R-:W-:Y:S01]  /*2e30*/  @!P0 IMAD.IADD R12, R12, 0x1, -R17 ;  /* 0x000000010c0c8824 */ /* 0x000fe200078e0a11 */
[----:B------:R-:W-:-:S13]  /*2e40*/  ISETP.GE.AND P0, PT, R20, RZ, PT ;  /* 0x000000ff1400720c */ /* 0x000fda0003f06270 */
[----:B------:R-:W-:Y:S01]  /*2e50*/  @!P0 IMAD.MOV R21, RZ, RZ, -R21 ;  /* 0x000000ffff158224 */ /* 0x000fe200078e0a15 */
[----:B------:R-:W-:-:S13]  /*2e60*/  ISETP.GE.AND P0, PT, R19, RZ, PT ;  /* 0x000000ff1300720c */ /* 0x000fda0003f06270 */
[----:B------:R-:W-:Y:S01]  /*2e70*/  @!P0 IMAD.MOV R12, RZ, RZ, -R12 ;  /* 0x000000ffff0c8224 */ /* 0x000fe200078e0a0c */
[----:B------:R-:W-:-:S13]  /*2e80*/  ISETP.NE.AND P0, PT, RZ, UR33, PT ;  /* 0x00000021ff007c0c */ /* 0x000fda000bf05270 */
[----:B------:R-:W-:Y:S02]  /*2e90*/  @!P0 LOP3.LUT R21, RZ, UR33, RZ, 0x33, !PT ;  /* 0x00000021ff158c12 */ /* 0x000fe4000f8e33ff */
[----:B------:R-:W-:-:S03]  /*2ea0*/  ISETP.NE.AND P0, PT, RZ, UR32, PT ;  /* 0x00000020ff007c0c */ /* 0x000fc6000bf05270 */
[----:B------:R-:W-:-:S10]  /*2eb0*/  IMAD.IADD R18, R20, 0x1, -R21 ;  /* 0x0000000114127824 */ /* 0x000fd400078e0a15 */
[----:B------:R-:W-:Y:S02]  /*2ec0*/  @!P0 LOP3.LUT R12, RZ, UR32, RZ, 0x33, !PT ;  /* 0x00000020ff0c8c12 */ /* 0x000fe4000f8e33ff */
[----:B------:R-:W-:-:S03]  /*2ed0*/  ISETP.NE.AND P0, PT, R14, 0x1, PT ;  /* 0x000000010e00780c */ /* 0x000fc60003f05270 */
[----:B------:R-:W-:-:S05]  /*2ee0*/  IMAD.IADD R19, R19, 0x1, -R12 ;  /* 0x0000000113137824 */ /* 0x000fca00078e0a0c */
[CC--:B------:R-:W-:Y:S01]  /*2ef0*/  SEL R12, R19.reuse, R18.reuse, !P0 ;  /* 0x00000012130c7207 */ /* 0x0c0fe20004000000 */
[----:B------:R-:W-:-:S03]  /*2f00*/  IMAD R18, R19, R18, RZ ;  /* 0x0000001213127224 */ /* 0x000fc600078e02ff */
[----:B------:R-:W-:Y:S02]  /*2f10*/  SHF.R.S32.HI R13, RZ, 0x1f, R12 ;  /* 0x0000001fff0d7819 */ /* 0x000fe4000001140c */
[----:B------:R-:W-:Y:S02]  /*2f20*/  SHF.R.S32.HI R17, RZ, 0x1f, R18 ;  /* 0x0000001fff117819 */ /* 0x000fe40000011412 */
.L_x_19:
[----:B------:R-:W-:Y:S05]  /*2f30*/  BSYNC.RECONVERGENT B0 ;  /* 0x0000000000007941 */ /* 0x000fea0003800200 */
.L_x_18:
[----:B------:R-:W1:Y:S04]  /*2f40*/  SHFL.UP PT, R19, R18, 0x1, RZ ;  /* 0x0420000012137989 */ /* 0x000e6800000e00ff */
[----:B------:R-:W3:Y:S01]  /*2f50*/  SHFL.UP PT, R16, R17, 0x1, RZ ;  /* 0x0420000011107989 */ /* 0x000ee200000e00ff */
[----:B-1----:R-:W-:Y:S02]  /*2f60*/  SEL R19, R19, RZ, P6 ;  /* 0x000000ff13137207 */ /* 0x002fe40003000000 */
[----:B---3--:R-:W-:Y:S02]  /*2f70*/  SEL R16, R16, RZ, P6 ;  /* 0x000000ff10107207 */ /* 0x008fe40003000000 */
[----:B------:R-:W-:-:S05]  /*2f80*/  IADD3 R19, P0, PT, R19, R18, RZ ;  /* 0x0000001213137210 */ /* 0x000fca0007f1e0ff */
[----:B------:R-:W-:Y:S01]  /*2f90*/  IMAD.X R16, R16, 0x1, R17, P0 ;  /* 0x0000000110107824 */ /* 0x000fe200000e0611 */
[----:B--2---:R-:W1:Y:S04]  /*2fa0*/  SHFL.UP PT, R20, R19, 0x2, RZ ;  /* 0x0440000013147989 */ /* 0x004e6800000e00ff */
[----:B------:R-:W2:Y:S01]  /*2fb0*/  SHFL.UP PT, R21, R16, 0x2, RZ ;  /* 0x0440000010157989 */ /* 0x000ea200000e00ff */
[----:B-1----:R-:W-:Y:S02]  /*2fc0*/  SEL R20, R20, RZ, P1 ;  /* 0x000000ff14147207 */ /* 0x002fe40000800000 */
[----:B--2---:R-:W-:Y:S02]  /*2fd0*/  SEL R21, R21, RZ, P1 ;  /* 0x000000ff15157207 */ /* 0x004fe40000800000 */
[----:B------:R-:W-:-:S05]  /*2fe0*/  IADD3 R20, P0, PT, R20, R19, RZ ;  /* 0x0000001314147210 */ /* 0x000fca0007f1e0ff */
[----:B------:R-:W-:Y:S01]  /*2ff0*/  IMAD.X R21, R21, 0x1, R16, P0 ;  /* 0x0000000115157824 */ /* 0x000fe200000e0610 */
[----:B------:R-:W1:Y:S04]  /*3000*/  SHFL.UP PT, R23, R20, 0x4, RZ ;  /* 0x0480000014177989 */ /* 0x000e6800000e00ff */
        /* <DEDUP_REMOVED lines=9> */
[----:B------:R-:W-:Y:S01]  /*30a0*/  IADD3 R24, P0, PT, R16, R23, RZ ;  /* 0x0000001710187210 */ /* 0x000fe20007f1e0ff */
[----:B------:R-:W-:-:S04]  /*30b0*/  IMAD.U32 R23, RZ, RZ, UR25 ;  /* 0x00000019ff177e24 */ /* 0x000fc8000f8e00ff */
[----:B------:R-:W-:Y:S02]  /*30c0*/  IMAD.X R25, R19, 0x1, R22, P0 ;  /* 0x0000000113197824 */ /* 0x000fe400000e0616 */
[----:B------:R-:W1:Y:S04]  /*30d0*/  SHFL.UP PT, R19, R24, 0x10, RZ ;  /* 0x0600000018137989 */ /* 0x000e6800000e00ff */
[----:B------:R-:W2:Y:S01]  /*30e0*/  SHFL.UP PT, R20, R25, 0x10, RZ ;  /* 0x0600000019147989 */ /* 0x000ea200000e00ff */
[----:B-1----:R-:W-:Y:S02]  /*30f0*/  SEL R19, R19, RZ, P5 ;  /* 0x000000ff13137207 */ /* 0x002fe40002800000 */
[----:B--2---:R-:W-:Y:S02]  /*3100*/  SEL R20, R20, RZ, P5 ;  /* 0x000000ff14147207 */ /* 0x004fe40002800000 */
[----:B------:R-:W-:-:S05]  /*3110*/  IADD3 R16, P0, PT, R19, R24, RZ ;  /* 0x0000001813107210 */ /* 0x000fca0007f1e0ff */
[----:B------:R-:W-:Y:S01]  /*3120*/  IMAD.X R19, R20, 0x1, R25, P0 ;  /* 0x0000000114137824 */ /* 0x000fe200000e0619 */
[----:B------:R-:W-:-:S05]  /*3130*/  IADD3 R21, P0, PT, R16, R3, RZ ;  /* 0x0000000310157210 */ /* 0x000fca0007f1e0ff */
[----:B------:R-:W-:Y:S01]  /*3140*/  IMAD.X R20, R19, 0x1, R2, P0 ;  /* 0x0000000113147824 */ /* 0x000fe200000e0602 */
[----:B------:R-:W-:-:S04]  /*3150*/  ISETP.LE.U32.AND P0, PT, R21, UR30, PT ;  /* 0x0000001e15007c0c */ /* 0x000fc8000bf03070 */
[----:B------:R-:W-:-:S13]  /*3160*/  ISETP.GE.U32.AND.EX P0, PT, R23, R20, PT, P0 ;  /* 0x000000141700720c */ /* 0x000fda0003f06100 */
[----:B------:R-:W-:-:S04]  /*3170*/  VOTE.ANY R22, PT, !P0 ;  /* 0x0000000000167806 */ /* 0x000fc800040e0100 */
[----:B------:R-:W-:-:S13]  /*3180*/  ISETP.NE.AND P0, PT, R22, RZ, PT ;  /* 0x000000ff1600720c */ /* 0x000fda0003f05270 */
[----:B------:R-:W-:Y:S05]  /*3190*/  @!P0 BRA `(.L_x_20) ;  /* 0xfffffff400d08947 */ /* 0x000fea000383ffff */
.L_x_17:
[----:B------:R-:W1:Y:S08]  /*31a0*/  BREV R23, R22 ;  /* 0x0000001600177301 */ /* 0x000e700000000000 */
[----:B-1----:R-:W1:Y:S02]  /*31b0*/  FLO.U32.SH R23, R23 ;  /* 0x0000001700177300 */ /* 0x002e6400000e0400 */
[----:B-1----:R-:W1:Y:S02]  /*31c0*/  SHFL.IDX PT, R21, R15, R23, 0x1f ;  /* 0x00001f170f157589 */ /* 0x002e6400000e0000 */
[----:B-1----:R-:W-:-:S05]  /*31d0*/  IMAD.IADD R14, R8, 0x1, R21 ;  /* 0x00000001080e7824 */ /* 0x002fca00078e0215 */
[----:B------:R-:W-:-:S13]  /*31e0*/  ISETP.GE.AND P0, PT, R14, UR45, PT ;  /* 0x0000002d0e007c0c */ /* 0x000fda000bf06270 */
[----:B------:R-:W1:Y:S02]  /*31f0*/  @!P0 LDC.64 R24, c[0x0][0xbf0] ;  /* 0x0002fc00ff188b82 */ /* 0x000e640000000a00 */
[----:B-1----:R-:W-:-:S05]  /*3200*/  @!P0 IMAD.WIDE R24, R14, 0xc, R24 ;  /* 0x0000000c0e188825 */ /* 0x002fca00078e0218 */
[----:B-----5:R1:W5:Y:S04]  /*3210*/  @!P0 LDG.E R6, desc[UR50][R24.64] ;  /* 0x0000003218068981 */ /* 0x020368000c1e1900 */
[----:B------:R1:W5:Y:S01]  /*3220*/  @!P0 LDG.E R7, desc[UR50][R24.64+0x4] ;  /* 0x0000043218078981 */ /* 0x000362000c1e1900 */
[----:B------:R-:W-:-:S03]  /*3230*/  IADD3 R16, P1, P0, R3, R16, -R18 ;  /* 0x0000001003107210 */ /* 0x000fc6000783e812 */
[----:B------:R-:W-:Y:S01]  /*3240*/  SHFL.IDX PT, R15, R17, R23, 0x1f ;  /* 0x00001f17110f7589 */ /* 0x000fe200000e0000 */
[----:B------:R-:W-:-:S03]  /*3250*/  IADD3.X R2, PT, PT, R2, R19, ~R17, P1, P0 ;  /* 0x0000001302027210 */ /* 0x000fc60000fe0c11 */
[----:B------:R-:W2:Y:S04]  /*3260*/  SHFL.IDX PT, R16, R16, R23, 0x1f ;  /* 0x00001f1710107589 */ /* 0x000ea800000e0000 */
[----:B------:R-:W3:Y:S04]  /*3270*/  SHFL.IDX PT, R2, R2, R23, 0x1f ;  /* 0x00001f1702027589 */ /* 0x000ee800000e0000 */
[----:B------:R1:W4:Y:S04]  /*3280*/  SHFL.IDX PT, R14, R18, R23, 0x1f ;  /* 0x00001f17120e7589 */ /* 0x00032800000e0000 */
[----:B------:R1:W1:Y:S04]  /*3290*/  SHFL.IDX PT, R13, R13, R23, 0x1f ;  /* 0x00001f170d0d7589 */ /* 0x00026800000e0000 */
[----:B------:R1:W1:Y:S01]  /*32a0*/  SHFL.IDX PT, R12, R12, R23, 0x1f ;  /* 0x00001f170c0c7589 */ /* 0x00026200000e0000 */
[----:B--2---:R-:W-:-:S02]  /*32b0*/  R2UR UR41, R16 ;  /* 0x00000000102972ca */ /* 0x004fc400000e0000 */
[----:B---3--:R-:W-:-:S15]  /*32c0*/  R2UR UR40, R2 ;  /* 0x00000000022872ca */ /* 0x008fde00000e0000 */
.L_x_14:
[----:B------:R-:W-:Y:S01]  /*32d0*/  ISETP.GE.AND P0, PT, R21, UR45, PT ;  /* 0x0000002d15007c0c */ /* 0x000fe2000bf06270 */
[----:B------:R-:W-:Y:S01]  /*32e0*/  UMOV UR19, 0xffffffff ;  /* 0xffffffff00137882 */ /* 0x000fe20000000000 */
[----:B------:R-:W-:-:S11]  /*32f0*/  MOV R17, 0xffffffff ;  /* 0xffffffff00117802 */ /* 0x000fd60000000f00 */
[----:B------:R-:W-:Y:S05]  /*3300*/  @P0 BRA `(.L_x_13) ;  /* 0x0000000400100947 */ /* 0x000fea0003800000 */
[----:B------:R-:W2:Y:S01]  /*3310*/  LDCU UR8, c[0x0][0xb98] ;  /* 0x00017300ff0877ac */ /* 0x000ea20008000800 */
[----:B-1----:R-:W-:Y:S02]  /*3320*/  R2UR UR4, R12 ;  /* 0x000000000c0472ca */ /* 0x002fe400000e0000 */
[----:B------:R-:W-:Y:S01]  /*3330*/  R2UR UR5, R13 ;  /* 0x000000000d0572ca */ /* 0x000fe200000e0000 */
[----:B------:R-:W1:Y:S01]  /*3340*/  LDCU UR7, c[0x0][0xb88] ;  /* 0x00017100ff0777ac */ /* 0x000e620008000800 */
[----:B------:R-:W3:Y:S01]  /*3350*/  LDCU UR6, c[0x0][0xbdc] ;  /* 0x00017b80ff0677ac */ /* 0x000ee20008000800 */
[----:B------:R-:W-:-:S04]  /*3360*/  UIADD3 UR10, UP0, UPT, -UR41, UR30, URZ ;  /* 0x0000001e290a7290 */ /* 0x000fc8000ff1e1ff */
[----:B------:R-:W-:-:S04]  /*3370*/  UIADD3.X UR9, UPT, UPT, ~UR40, UR25, URZ, UP0, !UPT ;  /* 0x0000001928097290 */ /* 0x000fc800087fe5ff */
[----:B--2---:R-:W-:Y:S02]  /*3380*/  USHF.R.U32.HI UR4, URZ, UR8, UR9 ;  /* 0x00000008ff047299 */ /* 0x004fe40008011609 */
[----:B------:R-:W-:Y:S01]  /*3390*/  USHF.R.U64 UR8, UR10, UR8, UR9 ;  /* 0x000000080a087299 */ /* 0x000fe20008001209 */
[----:B-1----:R-:W-:Y:S01]  /*33a0*/  SHF.R.U64 R2, R12, UR7, R13 ;  /* 0x000000070c027c19 */ /* 0x002fe2000800120d */
[----:B------:R-:W-:Y:S02]  /*33b0*/  USHF.R.U32.HI UR11, URZ, UR7, UR4 ;  /* 0x00000007ff0b7299 */ /* 0x000fe40008011604 */
[----:B------:R-:W-:Y:S02]  /*33c0*/  USHF.R.U32.HI UR5, URZ, UR7, UR5 ;  /* 0x00000007ff057299 */ /* 0x000fe40008011605 */
[----:B---3--:R-:W-:Y:S02]  /*33d0*/  USHF.R.U32.HI UR9, URZ, UR6, UR11 ;  /* 0x00000006ff097299 */ /* 0x008fe4000801160b */
[----:B------:R-:W-:Y:S01]  /*33e0*/  USHF.R.U64 UR7, UR8, UR7, UR4 ;  /* 0x0000000708077299 */ /* 0x000fe20008001204 */
[----:B------:R-:W-:Y:S01]  /*33f0*/  R2UR UR4, R2 ;  /* 0x00000000020472ca */ /* 0x000fe200000e0000 */
[----:B------:R-:W-:-:S02]  /*3400*/  ULOP3.LUT UR10, UR9, UR5, URZ, 0xfc, !UPT ;  /* 0x00000005090a7292 */ /* 0x000fc4000f8efcff */
[----:B------:R-:W-:Y:S02]  /*3410*/  USHF.R.U64 UR6, UR7, UR6, UR11 ;  /* 0x0000000607067299 */ /* 0x000fe4000800120b */
[----:B------:R-:W-:-:S09]  /*3420*/  UISETP.NE.U32.AND UP0, UPT, UR10, URZ, UPT ;  /* 0x000000ff0a00728c */ /* 0x000fd2000bf05070 */
[----:B------:R-:W-:Y:S05]  /*3430*/  BRA.U UP0, `(.L_x_21) ;  /* 0x0000000100607547 */ /* 0x000fea000b800000 */
[----:B------:R-:W1:Y:S01]  /*3440*/  I2F.U32.RP R3, UR4 ;  /* 0x0000000400037d06 */ /* 0x000e620008209000 */
[----:B------:R-:W-:Y:S01]  /*3450*/  UMOV UR10, URZ ;  /* 0x000000ff000a7c82 */ /* 0x000fe20008000000 */
[----:B------:R-:W-:-:S06]  /*3460*/  UISETP.NE.U32.AND UP0, UPT, UR4, URZ, UPT ;  /* 0x000000ff0400728c */ /* 0x000fcc000bf05070 */
[----:B-1----:R-:W1:Y:S02]  /*3470*/  MUFU.RCP R2, R3 ;  /* 0x0000000300027308 */ /* 0x002e640000001000 */
[----:B-1----:R-:W-:-:S06]  /*3480*/  IADD3 R2, PT, PT, R2, 0xffffffe, RZ ;  /* 0x0ffffffe02027810 */ /* 0x002fcc0007ffe0ff */
[----:B------:R-:W1:Y:S02]  /*3490*/  F2I.FTZ.U32.TRUNC.NTZ R2, R2 ;  /* 0x0000000200027305 */ /* 0x000e64000021f000 */
[----:B-1----:R-:W-:-:S13]  /*34a0*/  R2UR UR11, R2 ;  /* 0x00000000020b72ca */ /* 0x002fda00000e0000 */
[----:B------:R-:W-:-:S04]  /*34b0*/  UIADD3 UR5, UPT, UPT, URZ, -UR11, URZ ;  /* 0x8000000bff057290 */ /* 0x000fc8000fffe0ff */
[----:B------:R-:W-:-:S04]  /*34c0*/  UIMAD UR5, UR5, UR4, URZ ;  /* 0x00000004050572a4 */ /* 0x000fc8000f8e02ff */
[----:B------:R-:W-:-:S07]  /*34d0*/  UIMAD.WIDE.U32 UR10, UR11, UR5, UR10 ;  /* 0x000000050b0a72a5 */ /* 0x000fce000f8e000a */
[----:B------:R-:W-:Y:S02]  /*34e0*/  UMOV UR5, UR11 ;  /* 0x0000000b00057c82 */ /* 0x000fe40008000000 */
[----:B------:R-:W-:-:S07]  /*34f0*/  UIMAD.WIDE.U32 UR12, UR5, UR6, URZ ;  /* 0x00000006050c72a5 */ /* 0x000fce000f8e00ff */
[----:B------:R-:W-:Y:S02]  /*3500*/  UMOV UR12, UR13 ;  /* 0x0000000d000c7c82 */ /* 0x000fe40008000000 */
[----:B------:R-:W-:-:S04]  /*3510*/  UIADD3 UR5, UPT, UPT, -UR12, URZ, URZ ;  /* 0x000000ff0c057290 */ /* 0x000fc8000fffe1ff */
[----:B------:R-:W-:-:S04]  /*3520*/  UIMAD UR5, UR4, UR5, UR6 ;  /* 0x00000005040572a4 */ /* 0x000fc8000f8e0206 */
[----:B------:R-:W-:-:S11]  /*3530*/  UISETP.GE.U32.AND UP2, UPT, UR5, UR4, UPT ;  /* 0x000000040500728c */ /* 0x000fd6000bf46070 */
[----:B------:R-:W-:Y:S02]  /*3540*/  @UP2 UIADD3 UR5, UPT, UPT, UR5, -UR4, URZ ;  /* 0x8000000405052290 */ /* 0x000fe4000fffe0ff */
[----:B------:R-:W-:Y:S02]  /*3550*/  @UP2 UIADD3 UR12, UPT, UPT, UR12, 0x1, URZ ;  /* 0x000000010c0c2890 */ /* 0x000fe4000fffe0ff */
[----:B------:R-:W-:-:S11]  /*3560*/  UISETP.GE.U32.AND UP1, UPT, UR5, UR4, UPT ;  /* 0x000000040500728c */ /* 0x000fd6000bf26070 */
[----:B------:R-:W-:Y:S02]  /*3570*/  @UP1 UIADD3 UR12, UPT, UPT, UR12, 0x1, URZ ;  /* 0x000000010c0c1890 */ /* 0x000fe4000fffe0ff */
[----:B------:R-:W-:-:S04]  /*3580*/  @!UP0 ULOP3.LUT UR12, URZ, UR4, URZ, 0x33, !UPT ;  /* 0x00000004ff0c8292 */ /* 0x000fc8000f8e33ff */
[----:B------:R-:W-:-:S04]  /*3590*/  UIADD3 UR11, UPT, UPT, -UR12, URZ, URZ ;  /* 0x000000ff0c0b7290 */ /* 0x000fc8000fffe1ff */
[----:B------:R-:W-:Y:S01]  /*35a0*/  UIMAD UR11, UR4, UR11, UR6 ;  /* 0x0000000b040b72a4 */ /* 0x000fe2000f8e0206 */
[----:B------:R-:W-:Y:S11]  /*35b0*/  BRA `(.L_x_22) ;  /* 0x0000000000107947 */ /* 0x000ff60003800000 */
.L_x_21:
[----:B------:R-:W-:Y:S02]  /*35c0*/  MOV R2, 0x35e0 ;  /* 0x000035e000027802 */ /* 0x000fe40000000f00 */
[----:B----45:R-:W-:Y:S05]  /*35d0*/  CALL.REL.NOINC `($__internal_3_$__cuda_sm20_div_u64) ;  /* 0x000000f000e47944 */ /* 0x030fea0003c00000 */
[----:B------:R-:W-:-:S04]  /*35e0*/  UIADD3 UR11, UPT, UPT, -UR12, URZ, URZ ;  /* 0x000000ff0c0b7290 */ /* 0x000fc8000fffe1ff */
[----:B------:R-:W-:-:S12]  /*35f0*/  UIMAD UR11, UR4, UR11, UR6 ;  /* 0x0000000b040b72a4 */ /* 0x000fd8000f8e0206 */
.L_x_22:
[----:B------:R-:W1:Y:S01]  /*3600*/  LDCU UR4, c[0x0][0xbdc] ;  /* 0x00017b80ff0477ac */ /* 0x000e620008000800 */
[----:B------:R-:W-:Y:S01]  /*3610*/  PLOP3.LUT P0, PT, PT, PT, PT, 0x8, 0x80 ;  /* 0x000000000080781c */ /* 0x000fe20003f0e170 */
[----:B------:R-:W-:Y:S01]  /*3620*/  IMAD.MOV.U32 R17, RZ, RZ, R21 ;  /* 0x000000ffff117224 */ /* 0x000fe200078e0015 */
[----:B------:R-:W-:Y:S01]  /*3630*/  LOP3.LUT R11, R11, 0xfffffffd, RZ, 0xc0, !PT ;  /* 0xfffffffd0b0b7812 */ /* 0x000fe200078ec0ff */
[----:B------:R-:W2:Y:S01]  /*3640*/  LDCU UR6, c[0x0][0xb80] ;  /* 0x00017000ff0677ac */ /* 0x000ea20008000800 */
[----:B------:R-:W3:Y:S01]  /*3650*/  LDCU UR5, c[0x0][0xbe0] ;  /* 0x00017c00ff0577ac */ /* 0x000ee20008000800 */
[----:B------:R-:W-:Y:S01]  /*3660*/  UMOV UR10, 0xffffffff ;  /* 0xffffffff000a7882 */ /* 0x000fe20000000000 */
[----:B------:R-:W4:Y:S07]  /*3670*/  LDCU UR9, c[0x0][0xb90] ;  /* 0x00017200ff0977ac */ /* 0x000f2e0008000800 */
[----:B------:R-:W-:Y:S01]  /*3680*/  @P0 LOP3.LUT R11, R11, 0x2, RZ, 0xfc, !PT ;  /* 0x000000020b0b0812 */ /* 0x000fe200078efcff */
[----:B-1----:R-:W-:-:S02]  /*3690*/  USHF.L.U32 UR10, UR10, UR4, URZ ;  /* 0x000000040a0a7299 */ /* 0x002fc400080006ff */
[----:B------:R-:W-:Y:S02]  /*36a0*/  USHF.L.U32 UR12, UR12, UR4, URZ ;  /* 0x000000040c0c7299 */ /* 0x000fe400080006ff */
[----:B------:R-:W-:Y:S02]  /*36b0*/  ULOP3.LUT UR10, URZ, UR10, URZ, 0x33, !UPT ;  /* 0x0000000aff0a7292 */ /* 0x000fe4000f8e33ff */
[----:B--2---:R-:W-:Y:S02]  /*36c0*/  UIADD3 UR4, UPT, UPT, UR6, -0x1, URZ ;  /* 0xffffffff06047890 */ /* 0x004fe4000fffe0ff */
[----:B------:R-:W-:Y:S02]  /*36d0*/  ULOP3.LUT UR10, UR7, UR10, URZ, 0xc0, !UPT ;  /* 0x0000000a070a7292 */ /* 0x000fe4000f8ec0ff */
[----:B------:R-:W-:Y:S02]  /*36e0*/  ULOP3.LUT UR4, UR4, UR8, URZ, 0xc0, !UPT ;  /* 0x0000000804047292 */ /* 0x000fe4000f8ec0ff */
[----:B------:R-:W-:-:S02]  /*36f0*/  UIADD3 UR10, UPT, UPT, UR10, UR12, URZ ;  /* 0x0000000c0a0a7290 */ /* 0x000fc4000fffe0ff */
[----:B---3--:R-:W-:Y:S02]  /*3700*/  UISETP.NE.AND UP0, UPT, UR5, 0x1, UPT ;  /* 0x000000010500788c */ /* 0x008fe4000bf05270 */
[----:B------:R-:W-:Y:S02]  /*3710*/  UIMAD UR4, UR11, UR6, UR4 ;  /* 0x000000060b0472a4 */ /* 0x000fe4000f8e0204 */
[----:B----4-:R-:W-:-:S04]  /*3720*/  UIMAD UR9, UR10, UR9, UR38 ;  /* 0x000000090a0972a4 */ /* 0x010fc8000f8e0226 */
[----:B------:R-:W-:Y:S02]  /*3730*/  USEL UR18, UR9, UR4, !UP0 ;  /* 0x0000000409127287 */ /* 0x000fe4000c000000 */
[----:B------:R-:W-:-:S12]  /*3740*/  USEL UR19, UR4, UR9, !UP0 ;  /* 0x0000000904137287 */ /* 0x000fd8000c000000 */
.L_x_13:
[----:B------:R-:W2:Y:S02]  /*3750*/  LDCU UR4, c[0x0][0x36c] ;  /* 0x00006d80ff0477ac */ /* 0x000ea40008000800 */
[----:B--2---:R-:W-:-:S09]  /*3760*/  UISETP.EQ.U32.AND UP0, UPT, UR4, 0x1, UPT ;  /* 0x000000010400788c */ /* 0x004fd2000bf02070 */
[----:B------:R-:W-:Y:S05]  /*3770*/  BRA.U !UP0, `(.L_x_23) ;  /* 0x00000001080c7547 */ /* 0x000fea000b800000 */
[----:B------:R-:W-:Y:S01]  /*3780*/  UCGABAR_WAIT ;  /* 0x0000000000007dc7 */ /* 0x000fe20008000000 */
[----:B------:R-:W-:Y:S01]  /*3790*/  CCTL.IVALL ;  /* 0x00000000ff00798f */ /* 0x000fe20002000000 */
[----:B------:R-:W-:Y:S05]  /*37a0*/  BRA `(.L_x_24) ;  /* 0x0000000000047947 */ /* 0x000fea0003800000 */
.L_x_23:
[----:B------:R-:W-:Y:S06]  /*37b0*/  BAR.SYNC.DEFER_BLOCKING 0x0 ;  /* 0x0000000000007b1d */ /* 0x000fec0000010000 */
.L_x_24:
[----:B------:R-:W-:-:S13]  /*37c0*/  LOP3.LUT P0, RZ, R11, 0x2, RZ, 0xc0, !PT ;  /* 0x000000020bff7812 */ /* 0x000fda000780c0ff */
[----:B------:R-:W-:Y:S05]  /*37d0*/  @P0 EXIT ;  /* 0x000000000000094d */ /* 0x000fea0003800000 */
[----:B------:R-:W2:Y:S01]  /*37e0*/  S2UR UR5, SR_CgaCtaId ;  /* 0x00000000000579c3 */ /* 0x000ea20000008800 */
[----:B------:R-:W-:-:S09]  /*37f0*/  UISETP.NE.AND UP0, UPT, UR37, 0x2, UPT ;  /* 0x000000022500788c */ /* 0x000fd2000bf05270 */
[----:B------:R-:W-:Y:S05]  /*3800*/  BRA.U UP0, `(.L_x_25) ;  /* 0x0000001500607547 */ /* 0x000fea000b800000 */
[----:B------:R-:W-:Y:S02]  /*3810*/  USHF.L.U32 UR25, UR42, 0x6, URZ ;  /* 0x000000062a197899 */ /* 0x000fe400080006ff */
[----:B------:R-:W-:Y:S02]  /*3820*/  USHF.L.U32 UR42, UR42, 0x7, URZ ;  /* 0x000000072a2a7899 */ /* 0x000fe400080006ff */
[----:B------:R-:W-:-:S04]  /*3830*/  ULOP3.LUT UR25, UR25, 0x40, URZ, 0xc0, !UPT ;  /* 0x0000004019197892 */ /* 0x000fc8000f8ec0ff */
[----:B-1--45:R-:W1:-:S00]  /*3840*/  USETMAXREG.DEALLOC.CTAPOOL 0x88 ;  /* 0x00000088000079c8 */ /* 0x032e4000080e0500 */
[----:B-1----:R-:W-:Y:S01]  /*3850*/  ISETP.NE.AND P1, PT, R8, RZ, P2 ;  /* 0x000000ff0800720c */ /* 0x002fe20001725270 */
[----:B------:R-:W-:Y:S01]  /*3860*/  IMAD.MOV.U32 R16, RZ, RZ, 0x1 ;  /* 0x00000001ff107424 */ /* 0x000fe200078e00ff */
[----:B------:R-:W-:Y:S01]  /*3870*/  PLOP3.LUT P4, PT, PT, PT, PT, 0x8, 0x80 ;  /* 0x000000000080781c */ /* 0x000fe20003f8e170 */
[----:B------:R-:W-:Y:S01]  /*3880*/  IMAD.MOV.U32 R14, RZ, RZ, RZ ;  /* 0x000000ffff0e7224 */ /* 0x000fe200078e00ff */
[----:B------:R-:W-:Y:S01]  /*3890*/  PRMT R15, RZ, 0x7610, R15 ;  /* 0x00007610ff0f7816 */ /* 0x000fe2000000000f */
[----:B------:R-:W-:Y:S01]  /*38a0*/  UMOV UR23, URZ ;  /* 0x000000ff00177c82 */ /* 0x000fe20008000000 */
[----:B------:R-:W-:-:S09]  /*38b0*/  UMOV UR22, URZ ;  /* 0x000000ff00167c82 */ /* 0x000fd20008000000 */
.L_x_49:
[----:B------:R-:W1:Y:S02]  /*38c0*/  LDC.64 R22, c[0x0][0x390] ;  /* 0x0000e400ff167b82 */ /* 0x000e640000000a00 */
[----:B-1--4-:R-:W-:-:S05]  /*38d0*/  IMAD.WIDE R22, R17, 0xc, R22 ;  /* 0x0000000c11167825 */ /* 0x012fca00078e0216 */
[----:B------:R-:W3:Y:S02]  /*38e0*/  LDG.E R0, desc[UR50][R22.64+0x8] ;  /* 0x0000083216007981 */ /* 0x000ee4000c1e1900 */
[----:B---3--:R-:W-:Y:S01]  /*38f0*/  R2UR UR4, R0 ;  /* 0x00000000000472ca */ /* 0x008fe200000e0000 */
[----:B------:R-:W-:-:S14]  /*3900*/  @P4 BRA `(.L_x_26) ;  /* 0x0000000400cc4947 */ /* 0x000fdc0003800000 */
[----:B------:R-:W1:Y:S01]  /*3910*/  S2R R12, SR_LANEID ;  /* 0x00000000000c7919 */ /* 0x000e620000000000 */
[----:B------:R-:W-:Y:S02]  /*3920*/  ELECT P0, URZ, PT ;  /* 0x0000000000ff782f */ /* 0x000fe40003800000 */
[----:B------:R-:W-:Y:S01]  /*3930*/  MOV R0, 0x400 ;  /* 0x0000040000007802 */ /* 0x000fe20000000f00 */
[----:B------:R-:W-:Y:S01]  /*3940*/  BSSY.RECONVERGENT B0, `(.L_x_27) ;  /* 0x0000055000007945 */ /* 0x000fe20003800200 */
[----:B------:R-:W3:Y:S01]  /*3950*/  S2R R3, SR_CgaCtaId ;  /* 0x0000000000037919 */ /* 0x000ee20000008800 */
[----:B------:R-:W-:Y:S01]  /*3960*/  LOP3.LUT R13, R15, 0xffff, RZ, 0xc0, !PT ;  /* 0x0000ffff0f0d7812 */ /* 0x000fe200078ec0ff */
[----:B-1----:R-:W-:Y:S01]  /*3970*/  IMAD.SHL.U32 R12, R12, 0x4, RZ ;  /* 0x000000040c0c7824 */ /* 0x002fe200078e00ff */
[----:B---3--:R-:W-:-:S04]  /*3980*/  LEA R3, R3, R0, 0x18 ;  /* 0x0000000003037211 */ /* 0x008fc800078ec0ff */
[----:B------:R-:W-:Y:S02]  /*3990*/  IADD3 R0, PT, PT, R12, 0x480, R3 ;  /* 0x000004800c007810 */ /* 0x000fe40007ffe003 */
[----:B------:R-:W-:Y:S05]  /*39a0*/  @!P0 BRA `(.L_x_28) ;  /* 0x0000000400388947 */ /* 0x000fea0003800000 */
[----:B------:R-:W1:Y:S01]  /*39b0*/  LDC.64 R10, c[0x0][0x830] ;  /* 0x00020c00ff0a7b82 */ /* 0x000e620000000a00 */
[----:B------:R-:W3:Y:S04]  /*39c0*/  LDG.E R18, desc[UR50][R22.64+0x4] ;  /* 0x0000043216127981 */ /* 0x000ee8000c1e1900 */
[----:B------:R4:W5:Y:S03]  /*39d0*/  LDG.E R9, desc[UR50][R22.64] ;  /* 0x0000003216097981 */ /* 0x000966000c1e1900 */
[----:B------:R-:W2:Y:S08]  /*39e0*/  LDC.64 R6, c[0x0][0x840] ;  /* 0x00021000ff067b82 */ /* 0x000eb00000000a00 */
[----:B------:R-:W4:Y:S01]  /*39f0*/  LDC.64 R4, c[0x0][0x828] ;  /* 0x00020a00ff047b82 */ /* 0x000f220000000a00 */
[----:B-1----:R-:W-:-:S07]  /*3a00*/  IMAD.WIDE R10, R17, 0x8, R10 ;  /* 0x00000008110a7825 */ /* 0x002fce00078e020a */
[----:B------:R-:W1:Y:S01]  /*3a10*/  LDC.64 R2, c[0x0][0x838] ;  /* 0x00020e00ff027b82 */ /* 0x000e620000000a00 */
[----:B------:R-:W3:Y:S01]  /*3a20*/  LDG.E.64 R10, desc[UR50][R10.64] ;  /* 0x000000320a0a7981 */ /* 0x000ee2000c1e1b00 */
[----:B--2---:R-:W-:-:S06]  /*3a30*/  IMAD.WIDE R6, R17, 0x8, R6 ;  /* 0x0000000811067825 */ /* 0x004fcc00078e0206 */
[----:B------:R-:W2:Y:S01]  /*3a40*/  LDG.E.64 R6, desc[UR50][R6.64] ;  /* 0x0000003206067981 */ /* 0x000ea2000c1e1b00 */
[----:B----4-:R-:W-:-:S06]  /*3a50*/  IMAD.WIDE R24, R17, 0x8, R4 ;  /* 0x0000000811187825 */ /* 0x010fcc00078e0204 */
[----:B------:R-:W4:Y:S01]  /*3a60*/  LDG.E.64 R24, desc[UR50][R24.64] ;  /* 0x0000003218187981 */ /* 0x000f22000c1e1b00 */
[----:B-1----:R-:W-:-:S06]  /*3a70*/  IMAD.WIDE R20, R17, 0x8, R2 ;  /* 0x0000000811147825 */ /* 0x002fcc00078e0202 */
[----:B------:R-:W4:Y:S01]  /*3a80*/  LDG.E.64 R20, desc[UR50][R20.64] ;  /* 0x0000003214147981 */ /* 0x000f22000c1e1b00 */
[----:B------:R-:W1:Y:S01]  /*3a90*/  S2UR UR5, SR_CgaCtaId ;  /* 0x00000000000579c3 */ /* 0x000e620000008800 */
[----:B------:R-:W-:Y:S02]  /*3aa0*/  UMOV UR6, 0x400 ;  /* 0x0000040000067882 */ /* 0x000fe40000000000 */
[----:B-1----:R-:W-:-:S09]  /*3ab0*/  ULEA UR5, UR5, UR6, 0x18 ;  /* 0x0000000605057291 */ /* 0x002fd2000f8ec0ff */
[----:B------:R-:W1:Y:S04]  /*3ac0*/  LDS R5, [UR5+0x49c] ;  /* 0x00049c05ff057984 */ /* 0x000e680008000800 */
[----:B------:R-:W1:Y:S01]  /*3ad0*/  LDS R4, [UR5+0x51c] ;  /* 0x00051c05ff047984 */ /* 0x000e620008000800 */
[----:B------:R-:W-:Y:S02]  /*3ae0*/  UIADD3 UR7, UPT, UPT, UR5, 0x480, URZ ;  /* 0x0000048005077890 */ /* 0x000fe4000fffe0ff */
[----:B------:R-:W-:Y:S01]  /*3af0*/  UIADD3 UR6, UPT, UPT, UR5, 0x500, URZ ;  /* 0x0000050005067890 */ /* 0x000fe2000fffe0ff */
[----:B------:R-:W-:Y:S04]  /*3b00*/  STS [UR5+0x4b0], RZ ;  /* 0x0004b0ffff007988 */ /* 0x000fe80008000805 */
[----:B------:R-:W-:Y:S01]  /*3b10*/  STS [UR5+0x530], RZ ;  /* 0x000530ffff007988 */ /* 0x000fe20008000805 */
[----:B---3--:R-:W-:-:S04]  /*3b20*/  SHF.L.U64.HI R26, R10, 0x1, R11 ;  /* 0x000000010a1a7819 */ /* 0x008fc8000001020b */
[----:B------:R-:W-:Y:S02]  /*3b30*/  LOP3.LUT R26, R26, 0x1fffffff, RZ, 0xc0, !PT ;  /* 0x1fffffff1a1a7812 */ /* 0x000fe400078ec0ff */
[----:B--2---:R-:W-:-:S04]  /*3b40*/  SHF.L.U64.HI R17, R6, 0x1, R7 ;  /* 0x0000000106117819 */ /* 0x004fc80000010207 */
[----:B------:R-:W-:Y:S02]  /*3b50*/  LOP3.LUT R17, R17, 0x1fffffff, RZ, 0xc0, !PT ;  /* 0x1fffffff11117812 */ /* 0x000fe400078ec0ff */
[----:B------:R-:W-:Y:S02]  /*3b60*/  SHF.R.U32.HI R2, RZ, 0x4, R26 ;  /* 0x00000004ff027819 */ /* 0x000fe4000001161a */
[----:B------:R-:W-:Y:S02]  /*3b70*/  SHF.R.U32.HI R3, RZ, 0x4, R17 ;  /* 0x00000004ff037819 */ /* 0x000fe40000011611 */
[----:B-1----:R-:W-:Y:S02]  /*3b80*/  LOP3.LUT R2, R5, 0xf, R2, 0xb8, !PT ;  /* 0x0000000f05027812 */ /* 0x002fe400078eb802 */
[----:B------:R-:W-:-:S03]  /*3b90*/  LOP3.LUT R11, R4, 0xf, R3, 0xb8, !PT ;  /* 0x0000000f040b7812 */ /* 0x000fc600078eb803 */
[----:B------:R-:W-:Y:S04]  /*3ba0*/  STS [UR5+0x49c], R2 ;  /* 0x00049c02ff007988 */ /* 0x000fe80008000805 */
[----:B------:R-:W-:Y:S04]  /*3bb0*/  STS [UR5+0x51c], R11 ;  /* 0x00051c0bff007988 */ /* 0x000fe80008000805 */
[----:B------:R-:W1:Y:S04]  /*3bc0*/  LDS R4, [UR5+0x49c] ;  /* 0x00049c05ff047984 */ /* 0x000e680008000800 */
[----:B------:R-:W2:Y:S01]  /*3bd0*/  LDS R3, [UR5+0x51c] ;  /* 0x00051c05ff037984 */ /* 0x000ea20008000800 */
[----:B-1----:R-:W-:-:S02]  /*3be0*/  LOP3.LUT R7, R4, 0xf0, RZ, 0xb8, !PT ;  /* 0x000000f004077812 */ /* 0x002fc400078eb8ff */
[----:B--2---:R-:W-:-:S03]  /*3bf0*/  LOP3.LUT R8, R3, 0xf0, RZ, 0xb8, !PT ;  /* 0x000000f003087812 */ /* 0x004fc600078eb8ff */
[----:B------:R-:W-:Y:S04]  /*3c00*/  STS [UR5+0x49c], R7 ;  /* 0x00049c07ff007988 */ /* 0x000fe80008000805 */
[----:B------:R-:W-:Y:S04]  /*3c10*/  STS [UR5+0x51c], R8 ;  /* 0x00051c08ff007988 */ /* 0x000fe80008000805 */
[----:B------:R-:W1:Y:S04]  /*3c20*/  LDS R5, [UR5+0x49c] ;  /* 0x00049c05ff057984 */ /* 0x000e680008000800 */
[----:B------:R-:W2:Y:S01]  /*3c30*/  LDS R3, [UR5+0x51c] ;  /* 0x00051c05ff037984 */ /* 0x000ea20008000800 */
[----:B------:R-:W-:-:S02]  /*3c40*/  IMAD.U32 R4, RZ, RZ, UR7 ;  /* 0x00000007ff047e24 */ /* 0x000fc4000f8e00ff */
[----:B------:R-:W-:-:S03]  /*3c50*/  IMAD.U32 R2, RZ, RZ, UR6 ;  /* 0x00000006ff027e24 */ /* 0x000fc6000f8e00ff */
[----:B------:R-:W-:Y:S02]  /*3c60*/  SHF.R.U64 R4, R4, 0x4, RZ ;  /* 0x0000000404047819 */ /* 0x000fe400000012ff */
[----:B------:R-:W-:Y:S02]  /*3c70*/  SHF.R.U64 R2, R2, 0x4, RZ ;  /* 0x0000000402027819 */ /* 0x000fe400000012ff */
[----:B-1----:R-:W-:Y:S02]  /*3c80*/  LOP3.LUT R5, R5, 0xf00, RZ, 0xb8, !PT ;  /* 0x00000f0005057812 */ /* 0x002fe400078eb8ff */
[----:B--2---:R-:W-:-:S03]  /*3c90*/  LOP3.LUT R3, R3, 0xf00, RZ, 0xb8, !PT ;  /* 0x00000f0003037812 */ /* 0x004fc600078eb8ff */
[----:B------:R1:W-:Y:S04]  /*3ca0*/  STS.64 [UR5+0x498], R4 ;  /* 0x00049804ff007988 */ /* 0x0003e80008000a05 */
[----:B------:R-:W-:Y:S04]  /*3cb0*/  STS.64 [UR5+0x518], R2 ;  /* 0x00051802ff007988 */ /* 0x000fe80008000a05 */
[----:B------:R-:W2:Y:S04]  /*3cc0*/  LDS R22, [UR5+0x49c] ;  /* 0x00049c05ff167984 */ /* 0x000ea80008000800 */
[----:B------:R-:W3:Y:S01]  /*3cd0*/  LDS R19, [UR5+0x51c] ;  /* 0x00051c05ff137984 */ /* 0x000ee20008000800 */
[----:B------:R-:W-:Y:S01]  /*3ce0*/  IMAD.SHL.U32 R10, R10, 0x2, RZ ;  /* 0x000000020a0a7824 */ /* 0x000fe200078e00ff */
[----:B------:R-:W-:Y:S01]  /*3cf0*/  UIADD3 UR6, UPT, UPT, UR4, -0x1, URZ ;  /* 0xffffffff04067890 */ /* 0x000fe2000fffe0ff */
[----:B------:R-:W-:-:S03]  /*3d00*/  IMAD.SHL.U32 R23, R6, 0x2, RZ ;  /* 0x0000000206177824 */ /* 0x000fc600078e00ff */
[----:B------:R-:W-:Y:S02]  /*3d10*/  LOP3.LUT R7, R10, 0xfffffffe, RZ, 0xc0, !PT ;  /* 0xfffffffe0a077812 */ /* 0x000fe400078ec0ff */
[----:B------:R-:W-:Y:S01]  /*3d20*/  IMAD.U32 R8, RZ, RZ, UR6 ;  /* 0x00000006ff087e24 */ /* 0x000fe2000f8e00ff */
[----:B------:R-:W-:Y:S01]  /*3d30*/  STS [UR5+0x490], R4 ;  /* 0x00049004ff007988 */ /* 0x000fe20008000805 */
[----:B-1----:R-:W-:Y:S01]  /*3d40*/  VIADD R5, R18, 0xffffffff ;  /* 0xffffffff12057836 */ /* 0x002fe20000000000 */
[----:B------:R-:W-:Y:S02]  /*3d50*/  LOP3.LUT R18, R23, 0xfffffffe, RZ, 0xc0, !PT ;  /* 0xfffffffe17127812 */ /* 0x000fe400078ec0ff */
[----:B------:R1:W-:Y:S01]  /*3d60*/  STS [UR5+0x494], R4 ;  /* 0x00049404ff007988 */ /* 0x0003e20008000805 */
[----:B------:R-:W-:Y:S02]  /*3d70*/  SHF.R.U64 R26, R7, 0x4, R26 ;  /* 0x00000004071a7819 */ /* 0x000fe4000000121a */
[----:B------:R-:W-:-:S02]  /*3d80*/  CS2R R10, SRZ ;  /* 0x00000000000a7805 */ /* 0x000fc4000001ff00 */
[----:B------:R-:W-:Y:S01]  /*3d90*/  CS2R R6, SRZ ;  /* 0x0000000000067805 */ /* 0x000fe2000001ff00 */
[----:B-----5:R-:W-:Y:S01]  /*3da0*/  VIADD R9, R9, 0xffffffff ;  /* 0xffffffff09097836 */ /* 0x020fe20000000000 */
[----:B------:R-:W-:Y:S01]  /*3db0*/  SHF.R.U64 R18, R18, 0x4, R17 ;  /* 0x0000000412127819 */ /* 0x000fe20000001211 */
[----:B------:R4:W-:Y:S04]  /*3dc0*/  STS [UR5+0x510], R2 ;  /* 0x00051002ff007988 */ /* 0x0009e80008000805 */
[----:B------:R4:W-:Y:S04]  /*3dd0*/  STS [UR5+0x514], R2 ;  /* 0x00051402ff007988 */ /* 0x0009e80008000805 */
[----:B------:R4:W-:Y:S01]  /*3de0*/  STS.128 [UR5+0x4a0], R8 ;  /* 0x0004a008ff007988 */ /* 0x0009e20008000c05 */
[----:B--2---:R-:W-:Y:S01]  /*3df0*/  LOP3.LUT R22, R22, 0xf000, RZ, 0xb8, !PT ;  /* 0x0000f00016167812 */ /* 0x004fe200078eb8ff */
[----:B-1----:R-:W-:Y:S01]  /*3e00*/  IMAD.MOV.U32 R4, RZ, RZ, R8 ;  /* 0x000000ffff047224 */ /* 0x002fe200078e0008 */
[----:B---3--:R-:W-:Y:S01]  /*3e10*/  LOP3.LUT R19, R19, 0xf000, RZ, 0xb8, !PT ;  /* 0x0000f00013137812 */ /* 0x008fe200078eb8ff */
[----:B------:R1:W-:Y:S04]  /*3e20*/  STS [UR5+0x48c], R26 ;  /* 0x00048c1aff007988 */ /* 0x0003e80008000805 */
[----:B------:R1:W-:Y:S04]  /*3e30*/  STS.128 [UR5+0x520], R4 ;  /* 0x00052004ff007988 */ /* 0x0003e80008000c05 */
[----:B----4-:R1:W-:Y:S04]  /*3e40*/  STS.64 [UR5+0x480], R24 ;  /* 0x00048018ff007988 */ /* 0x0103e80008000a05 */
[----:B------:R1:W-:Y:S04]  /*3e50*/  STS.64 [UR5+0x500], R20 ;  /* 0x00050014ff007988 */ /* 0x0003e80008000a05 */
[----:B------:R1:W-:Y:S04]  /*3e60*/  STS [UR5+0x50c], R18 ;  /* 0x00050c12ff007988 */ /* 0x0003e80008000805 */
[----:B------:R1:W-:Y:S04]  /*3e70*/  STS [UR5+0x49c], R22 ;  /* 0x00049c16ff007988 */ /* 0x0003e80008000805 */
[----:B------:R1:W-:Y:S02]  /*3e80*/  STS [UR5+0x51c], R19 ;  /* 0x00051c13ff007988 */ /* 0x0003e40008000805 */
.L_x_28:
[----:B--2---:R-:W-:Y:S05]  /*3e90*/  BSYNC.RECONVERGENT B0 ;  /* 0x0000000000007941 */ /* 0x004fea0003800200 */
.L_x_27:
[----:B------:R-:W-:Y:S01]  /*3ea0*/  NOP ;  /* 0x0000000000007918 */ /* 0x000fe20000000000 */
[----:B------:R2:W3:Y:S01]  /*3eb0*/  LDS R2, [R0] ;  /* 0x0000000000027984 */ /* 0x0004e20000000800 */
[----:B------:R-:W-:Y:S01]  /*3ec0*/  IMAD R13, R13, 0x4ec5, RZ ;  /* 0x00004ec50d0d7824 */ /* 0x000fe200078e02ff */
[----:B------:R-:W-:Y:S01]  /*3ed0*/  ELECT P0, URZ, PT ;  /* 0x0000000000ff782f */ /* 0x000fe20003800000 */
[----:B------:R-:W-:Y:S01]  /*3ee0*/  BSSY.RECONVERGENT B0, `(.L_x_29) ;  /* 0x000000b000007945 */ /* 0x000fe20003800200 */
[----:B------:R2:W4:Y:S02]  /*3ef0*/  LDS R3, [R0+0x80] ;  /* 0x0000800000037984 */ /* 0x0005240000000800 */
[----:B-1----:R-:W-:-:S04]  /*3f00*/  SHF.R.U32.HI R4, RZ, 0x12, R13 ;  /* 0x00000012ff047819 */ /* 0x002fc8000001160d */
[----:B------:R-:W-:-:S05]  /*3f10*/  PRMT R4, R4, 0x9910, RZ ;  /* 0x0000991004047816 */ /* 0x000fca00000000ff */
[----:B------:R-:W-:-:S04]  /*3f20*/  IMAD R4, R4, 0xd, RZ ;  /* 0x0000000d04047824 */ /* 0x000fc800078e02ff */
[----:B------:R-:W-:-:S05]  /*3f30*/  IMAD.MOV R4, RZ, RZ, -R4 ;  /* 0x000000ffff047224 */ /* 0x000fca00078e0a04 */
[----:B------:R-:W-:-:S05]  /*3f40*/  PRMT R4, R4, 0x7710, RZ ;  /* 0x0000771004047816 */ /* 0x000fca00000000ff */
[----:B------:R-:W-:Y:S01]  /*3f50*/  IMAD.IADD R4, R4, 0x1, R15 ;  /* 0x0000000104047824 */ /* 0x000fe200078e020f */
[----:B--2---:R-:W-:Y:S05]  /*3f60*/  @!P0 BRA `(.L_x_30) ;  /* 0x0000000000088947 */ /* 0x004fea0003800000 */
[----:B------:R0:W-:Y:S01]  /*3f70*/  UTMACMDFLUSH ;  /* 0x00000000000079b7 */ /* 0x0001e20000000000 */
[----:B------:R-:W-:-:S04]  /*3f80*/  DEPBAR.LE SB0, 0x0 ;  /* 0x000080000000791a */ /* 0x000fc80000000000 */
.L_x_30:
[----:B------:R-:W-:Y:S05]  /*3f90*/  BSYNC.RECONVERGENT B0 ;  /* 0x0000000000007941 */ /* 0x000fea0003800200 */
.L_x_29:
[----:B------:R-:W-:-:S13]  /*3fa0*/  R2UR UR5, R4 ;  /* 0x00000000040572ca */ /* 0x000fda00000e0000 */
[----:B------:R-:W-:-:S04]  /*3fb0*/  ULOP3.LUT UR5, UR5, 0xffff, URZ, 0xc0, !UPT ;  /* 0x0000ffff05057892 */ /* 0x000fc8000f8ec0ff */
[----:B------:R-:W-:Y:S02]  /*3fc0*/  UIMAD.WIDE.U32 UR6, UR5, 0x80, UR28 ;  /* 0x00000080050678a5 */ /* 0x000fe4000f8e001c */
[----:B------:R-:W-:-:S04]  /*3fd0*/  UIMAD.WIDE.U32 UR8, UR5, 0x80, UR26 ;  /* 0x00000080050878a5 */ /* 0x000fc8000f8e001a */
[C---:B------:R-:W-:Y:S02]  /*3fe0*/  IADD3 R4, P3, PT, R12.reuse, UR6, RZ ;  /* 0x000000060c047c10 */ /* 0x040fe4000ff7e0ff */
[----:B------:R-:W-:-:S03]  /*3ff0*/  IADD3 R12, P0, PT, R12, UR8, RZ ;  /* 0x000000080c0c7c10 */ /* 0x000fc6000ff1e0ff */
[----:B------:R-:W-:Y:S02]  /*4000*/  IMAD.X R5, RZ, RZ, UR7, P3 ;  /* 0x00000007ff057e24 */ /* 0x000fe400098e06ff */
[----:B------:R-:W-:-:S03]  /*4010*/  IMAD.X R13, RZ, RZ, UR9, P0 ;  /* 0x00000009ff0d7e24 */ /* 0x000fc600080e06ff */
[----:B---3--:R1:W5:Y:S04]  /*4020*/  ATOMG.E.EXCH.STRONG.GPU PT, RZ, [R4], R2 ;  /* 0x0000000204ff73a8 */ /* 0x00836800041ee100 */
[----:B----4-:R1:W5:Y:S02]  /*4030*/  ATOMG.E.EXCH.STRONG.GPU PT, RZ, [R12], R3 ;  /* 0x000000030cff73a8 */ /* 0x01036400041ee100 */
.L_x_26:
[----:B------:R-:W-:Y:S01]  /*4040*/  LOP3.LUT R0, R15, 0xffff, RZ, 0xc0, !PT ;  /* 0x0000ffff0f007812 */ /* 0x000fe200078ec0ff */
[----:B------:R-:W3:Y:S01]  /*4050*/  S2UR UR21, SR_CgaCtaId ;  /* 0x00000000001579c3 */ /* 0x000ee20000008800 */
[----:B------:R-:W-:-:S03]  /*4060*/  UMOV UR20, 0x400 ;  /* 0x0000040000147882 */ /* 0x000fc60000000000 */
[----:B------:R-:W-:-:S05]  /*4070*/  IMAD R0, R0, 0x4ec5, RZ ;  /* 0x00004ec500007824 */ /* 0x000fca00078e02ff */
[----:B------:R-:W-:-:S04]  /*4080*/  SHF.R.U32.HI R0, RZ, 0x12, R0 ;  /* 0x00000012ff007819 */ /* 0x000fc80000011600 */
[----:B------:R-:W-:-:S05]  /*4090*/  PRMT R0, R0, 0x9910, RZ ;  /* 0x0000991000007816 */ /* 0x000fca00000000ff */
[----:B------:R-:W-:-:S04]  /*40a0*/  IMAD R0, R0, 0xd, RZ ;  /* 0x0000000d00007824 */ /* 0x000fc800078e02ff */
[----:B------:R-:W-:Y:S01]  /*40b0*/  IMAD.MOV R0, RZ, RZ, -R0 ;  /* 0x000000ffff007224 */ /* 0x000fe200078e0a00 */
[----:B---3--:R-:W-:-:S04]  /*40c0*/  ULEA UR20, UR21, UR20, 0x18 ;  /* 0x0000001415147291 */ /* 0x008fc8000f8ec0ff */
[----:B------:R-:W-:Y:S01]  /*40d0*/  PRMT R0, R0, 0x7710, RZ ;  /* 0x0000771000007816 */ /* 0x000fe200000000ff */
[----:B--2---:R-:W-:-:S04]  /*40e0*/  ULEA UR5, UR22, UR20, 0x3 ;  /* 0x0000001416057291 */ /* 0x004fc8000f8e18ff */
[----:B------:R-:W-:-:S05]  /*40f0*/  IMAD.IADD R0, R0, 0x1, R15 ;  /* 0x0000000100007824 */ /* 0x000fca00078e020f */
[----:B------:R-:W-:Y:S02]  /*4100*/  R2UR UR30, R0 ;  /* 0x00000000001e72ca */ /* 0x000fe400000e0000 */
[----:B------:R-:W-:-:S11]  /*4110*/  SHF.L.U32 R0, R16, 0x1f, RZ ;  /* 0x0000001f10007819 */ /* 0x000fd600000006ff */
[----:B------:R-:W-:-:S04]  /*4120*/  ULOP3.LUT UR30, UR30, 0xffff, URZ, 0xc0, !UPT ;  /* 0x0000ffff1e1e7892 */ /* 0x000fc8000f8ec0ff */
[----:B------:R-:W-:Y:S02]  /*4130*/  UIMAD.WIDE.U32 UR32, UR30, 0x80, UR28 ;  /* 0x000000801e2078a5 */ /* 0x000fe4000f8e001c */
[----:B------:R-:W-:Y:S01]  /*4140*/  UIMAD.WIDE.U32 UR30, UR30, 0x80, UR26 ;  /* 0x000000801e1e78a5 */ /* 0x000fe2000f8e001a */
[----:B------:R-:W-:Y:S11]  /*4150*/  @P4 BRA `(.L_x_31) ;  /* 0x00000000001c4947 */ /* 0x000ff60003800000 */
[----:B------:R-:W-:-:S04]  /*4160*/  DEPBAR {5,4,3,2,1,0} ;  /* 0x0000003f0000791a */ /* 0x000fc80000000000 */
[----:B------:R-:W2:Y:S02]  /*4170*/  CCTL.E.C.LDCU.IV.DEEP [UR32] ;  /* 0x0000000020007540 */ /* 0x000ea40009c08000 */
[----:B--2---:R2:W-:Y:S01]  /*4180*/  UTMACCTL.IV [UR32] ;  /* 0x00000000200079b9 */ /* 0x0045e20008000000 */
[----:B------:R-:W-:-:S04]  /*4190*/  DEPBAR {5,4,3,2,1,0} ;  /* 0x0000003f0000791a */ /* 0x000fc80000000000 */
[----:B------:R-:W3:Y:S02]  /*41a0*/  CCTL.E.C.LDCU.IV.DEEP [UR30] ;  /* 0x000000001e007540 */ /* 0x000ee40009c08000 */
[----:B---3--:R2:W-:Y:S01]  /*41b0*/  UTMACCTL.IV [UR30] ;  /* 0x000000001e0079b9 */ /* 0x0085e20008000000 */
[----:B------:R-:W-:Y:S01]  /*41c0*/  NOP ;  /* 0x0000000000007918 */ /* 0x000fe20000000000 */
.L_x_31:
[----:B------:R-:W-:Y:S01]  /*41d0*/  UIADD3 UR6, UPT, UPT, UR4, 0x7f, URZ ;  /* 0x0000007f04067890 */ /* 0x000fe2000fffe0ff */
[----:B-----5:R3:W4:Y:S01]  /*41e0*/  SYNCS.PHASECHK.TRANS64.TRYWAIT P0, [UR5+0x18], R0 ;  /* 0x00001800ff0075a7 */ /* 0x0207220008001105 */
[----:B------:R-:W-:Y:S02]  /*41f0*/  UIADD3 UR4, UPT, UPT, UR4, 0xfe, URZ ;  /* 0x000000fe04047890 */ /* 0x000fe4000fffe0ff */
[----:B------:R-:W-:Y:S02]  /*4200*/  USHF.R.S32.HI UR5, URZ, 0x1f, UR6 ;  /* 0x0000001fff057899 */ /* 0x000fe40008011406 */
[----:B------:R-:W-:Y:S02]  /*4210*/  ULEA.HI UR18, UR18, UR18, URZ, 0x1 ;  /* 0x0000001212127291 */ /* 0x000fe4000f8f08ff */
[----:B------:R-:W-:Y:S02]  /*4220*/  ULEA.HI UR35, UR5, UR6, URZ, 0x7 ;  /* 0x0000000605237291 */ /* 0x000fe4000f8f38ff */
[----:B------:R-:W-:-:S02]  /*4230*/  USHF.L.U32 UR5, UR18, 0x7, URZ ;  /* 0x0000000712057899 */ /* 0x000fc400080006ff */
[----:B------:R-:W-:Y:S02]  /*4240*/  USHF.R.S32.HI UR35, URZ, 0x7, UR35 ;  /* 0x00000007ff237899 */ /* 0x000fe40008011423 */
[----:B------:R-:W-:Y:S02]  /*4250*/  ULOP3.LUT UR5, UR5, 0xffffff00, URZ, 0xc0, !UPT ;  /* 0xffffff0005057892 */ /* 0x000fe4000f8ec0ff */
[----:B------:R-:W-:Y:S02]  /*4260*/  UISETP.LT.U32.AND UP0, UPT, UR35, 0x3, UPT ;  /* 0x000000032300788c */ /* 0x000fe4000bf01070 */
[----:B------:R-:W-:Y:S02]  /*4270*/  ULEA UR7, UR19, UR25, 0x7 ;  /* 0x0000001913077291 */ /* 0x000fe4000f8e38ff */
[----:B------:R-:W-:Y:S02]  /*4280*/  USEL UR38, UR35, 0x3, UP0 ;  /* 0x0000000323267887 */ /* 0x000fe40008000000 */
[----:B------:R-:W-:-:S02]  /*4290*/  UISETP.GE.U32.AND UP0, UPT, UR4, 0xff, UPT ;  /* 0x000000ff0400788c */ /* 0x000fc4000bf06070 */
[----:B------:R-:W-:Y:S01]  /*42a0*/  ULOP3.LUT UR19, UR5, 0x80, UR42, 0xf8, !UPT ;  /* 0x0000008005137892 */ /* 0x000fe2000f8ef82a */
[----:B------:R-:W-:-:S06]  /*42b0*/  UMOV UR34, URZ ;  /* 0x000000ff00227c82 */ /* 0x000fcc0008000000 */
[----:B---3--:R-:W-:Y:S05]  /*42c0*/  BRA.U !UP0, `(.L_x_32) ;  /* 0x0000000108d47547 */ /* 0x008fea000b800000 */
[----:B------:R-:W-:Y:S01]  /*42d0*/  UIADD3 UR39, UPT, UPT, -UR38, URZ, URZ ;  /* 0x000000ff26277290 */ /* 0x000fe2000fffe1ff */
[----:B------:R-:W-:Y:S01]  /*42e0*/  UMOV UR43, UR22 ;  /* 0x00000016002b7c82 */ /* 0x000fe20008000000 */
[----:B------:R-:W-:-:S10]  /*42f0*/  UMOV UR10, 0x40 ;  /* 0x00000040000a7882 */ /* 0x000fd40000000000 */
.L_x_38:
[----:B------:R-:W-:Y:S01]  /*4300*/  UIADD3 UR39, UPT, UPT, UR39, 0x1, URZ ;  /* 0x0000000127277890 */ /* 0x000fe2000fffe0ff */
[----:B-1-3--:R-:W-:Y:S01]  /*4310*/  @P2 MOV R2, 0x18000 ;  /* 0x0001800000022802 */ /* 0x00afe20000000f00 */
[----:B------:R-:W-:Y:S02]  /*4320*/  ULEA UR17, UR43, UR20, 0x3 ;  /* 0x000000142b117291 */ /* 0x000fe4000f8e18ff */
[----:B------:R-:W-:Y:S01]  /*4330*/  UISETP.NE.AND UP0, UPT, UR39, URZ, UPT ;  /* 0x000000ff2700728c */ /* 0x000fe2000bf05270 */
[----:B--2-4-:R-:W-:Y:S10]  /*4340*/  @P0 BRA `(.L_x_33) ;  /* 0x00000000000c0947 */ /* 0x014ff40003800000 */
[----:B------:R-:W-:-:S04]  /*4350*/  SHF.L.U32 R3, R16, 0x1f, RZ ;  /* 0x0000001f10037819 */ /* 0x000fc800000006ff */
[----:B------:R-:W1:Y:S02]  /*4360*/  SYNCS.PHASECHK.TRANS64.TRYWAIT P0, [UR17+0x18], R3 ;  /* 0x00001803ff0075a7 */ /* 0x000e640008001111 */
[----:B-1----:R-:W-:Y:S05]  /*4370*/  @!P0 BRA `(.L_x_34) ;  /* 0x000000d800108947 */ /* 0x002fea0003800000 */
.L_x_33:
[----:B------:R3:W-:Y:S01]  /*4380*/  @P2 SYNCS.ARRIVE.TRANS64 RZ, [UR17], R2 ;  /* 0x00000002ffff29a7 */ /* 0x0007e20008000011 */
[----:B------:R-:W-:-:S04]  /*4390*/  ULOP3.LUT UR4, UR24, 0x2, URZ, 0xfc, !UPT ;  /* 0x0000000218047892 */ /* 0x000fc8000f8efcff */
[----:B------:R-:W-:-:S09]  /*43a0*/  UISETP.NE.AND UP1, UPT, UR4, 0x2, UPT ;  /* 0x000000020400788c */ /* 0x000fd2000bf25270 */
[----:B------:R-:W-:Y:S05]  /*43b0*/  BRA.U UP1, `(.L_x_35) ;  /* 0x0000000101047547 */ /* 0x000fea000b800000 */
[----:B--2---:R-:W-:Y:S05]  /*43c0*/  BPT.TRAP 0x1 ;  /* 0x000000040000795c */ /* 0x004fea0000300000 */
.L_x_35:
[----:B------:R-:W-:Y:S04]  /*43d0*/  BSSY.RECONVERGENT B0, `(.L_x_36) ;  /* 0x0000003000007945 */ /* 0x000fe80003800200 */
[----:B------:R-:W-:Y:S05]  /*43e0*/  @!P1 BRA `(.L_x_37) ;  /* 0x0000000000049947 */ /* 0x000fea0003800000 */
[----:B--2---:R-:W-:Y:S05]  /*43f0*/  BPT.TRAP 0x1 ;  /* 0x000000040000795c */ /* 0x004fea0000300000 */
.L_x_37:
[----:B--2---:R-:W-:Y:S05]  /*4400*/  BSYNC.RECONVERGENT B0 ;  /* 0x0000000000007941 */ /* 0x004fea0003800200 */
.L_x_36:
[----:B------:R-:W-:Y:S02]  /*4410*/  UIADD3 UR22, UPT, UPT, UR43, 0x1, URZ ;  /* 0x000000012b167890 */ /* 0x000fe4000fffe0ff */
[----:B------:R-:W-:Y:S02]  /*4420*/  ULEA UR8, UR43, UR20, 0xf ;  /* 0x000000142b087291 */ /* 0x000fe4000f8e78ff */
[----:B------:R-:W-:Y:S02]  /*4430*/  UISETP.NE.AND UP1, UPT, UR22, 0x3, UPT ;  /* 0x000000031600788c */ /* 0x000fe4000bf25270 */
[----:B------:R-:W-:Y:S02]  /*4440*/  ULEA UR12, UR43, UR20, 0xe ;  /* 0x000000142b0c7291 */ /* 0x000fe4000f8e70ff */
[----:B------:R-:W-:Y:S02]  /*4450*/  USEL UR5, URZ, 0x1, UP1 ;  /* 0x00000001ff057887 */ /* 0x000fe40008800000 */
[----:B------:R-:W-:-:S02]  /*4460*/  USEL UR22, UR22, URZ, UP1 ;  /* 0x000000ff16167287 */ /* 0x000fc40008800000 */
[----:B------:R-:W-:Y:S02]  /*4470*/  UIADD3 UR18, UPT, UPT, UR10, -0x40, URZ ;  /* 0xffffffc00a127890 */ /* 0x000fe4000fffe0ff */
[----:B------:R-:W-:Y:S01]  /*4480*/  ULEA UR4, UR22, UR20, 0x3 ;  /* 0x0000001416047291 */ /* 0x000fe2000f8e18ff */
[----:B------:R-:W-:Y:S01]  /*4490*/  LOP3.LUT R16, R16, UR5, RZ, 0x3c, !PT ;  /* 0x0000000510107c12 */ /* 0x000fe2000f8e3cff */
[----:B------:R-:W-:Y:S02]  /*44a0*/  ULOP3.LUT UR17, UR17, 0xfefffff8, URZ, 0xc0, !UPT ;  /* 0xfefffff811117892 */ /* 0x000fe4000f8ec0ff */
[----:B------:R-:W-:Y:S01]  /*44b0*/  UIADD3 UR16, UPT, UPT, UR8, 0x9400, URZ ;  /* 0x0000940008107890 */ /* 0x000fe2000fffe0ff */
[----:B-1----:R-:W-:Y:S01]  /*44c0*/  SHF.L.U32 R0, R16, 0x1f, RZ ;  /* 0x0000001f10007819 */ /* 0x002fe200000006ff */
[----:B------:R-:W-:Y:S01]  /*44d0*/  UIADD3 UR8, UPT, UPT, UR8, 0xd400, URZ ;  /* 0x0000d40008087890 */ /* 0x000fe2000fffe0ff */
[----:B------:R-:W-:Y:S02]  /*44e0*/  UMOV UR40, 0x0 ;  /* 0x0000000000287882 */ /* 0x000fe40000000000 */
[----:B------:R1:W2:Y:S01]  /*44f0*/  SYNCS.PHASECHK.TRANS64.TRYWAIT P0, [UR4+0x18], R0 ;  /* 0x00001800ff0075a7 */ /* 0x0002a20008001104 */
[----:B------:R-:W-:-:S02]  /*4500*/  UIADD3 UR4, UPT, UPT, UR12, 0x21400, URZ ;  /* 0x000214000c047890 */ /* 0x000fc4000fffe0ff */
[----:B------:R-:W-:Y:S01]  /*4510*/  UIADD3 UR12, UPT, UPT, UR12, 0x23400, URZ ;  /* 0x000234000c0c7890 */ /* 0x000fe2000fffe0ff */
[----:B------:R-:W-:Y:S01]  /*4520*/  UMOV UR41, 0x10000000 ;  /* 0x1000000000297882 */ /* 0x000fe20000000000 */
[----:B------:R-:W-:Y:S01]  /*4530*/  UMOV UR11, UR19 ;  /* 0x00000013000b7c82 */ /* 0x000fe20008000000 */
[----:B------:R-:W-:Y:S01]  /*4540*/  UMOV UR9, UR17 ;  /* 0x0000001100097c82 */ /* 0x000fe20008000000 */
[----:B------:R-:W-:Y:S01]  /*4550*/  UMOV UR5, UR17 ;  /* 0x0000001100057c82 */ /* 0x000fe20008000000 */
[----:B------:R-:W-:Y:S01]  /*4560*/  UMOV UR6, UR18 ;  /* 0x0000001200067c82 */ /* 0x000fe20008000000 */
[----:B------:R-:W-:Y:S01]  /*4570*/  UTMALDG.2D.2CTA [UR16], [UR32], desc[UR40] ;  /* 0x00002810200075b4 */ /* 0x000fe20008209000 */
[----:B------:R-:W-:Y:S01]  /*4580*/  UMOV UR14, UR10 ;  /* 0x0000000a000e7c82 */ /* 0x000fe20008000000 */
[----:B------:R-:W-:Y:S01]  /*4590*/  UMOV UR15, UR7 ;  /* 0x00000007000f7c82 */ /* 0x000fe20008000000 */
[----:B------:R-:W-:Y:S01]  /*45a0*/  UMOV UR13, UR17 ;  /* 0x00000011000d7c82 */ /* 0x000fe20008000000 */
[----:B------:R-:W-:Y:S01]  /*45b0*/  UMOV UR34, UR38 ;  /* 0x0000002600227c82 */ /* 0x000fe20008000000 */
[----:B------:R-:W-:Y:S01]  /*45c0*/  UMOV UR43, UR22 ;  /* 0x00000016002b7c82 */ /* 0x000fe20008000000 */
[----:B------:R4:W-:Y:S01]  /*45d0*/  UTMALDG.2D.2CTA [UR8], [UR32], desc[UR40] ;  /* 0x00002808200075b4 */ /* 0x0009e20008209000 */
[----:B------:R1:W-:Y:S01]  /*45e0*/  UTMALDG.2D.2CTA [UR4], [UR30], desc[UR40] ;  /* 0x000028041e0075b4 */ /* 0x0003e20008209000 */
[----:B------:R1:W-:Y:S01]  /*45f0*/  UTMALDG.2D.2CTA [UR12], [UR30], desc[UR40] ;  /* 0x0000280c1e0075b4 */ /* 0x0003e20008209000 */
[----:B----4-:R-:W-:Y:S01]  /*4600*/  UIADD3 UR10, UPT, UPT, UR10, 0x80, URZ ;  /* 0x000000800a0a7890 */ /* 0x010fe2000fffe0ff */
[----:B------:R-:W-:Y:S11]  /*4610*/  BRA.U UP0, `(.L_x_38) ;  /* 0xfffffffd00387547 */ /* 0x000ff6000b83ffff */
.L_x_32:
[----:B-1----:R-:W-:Y:S01]  /*4620*/  ULEA UR4, UR22, UR20, 0x3 ;  /* 0x0000001416047291 */ /* 0x002fe2000f8e18ff */
[----:B------:R-:W-:Y:S01]  /*4630*/  SHF.L.U32 R0, R16, 0x1f, RZ ;  /* 0x0000001f10007819 */ /* 0x000fe200000006ff */
[----:B------:R-:W-:Y:S01]  /*4640*/  @!P4 SYNCS.ARRIVE.TRANS64.A1T0 RZ, [UR20+0x78], RZ ;  /* 0x000078ffffffc9a7 */ /* 0x000fe20008100014 */
[----:B------:R-:W-:-:S06]  /*4650*/  UISETP.GT.AND UP0, UPT, UR35, UR38, UPT ;  /* 0x000000262300728c */ /* 0x000fcc000bf04270 */
[----:B--2-4-:R1:W2:Y:S03]  /*4660*/  SYNCS.PHASECHK.TRANS64.TRYWAIT P0, [UR4+0x18], R0 ;  /* 0x00001800ff0075a7 */ /* 0x0142a60008001104 */
[----:B------:R-:W-:Y:S05]  /*4670*/  BRA.U !UP0, `(.L_x_39) ;  /* 0x0000000108cc7547 */ /* 0x000fea000b800000 */
[----:B------:R-:W-:Y:S01]  /*4680*/  UIADD3 UR35, UPT, UPT, -UR38, UR34, UR35 ;  /* 0x0000002226237290 */ /* 0x000fe2000fffe123 */
[----:B------:R-:W-:-:S11]  /*4690*/  UMOV UR40, UR22 ;  /* 0x0000001600287c82 */ /* 0x000fd60008000000 */
.L_x_45:
[----:B------:R-:W-:Y:S01]  /*46a0*/  ULEA UR9, UR40, UR20, 0x3 ;  /* 0x0000001428097291 */ /* 0x000fe2000f8e18ff */
[----:B--23--:R-:W-:Y:S01]  /*46b0*/  @P2 MOV R2, 0x18000 ;  /* 0x0001800000022802 */ /* 0x00cfe20000000f00 */
[----:B-12---:R-:W-:Y:S10]  /*46c0*/  @P0 BRA `(.L_x_40) ;  /* 0x00000000000c0947 */ /* 0x006ff40003800000 */
[----:B------:R-:W-:-:S04]  /*46d0*/  SHF.L.U32 R3, R16, 0x1f, RZ ;  /* 0x0000001f10037819 */ /* 0x000fc800000006ff */
[----:B------:R-:W2:Y:S02]  /*46e0*/  SYNCS.PHASECHK.TRANS64.TRYWAIT P0, [UR9+0x18], R3 ;  /* 0x00001803ff0075a7 */ /* 0x000ea40008001109 */
[----:B--2---:R-:W-:Y:S05]  /*46f0*/  @!P0 BRA `(.L_x_41) ;  /* 0x000000d400488947 */ /* 0x004fea0003800000 */
.L_x_40:
[----:B------:R2:W-:Y:S01]  /*4700*/  @P2 SYNCS.ARRIVE.TRANS64 RZ, [UR9], R2 ;  /* 0x00000002ffff29a7 */ /* 0x0005e20008000009 */
[----:B------:R-:W-:-:S04]  /*4710*/  ULOP3.LUT UR4, UR24, 0x2, URZ, 0xfc, !UPT ;  /* 0x0000000218047892 */ /* 0x000fc8000f8efcff */
[----:B------:R-:W-:-:S09]  /*4720*/  UISETP.NE.AND UP0, UPT, UR4, 0x2, UPT ;  /* 0x000000020400788c */ /* 0x000fd2000bf05270 */
[----:B------:R-:W-:Y:S05]  /*4730*/  BRA.U UP0, `(.L_x_42) ;  /* 0x0000000100047547 */ /* 0x000fea000b800000 */
[----:B------:R-:W-:Y:S05]  /*4740*/  BPT.TRAP 0x1 ;  /* 0x000000040000795c */ /* 0x000fea0000300000 */
.L_x_42:
[----:B------:R-:W-:Y:S04]  /*4750*/  BSSY.RECONVERGENT B0, `(.L_x_43) ;  /* 0x0000003000007945 */ /* 0x000fe80003800200 */
[----:B------:R-:W-:Y:S05]  /*4760*/  @!P1 BRA `(.L_x_44) ;  /* 0x0000000000049947 */ /* 0x000fea0003800000 */
[----:B------:R-:W-:Y:S05]  /*4770*/  BPT.TRAP 0x1 ;  /* 0x000000040000795c */ /* 0x000fea0000300000 */
.L_x_44:
[----:B------:R-:W-:Y:S05]  /*4780*/  BSYNC.RECONVERGENT B0 ;  /* 0x0000000000007941 */ /* 0x000fea0003800200 */
.L_x_43:
[----:B------:R-:W-:Y:S02]  /*4790*/  UIADD3 UR22, UPT, UPT, UR40, 0x1, URZ ;  /* 0x0000000128167890 */ /* 0x000fe4000fffe0ff */
[----:B------:R-:W-:Y:S02]  /*47a0*/  ULEA UR16, UR40, UR20, 0xf ;  /* 0x0000001428107291 */ /* 0x000fe4000f8e78ff */
[----:B------:R-:W-:Y:S02]  /*47b0*/  UISETP.NE.AND UP0, UPT, UR22, 0x3, UPT ;  /* 0x000000031600788c */ /* 0x000fe4000bf05270 */
[----:B------:R-:W-:Y:S02]  /*47c0*/  USHF.L.U32 UR10, UR34, 0x7, URZ ;  /* 0x00000007220a7899 */ /* 0x000fe400080006ff */
[----:B------:R-:W-:Y:S02]  /*47d0*/  USEL UR5, URZ, 0x1, UP0 ;  /* 0x00000001ff057887 */ /* 0x000fe40008000000 */
[----:B------:R-:W-:-:S02]  /*47e0*/  USEL UR22, UR22, URZ, UP0 ;  /* 0x000000ff16167287 */ /* 0x000fc40008000000 */
[----:B------:R-:W-:Y:S02]  /*47f0*/  ULEA UR12, UR40, UR20, 0xe ;  /* 0x00000014280c7291 */ /* 0x000fe4000f8e70ff */
[----:B------:R-:W-:Y:S01]  /*4800*/  ULEA UR4, UR22, UR20, 0x3 ;  /* 0x0000001416047291 */ /* 0x000fe2000f8e18ff */
[----:B------:R-:W-:Y:S01]  /*4810*/  LOP3.LUT R16, R16, UR5, RZ, 0x3c, !PT ;  /* 0x0000000510107c12 */ /* 0x000fe2000f8e3cff */
[----:B------:R-:W-:Y:S02]  /*4820*/  ULOP3.LUT UR9, UR9, 0xfefffff8, URZ, 0xc0, !UPT ;  /* 0xfefffff809097892 */ /* 0x000fe4000f8ec0ff */
[----:B------:R-:W-:Y:S01]  /*4830*/  UIADD3 UR8, UPT, UPT, UR16, 0x9400, URZ ;  /* 0x0000940010087890 */ /* 0x000fe2000fffe0ff */
[----:B-1----:R-:W-:Y:S01]  /*4840*/  SHF.L.U32 R0, R16, 0x1f, RZ ;  /* 0x0000001f10007819 */ /* 0x002fe200000006ff */
[----:B------:R-:W-:Y:S02]  /*4850*/  UIADD3 UR18, UPT, UPT, UR10, 0x40, URZ ;  /* 0x000000400a127890 */ /* 0x000fe4000fffe0ff */
[----:B------:R-:W-:Y:S01]  /*4860*/  UIADD3 UR16, UPT, UPT, UR16, 0xd400, URZ ;  /* 0x0000d40010107890 */ /* 0x000fe2000fffe0ff */
[----:B------:R4:W1:Y:S01]  /*4870*/  SYNCS.PHASECHK.TRANS64.TRYWAIT P0, [UR4+0x18], R0 ;  /* 0x00001800ff0075a7 */ /* 0x0008620008001104 */
[----:B------:R-:W-:-:S02]  /*4880*/  UIADD3 UR4, UPT, UPT, UR12, 0x21400, URZ ;  /* 0x000214000c047890 */ /* 0x000fc4000fffe0ff */
[----:B------:R-:W-:Y:S01]  /*4890*/  UIADD3 UR12, UPT, UPT, UR12, 0x23400, URZ ;  /* 0x000234000c0c7890 */ /* 0x000fe2000fffe0ff */
[----:B------:R-:W-:Y:S01]  /*48a0*/  UMOV UR38, 0x0 ;  /* 0x0000000000267882 */ /* 0x000fe20000000000 */
[----:B------:R-:W-:Y:S01]  /*48b0*/  UMOV UR39, 0x10000000 ;  /* 0x1000000000277882 */ /* 0x000fe20000000000 */
[----:B------:R-:W-:Y:S01]  /*48c0*/  UMOV UR11, UR19 ;  /* 0x00000013000b7c82 */ /* 0x000fe20008000000 */
[----:B------:R-:W-:Y:S01]  /*48d0*/  UMOV UR17, UR9 ;  /* 0x0000000900117c82 */ /* 0x000fe20008000000 */
[----:B------:R-:W-:Y:S01]  /*48e0*/  UMOV UR5, UR9 ;  /* 0x0000000900057c82 */ /* 0x000fe20008000000 */
[----:B------:R-:W-:Y:S01]  /*48f0*/  UMOV UR6, UR10 ;  /* 0x0000000a00067c82 */ /* 0x000fe20008000000 */
[----:B------:R4:W-:Y:S01]  /*4900*/  UTMALDG.2D.2CTA [UR8], [UR32], desc[UR38] ;  /* 0x00002608200075b4 */ /* 0x0009e20008209000 */
[----:B------:R-:W-:Y:S01]  /*4910*/  UMOV UR15, UR7 ;  /* 0x00000007000f7c82 */ /* 0x000fe20008000000 */
[----:B------:R-:W-:Y:S01]  /*4920*/  UMOV UR13, UR9 ;  /* 0x00000009000d7c82 */ /* 0x000fe20008000000 */
[----:B------:R-:W-:Y:S01]  /*4930*/  UMOV UR14, UR18 ;  /* 0x00000012000e7c82 */ /* 0x000fe20008000000 */
[----:B------:R-:W-:Y:S01]  /*4940*/  UIADD3 UR34, UPT, UPT, UR34, 0x1, URZ ;  /* 0x0000000122227890 */ /* 0x000fe2000fffe0ff */
[----:B------:R-:W-:Y:S01]  /*4950*/  UMOV UR40, UR22 ;  /* 0x0000001600287c82 */ /* 0x000fe20008000000 */
[----:B------:R4:W-:Y:S02]  /*4960*/  UTMALDG.2D.2CTA [UR16], [UR32], desc[UR38] ;  /* 0x00002610200075b4 */ /* 0x0009e40008209000 */
[----:B------:R-:W-:Y:S01]  /*4970*/  UISETP.NE.AND UP0, UPT, UR34, UR35, UPT ;  /* 0x000000232200728c */ /* 0x000fe2000bf05270 */
[----:B------:R4:W-:Y:S01]  /*4980*/  UTMALDG.2D.2CTA [UR4], [UR30], desc[UR38] ;  /* 0x000026041e0075b4 */ /* 0x0009e20008209000 */
[----:B------:R4:W-:Y:S07]  /*4990*/  UTMALDG.2D.2CTA [UR12], [UR30], desc[UR38] ;  /* 0x0000260c1e0075b4 */ /* 0x0009ee0008209000 */
[----:B----4-:R-:W-:Y:S05]  /*49a0*/  BRA.U UP0, `(.L_x_45) ;  /* 0xfffffffd003c7547 */ /* 0x010fea000b83ffff */
.L_x_39:
[----:B------:R-:W-:Y:S01]  /*49b0*/  UISETP.NE.AND UP0, UPT, UR37, 0x8, UPT ;  /* 0x000000082500788c */ /* 0x000fe2000bf05270 */
[----:B------:R-:W-:-:S08]  /*49c0*/  NOP ;  /* 0x0000000000007918 */ /* 0x000fd00000000000 */
[----:B------:R-:W-:Y:S05]  /*49d0*/  BRA.U UP0, `(.L_x_46) ;  /* 0x0000000100047547 */ /* 0x000fea000b800000 */
[----:B------:R-:W-:Y:S05]  /*49e0*/  BPT.TRAP 0x1 ;  /* 0x000000040000795c */ /* 0x000fea0000300000 */
.L_x_46:
[----:B------:R-:W-:Y:S01]  /*49f0*/  ULEA UR4, UR23, UR20, 0x3 ;  /* 0x0000001417047291 */ /* 0x000fe2000f8e18ff */
[----:B------:R-:W-:-:S08]  /*4a00*/  SHF.L.U32 R3, R14, 0x1f, RZ ;  /* 0x0000001f0e037819 */ /* 0x000fd000000006ff */
[----:B-12---:R-:W1:Y:S02]  /*4a10*/  SYNCS.PHASECHK.TRANS64.TRYWAIT P0, [UR4+0x160], R3 ;  /* 0x00016003ff0075a7 */ /* 0x006e640008001104 */
[----:B-1----:R-:W-:Y:S05]  /*4a20*/  @!P0 BRA `(.L_x_47) ;  /* 0x000000d000948947 */ /* 0x002fea0003800000 */
.L_x_241:
[----:B------:R-:W-:-:S09]  /*4a30*/  UIMAD UR5, UR23, 0x14, UR36 ;  /* 0x00000014170578a4 */ /* 0x000fd2000f8e0224 */
[----:B-1----:R-:W1:Y:S04]  /*4a40*/  LDS R3, [UR5] ;  /* 0x00000005ff037984 */ /* 0x002e680008000800 */
[----:B---3--:R-:W2:Y:S04]  /*4a50*/  LDS R2, [UR5+0x4] ;  /* 0x00000405ff027984 */ /* 0x008ea80008000800 */
[----:B------:R-:W3:Y:S04]  /*4a60*/  LDS.U16 R15, [UR5+0x12] ;  /* 0x00001205ff0f7984 */ /* 0x000ee80008000400 */
[----:B------:R-:W4:Y:S04]  /*4a70*/  LDS R17, [UR5+0x8] ;  /* 0x00000805ff117984 */ /* 0x000f280008000800 */
[----:B------:R-:W3:Y:S01]  /*4a80*/  LDS R0, [UR5+0xc] ;  /* 0x00000c05ff007984 */ /* 0x000ee20008000800 */
[----:B------:R-:W-:Y:S01]  /*4a90*/  @!PT LDS RZ, [RZ] ;  /* 0x00000000fffff984 */ /* 0x000fe20000000800 */
[----:B------:R-:W-:Y:S01]  /*4aa0*/  @!PT LDS RZ, [RZ] ;  /* 0x00000000fffff984 */ /* 0x000fe20000000800 */
[----:B------:R-:W-:Y:S01]  /*4ab0*/  @!PT LDS RZ, [RZ] ;  /* 0x00000000fffff984 */ /* 0x000fe20000000800 */
[----:B------:R-:W-:Y:S01]  /*4ac0*/  @!PT LDS RZ, [RZ] ;  /* 0x00000000fffff984 */ /* 0x000fe20000000800 */
[----:B------:R5:W-:Y:S06]  /*4ad0*/  MEMBAR.ALL.CTA ;  /* 0x0000000000007992 */ /* 0x000bec0000008000 */
[----:B-----5:R-:W3:Y:S01]  /*4ae0*/  FENCE.VIEW.ASYNC.S ;  /* 0x00000000000073c6 */ /* 0x020ee20000000000 */
[----:B-1----:R-:W-:-:S02]  /*4af0*/  R2UR UR18, R3 ;  /* 0x00000000031272ca */ /* 0x002fc400000e0000 */
[----:B--2---:R-:W-:Y:S01]  /*4b00*/  R2UR UR19, R2 ;  /* 0x00000000021372ca */ /* 0x004fe200000e0000 */
[----:B------:R-:W-:-:S14]  /*4b10*/  BRA.U UP0, `(.L_x_48) ;  /* 0x0000000100047547 */ /* 0x000fdc000b800000 */
[----:B------:R-:W-:Y:S05]  /*4b20*/  BPT.TRAP 0x1 ;  /* 0x000000040000795c */ /* 0x000fea0000300000 */
.L_x_48:
[----:B------:R-:W-:Y:S01]  /*4b30*/  UIADD3 UR4, UPT, UPT, UR4, 0x1a0, URZ ;  /* 0x000001a004047890 */ /* 0x000fe2000fffe0ff */
[----:B---3--:R-:W-:Y:S01]  /*4b40*/  ISETP.NE.AND P0, PT, R0, RZ, PT ;  /* 0x000000ff0000720c */ /* 0x008fe20003f05270 */
[----:B------:R-:W-:Y:S01]  /*4b50*/  UIADD3 UR23, UPT, UPT, UR23, 0x1, URZ ;  /* 0x0000000117177890 */ /* 0x000fe2000fffe0ff */
[----:B------:R-:W-:Y:S01]  /*4b60*/  PLOP3.LUT P4, PT, PT, PT, PT, 0x80, 0x8 ;  /* 0x000000000008781c */ /* 0x000fe20003f8f070 */
[----:B------:R-:W-:Y:S02]  /*4b70*/  UPRMT UR4, UR21, 0x654, UR4 ;  /* 0x0000065415047896 */ /* 0x000fe40008000004 */
[----:B------:R-:W-:-:S04]  /*4b80*/  UISETP.NE.AND UP0, UPT, UR23, 0x8, UPT ;  /* 0x000000081700788c */ /* 0x000fc8000bf05270 */
[----:B------:R-:W-:-:S03]  /*4b90*/  USEL UR23, UR23, URZ, UP0 ;  /* 0x000000ff17177287 */ /* 0x000fc60008000000 */
[----:B------:R-:W-:Y:S01]  /*4ba0*/  SYNCS.ARRIVE.TRANS64.RED.A1T0 RZ, [UR4], RZ ;  /* 0x000000ffffff79a7 */ /* 0x000fe20008100404 */
[----:B------:R-:W-:-:S06]  /*4bb0*/  USEL UR4, URZ, 0x1, UP0 ;  /* 0x00000001ff047887 */ /* 0x000fcc0008000000 */
[----:B------:R-:W-:Y:S01]  /*4bc0*/  LOP3.LUT R14, R14, UR4, RZ, 0x3c, !PT ;  /* 0x000000040e0e7c12 */ /* 0x000fe2000f8e3cff */
[----:B------:R-:W-:Y:S06]  /*4bd0*/  @P0 BRA `(.L_x_49) ;  /* 0xffffffec00380947 */ /* 0x000fec000383ffff */
[----:B------:R-:W-:Y:S01]  /*4be0*/  UIADD3 UR20, UPT, UPT, UR20, 0x18, URZ ;  /* 0x0000001814147890 */ /* 0x000fe2000fffe0ff */
[----:B------:R-:W-:-:S03]  /*4bf0*/  SHF.L.U32 R3, R16, 0x1f, RZ ;  /* 0x0000001f10037819 */ /* 0x000fc600000006ff */
[----:B------:R-:W-:-:S09]  /*4c00*/  ULEA UR4, UR22, UR20, 0x3 ;  /* 0x0000001416047291 */ /* 0x000fd2000f8e18ff */
[----:B------:R-:W1:Y:S02]  /*4c10*/  SYNCS.PHASECHK.TRANS64.TRYWAIT P0, [UR4], R3 ;  /* 0x00000003ff0075a7 */ /* 0x000e640008001104 */
[----:B-1----:R-:W-:Y:S05]  /*4c20*/  @!P0 BRA `(.L_x_50) ;  /* 0x000000d0002c8947 */ /* 0x002fea0003800000 */
.L_x_243:
[----:B------:R-:W-:-:S04]  /*4c30*/  UIADD3 UR5, UPT, UPT, UR22, 0x1, URZ ;  /* 0x0000000116057890 */ /* 0x000fc8000fffe0ff */
[----:B------:R-:W-:-:S04]  /*4c40*/  UISETP.NE.AND UP0, UPT, UR5, 0x3, UPT ;  /* 0x000000030500788c */ /* 0x000fc8000bf05270 */
[----:B------:R-:W-:Y:S02]  /*4c50*/  USEL UR6, URZ, 0x1, UP0 ;  /* 0x00000001ff067887 */ /* 0x000fe40008000000 */
[----:B------:R-:W-:-:S04]  /*4c60*/  USEL UR5, UR5, URZ, UP0 ;  /* 0x000000ff05057287 */ /* 0x000fc80008000000 */
[----:B------:R-:W-:Y:S01]  /*4c70*/  ULEA UR4, UR5, UR20, 0x3 ;  /* 0x0000001405047291 */ /* 0x000fe2000f8e18ff */
[----:B------:R-:W-:-:S04]  /*4c80*/  LOP3.LUT R2, R16, UR6, RZ, 0x3c, !PT ;  /* 0x0000000610027c12 */ /* 0x000fc8000f8e3cff */
[----:B-1----:R-:W-:-:S04]  /*4c90*/  SHF.L.U32 R3, R2, 0x1f, RZ ;  /* 0x0000001f02037819 */ /* 0x002fc800000006ff */
[----:B------:R-:W1:Y:S02]  /*4ca0*/  SYNCS.PHASECHK.TRANS64.TRYWAIT P0, [UR4], R3 ;  /* 0x00000003ff0075a7 */ /* 0x000e640008001104 */
[----:B-1----:R-:W-:Y:S05]  /*4cb0*/  @!P0 BRA `(.L_x_51) ;  /* 0x000000d000208947 */ /* 0x002fea0003800000 */
.L_x_245:
[----:B------:R-:W-:-:S04]  /*4cc0*/  UIADD3 UR5, UPT, UPT, UR5, 0x1, URZ ;  /* 0x0000000105057890 */ /* 0x000fc8000fffe0ff */
[----:B------:R-:W-:-:S04]  /*4cd0*/  UISETP.NE.AND UP0, UPT, UR5, 0x3, UPT ;  /* 0x000000030500788c */ /* 0x000fc8000bf05270 */
[----:B------:R-:W-:Y:S02]  /*4ce0*/  USEL UR4, URZ, 0x1, UP0 ;  /* 0x00000001ff047887 */ /* 0x000fe40008000000 */
[----:B------:R-:W-:-:S04]  /*4cf0*/  USEL UR5, UR5, URZ, UP0 ;  /* 0x000000ff05057287 */ /* 0x000fc80008000000 */
[----:B------:R-:W-:Y:S01]  /*4d00*/  LOP3.LUT R2, R2, UR4, RZ, 0x3c, !PT ;  /* 0x0000000402027c12 */ /* 0x000fe2000f8e3cff */
[----:B------:R-:W-:-:S12]  /*4d10*/  ULEA UR5, UR5, UR20, 0x3 ;  /* 0x0000001405057291 */ /* 0x000fd8000f8e18ff */
.L_x_52:
[----:B-1----:R-:W-:Y:S02]  /*4d20*/  SHF.L.U32 R3, R2, 0x1f, RZ ;  /* 0x0000001f02037819 */ /* 0x002fe400000006ff */
[----:B------:R-:W-:-:S04]  /*4d30*/  MOV R0, UR5 ;  /* 0x0000000500007c02 */ /* 0x000fc80008000f00 */
[----:B------:R1:W2:Y:S03]  /*4d40*/  SYNCS.PHASECHK.TRANS64.TRYWAIT P0, [R0+URZ], R3 ;  /* 0x00000003000075a7 */ /* 0x0002a600080011ff */
[----:B--2---:R-:W-:Y:S05]  /*4d50*/  @!P0 NANOSLEEP.SYNCS 0x989680 ;  /* 0x009896800000895d */ /* 0x004fea0003900000 */
[----:B------:R-:W2:Y:S02]  /*4d60*/  @!P0 SYNCS.PHASECHK.TRANS64 P0, [R0+URZ], R3 ;  /* 0x00000003000085a7 */ /* 0x000ea400080010ff */
[----:B--2---:R-:W-:Y:S05]  /*4d70*/  @P0 EXIT ;  /* 0x000000000000094d */ /* 0x004fea0003800000 */
[----:B------:R-:W-:Y:S05]  /*4d80*/  BRA `(.L_x_52) ;  /* 0xfffffffc00e47947 */ /* 0x000fea000383ffff */
.L_x_25:
[----:B------:R-:W-:-:S04]  /*4d90*/  UISETP.LT.U32.AND UP0, UPT, UR37, 0x9, UPT ;  /* 0x000000092500788c */ /* 0x000fc8000bf01070 */
[----:B------:R-:W-:-:S04]  /*4da0*/  USEL UR4, UR37, 0x9, UP0 ;  /* 0x0000000925047887 */ /* 0x000fc80008000000 */
[----:B------:R-:W-:-:S12]  /*4db0*/  USHF.L.U32 UR4, UR4, 0x2, URZ ;  /* 0x0000000204047899 */ /* 0x000fd800080006ff */
[----:B------:R-:W3:Y:S02]  /*4dc0*/  LDCU UR6, c[0x2][UR4] ;  /* 0x00800000040677ac */ /* 0x000ee40008000800 */
[----:B---3--:R-:W-:-:S10]  /*4dd0*/  USHF.R.S32.HI UR7, URZ, 0x1f, UR6 ;  /* 0x0000001fff077899 */ /* 0x008fd40008011406 */
.L_x_291:
[----:B--2---:R-:W-:Y:S05]  /*4de0*/  BRXU UR6 -0x4df0                                                                                                                                                                                                                                                                                                                                                                                                                                                                                                                                                                                                                                                                                                                                                                                                                                                                                                                                                                                                                                                                                                                                                                                                                                                                                                                                                                          (*"BRANCH_TARGETS .L_x_292,.L_x_293,.L_x_300"*) ;  /* 0xffffffb006847958 */ /* 0x004fea000b83ffff */
.L_x_293:
[----:B------:R-:W-:-:S09]  /*4df0*/  UISETP.NE.AND UP0, UPT, UR37, 0x1, UPT ;  /* 0x000000012500788c */ /* 0x000fd2000bf05270 */
[----:B------:R-:W-:Y:S05]  /*4e00*/  BRA.U UP0, `(.L_x_53) ;  /* 0x0000003900487547 */ /* 0x000fea000b800000 */
[----:B------:R-:W-:-:S08]  /*4e10*/  NOP ;  /* 0x0000000000007918 */ /* 0x000fd00000000000 */
[----:B-1--45:R-:W1:-:S00]  /*4e20*/  USETMAXREG.DEALLOC.CTAPOOL 0x88 ;  /* 0x00000088000079c8 */ /* 0x032e4000080e0500 */
[----:B------:R-:W2:Y:S01]  /*4e30*/  LDCU.64 UR14, c[0x0][0xba0] ;  /* 0x00017400ff0e77ac */ /* 0x000ea20008000a00 */
[----:B-1----:R-:W-:Y:S01]  /*4e40*/  HFMA2 R0, -RZ, RZ, 0, 5.9604644775390625e-08 ;  /* 0x00000001ff007431 */ /* 0x002fe200000001ff */
[----:B------:R-:W-:Y:S01]  /*4e50*/  PRMT R9, RZ, 0x7610, R9 ;  /* 0x00007610ff097816 */ /* 0x000fe20000000009 */
[----:B------:R-:W1:Y:S01]  /*4e60*/  LDCU.64 UR12, c[0x0][0xbb8] ;  /* 0x00017700ff0c77ac */ /* 0x000e620008000a00 */
[----:B------:R-:W3:Y:S01]  /*4e70*/  LDCU UR4, c[0x0][0xbdc] ;  /* 0x00017b80ff0477ac */ /* 0x000ee20008000800 */
[----:B------:R-:W4:Y:S01]  /*4e80*/  LDCU UR18, c[0x0][0xb80] ;  /* 0x00017000ff1277ac */ /* 0x000f220008000800 */
[----:B------:R-:W-:Y:S01]  /*4e90*/  UMOV UR5, 0xffffffff ;  /* 0xffffffff00057882 */ /* 0x000fe20000000000 */
[----:B------:R-:W-:Y:S01]  /*4ea0*/  UMOV UR19, URZ ;  /* 0x000000ff00137c82 */ /* 0x000fe20008000000 */
[----:B--2---:R-:W-:-:S04]  /*4eb0*/  UIADD3 UR16, UP0, UPT, UR14, -0x1, URZ ;  /* 0xffffffff0e107890 */ /* 0x004fc8000ff1e0ff */
[----:B------:R-:W-:Y:S02]  /*4ec0*/  UIADD3.X UR15, UPT, UPT, UR15, -0x1, URZ, UP0, !UPT ;  /* 0xffffffff0f0f7890 */ /* 0x000fe400087fe4ff */
[----:B-1----:R-:W-:Y:S02]  /*4ed0*/  UIADD3 UR14, UP0, UPT, UR12, -0x1, URZ ;  /* 0xffffffff0c0e7890 */ /* 0x002fe4000ff1e0ff */
[----:B---3--:R-:W-:Y:S02]  /*4ee0*/  USHF.L.U32 UR4, UR5, UR4, URZ ;  /* 0x0000000405047299 */ /* 0x008fe400080006ff */
[----:B------:R-:W-:Y:S02]  /*4ef0*/  UIADD3.X UR13, UPT, UPT, UR13, -0x1, URZ, UP0, !UPT ;  /* 0xffffffff0d0d7890 */ /* 0x000fe400087fe4ff */
[----:B----4-:R-:W-:Y:S02]  /*4f00*/  UIADD3 UR18, UPT, UPT, UR18, -0x1, URZ ;  /* 0xffffffff12127890 */ /* 0x010fe4000fffe0ff */
[----:B------:R-:W-:-:S12]  /*4f10*/  ULOP3.LUT UR12, URZ, UR4, URZ, 0x33, !UPT ;  /* 0x00000004ff0c7292 */ /* 0x000fd8000f8e33ff */
.L_x_70:
[----:B-1----:R-:W1:Y:S01]  /*4f20*/  LDC.64 R2, c[0x0][0xbd0] ;  /* 0x0002f400ff027b82 */ /* 0x002e620000000a00 */
[----:B------:R-:W-:Y:S01]  /*4f30*/  UIADD3 UR30, UP0, UPT, UR30, UR34, URZ ;  /* 0x000000221e1e7290 */ /* 0x000fe2000ff1e0ff */
[----:B------:R-:W-:Y:S01]  /*4f40*/  ISETP.NE.AND P1, PT, RZ, UR17, PT ;  /* 0x00000011ff007c0c */ /* 0x000fe2000bf25270 */
[----:B------:R-:W-:Y:S01]  /*4f50*/  IMAD.MOV.U32 R18, RZ, RZ, -0x1 ;  /* 0xffffffffff127424 */ /* 0x000fe200078e00ff */
[----:B------:R-:W-:Y:S01]  /*4f60*/  PLOP3.LUT P2, PT, PT, PT, PT, 0x80, 0x8 ;  /* 0x000000000008781c */ /* 0x000fe20003f4f070 */
[----:B------:R-:W-:Y:S01]  /*4f70*/  UIADD3.X UR25, UPT, UPT, UR25, UR31, URZ, UP0, !UPT ;  /* 0x0000001f19197290 */ /* 0x000fe200087fe4ff */
[----:B------:R-:W-:Y:S02]  /*4f80*/  IMAD.MOV.U32 R10, RZ, RZ, -0x1 ;  /* 0xffffffffff0a7424 */ /* 0x000fe400078e00ff */
[----:B------:R-:W-:Y:S02]  /*4f90*/  P2R R11, PR, RZ, 0x4 ;  /* 0x00000004ff0b7803 */ /* 0x000fe40000000000 */
[----:B-1----:R-:W-:Y:S01]  /*4fa0*/  ISETP.LE.U32.AND P0, PT, R2, UR30, PT ;  /* 0x0000001e02007c0c */ /* 0x002fe2000bf03070 */
[----:B------:R-:W-:-:S05]  /*4fb0*/  IMAD.U32 R2, RZ, RZ, UR25 ;  /* 0x00000019ff027e24 */ /* 0x000fca000f8e00ff */
[----:B------:R-:W-:Y:S01]  /*4fc0*/  ISETP.GE.U32.AND.EX P0, PT, R2, R3, PT, P0 ;  /* 0x000000030200720c */ /* 0x000fe20003f06100 */
[----:B------:R-:W-:Y:S02]  /*4fd0*/  IMAD.MOV.U32 R3, RZ, RZ, RZ ;  /* 0x000000ffff037224 */ /* 0x000fe400078e00ff */
[----:B------:R-:W-:-:S10]  /*4fe0*/  IMAD.MOV.U32 R2, RZ, RZ, -0x1 ;  /* 0xffffffffff027424 */ /* 0x000fd400078e00ff */
[----:B----45:R-:W-:Y:S05]  /*4ff0*/  @P0 BRA P1, `(.L_x_54) ;  /* 0x00000018000c0947 */ /* 0x030fea0000800000 */
[----:B------:R-:W-:Y:S01]  /*5000*/  IADD3 R16, P1, PT, R14, UR41, RZ ;  /* 0x000000290e107c10 */ /* 0x000fe2000ff3e0ff */
[----:B------:R-:W-:-:S03]  /*5010*/  IMAD.U32 R10, RZ, RZ, UR25 ;  /* 0x00000019ff0a7e24 */ /* 0x000fc6000f8e00ff */
[----:B------:R-:W-:Y:S02]  /*5020*/  ISETP.LE.U32.AND P0, PT, R16, UR30, PT ;  /* 0x0000001e10007c0c */ /* 0x000fe4000bf03070 */
[----:B------:R-:W-:-:S04]  /*5030*/  IADD3.X R19, PT, PT, R15, UR40, RZ, P1, !PT ;  /* 0x000000280f137c10 */ /* 0x000fc80008ffe4ff */
[----:B------:R-:W-:-:S13]  /*5040*/  ISETP.GE.U32.AND.EX P0, PT, R10, R19, PT, P0 ;  /* 0x000000130a00720c */ /* 0x000fda0003f06100 */
[----:B------:R-:W-:Y:S05]  /*5050*/  @!P0 BRA `(.L_x_55) ;  /* 0x0000001000f08947 */ /* 0x000fea0003800000 */
[----:B------:R-:W1:Y:S01]  /*5060*/  LDCU UR20, c[0x0][0xbe8] ;  /* 0x00017d00ff1477ac */ /* 0x000e620008000800 */
[----:B------:R-:W-:Y:S01]  /*5070*/  IMAD.IADD R23, R8, 0x1, R21 ;  /* 0x0000000108177824 */ /* 0x000fe200078e0215 */
[----:B------:R-:W-:Y:S01]  /*5080*/  MOV R14, R6 ;  /* 0x00000006000e7202 */ /* 0x000fe20000000f00 */
[----:B------:R-:W-:Y:S02]  /*5090*/  IMAD.MOV.U32 R16, RZ, RZ, R7 ;  /* 0x000000ffff107224 */ /* 0x000fe400078e0007 */
[----:B------:R-:W-:-:S05]  /*50a0*/  VIADD R10, R23, 0x20 ;  /* 0x00000020170a7836 */ /* 0x000fca0000000000 */
[----:B-1----:R-:W-:-:S13]  /*50b0*/  ISETP.GE.AND P0, PT, R10, UR20, PT ;  /* 0x000000140a007c0c */ /* 0x002fda000bf06270 */
[----:B------:R-:W1:Y:S01]  /*50c0*/  @!P0 LDC.64 R20, c[0x0][0xbf0] ;  /* 0x0002fc00ff148b82 */ /* 0x000e620000000a00 */
[----:B------:R-:W-:Y:S01]  /*50d0*/  BSSY.RECONVERGENT B0, `(.L_x_56) ;  /* 0x0000062000007945 */ /* 0x000fe20003800200 */
[----:B------:R-:W-:Y:S01]  /*50e0*/  HFMA2 R15, -RZ, RZ, 0, 0 ;  /* 0x00000000ff0f7431 */ /* 0x000fe200000001ff */
[----:B------:R-:W-:Y:S01]  /*50f0*/  MOV R18, 0x7fffffff ;  /* 0x7fffffff00127802 */ /* 0x000fe20000000f00 */
[----:B-1----:R-:W-:-:S05]  /*5100*/  @!P0 IMAD.WIDE R20, R23, 0xc, R20 ;  /* 0x0000000c17148825 */ /* 0x002fca00078e0214 */
[----:B------:R1:W5:Y:S04]  /*5110*/  @!P0 LDG.E R6, desc[UR50][R20.64+0x180] ;  /* 0x0001803214068981 */ /* 0x000368000c1e1900 */
[----:B------:R1:W5:Y:S01]  /*5120*/  @!P0 LDG.E R7, desc[UR50][R20.64+0x184] ;  /* 0x0001843214078981 */ /* 0x000362000c1e1900 */
[----:B------:R-:W-:-:S13]  /*5130*/  ISETP.GE.AND P0, PT, R23, UR20, PT ;  /* 0x0000001417007c0c */ /* 0x000fda000bf06270 */
[----:B------:R-:W-:Y:S05]  /*5140*/  @P0 BRA `(.L_x_57) ;  /* 0x0000000400680947 */ /* 0x000fea0003800000 */
[----:B------:R-:W-:Y:S01]  /*5150*/  IABS R13, R5 ;  /* 0x00000005000d7213 */ /* 0x000fe20000000000 */
[----:B------:R-:W2:Y:S01]  /*5160*/  LDCU.128 UR4, c[0x0][0xbc0] ;  /* 0x00017800ff0477ac */ /* 0x000ea20008000c00 */
[----:B------:R-:W-:Y:S02]  /*5170*/  IABS R12, R4 ;  /* 0x00000004000c7213 */ /* 0x000fe40000000000 */
[----:B------:R-:W3:Y:S01]  /*5180*/  I2F.RP R24, R13 ;  /* 0x0000000d00187306 */ /* 0x000ee20000209400 */
[----:B------:R-:W4:Y:S01]  /*5190*/  LDCU.64 UR8, c[0x0][0xbb0] ;  /* 0x00017600ff0877ac */ /* 0x000f220008000a00 */
[----:B-1----:R-:W-:Y:S02]  /*51a0*/  IADD3 R20, P2, PT, R16, UR14, RZ ;  /* 0x0000000e10147c10 */ /* 0x002fe4000ff5e0ff */
[----:B------:R-:W-:Y:S01]  /*51b0*/  IADD3 R15, P0, PT, R14, UR16, RZ ;  /* 0x000000100e0f7c10 */ /* 0x000fe2000ff1e0ff */
[----:B------:R-:W1:Y:S01]  /*51c0*/  LDCU.64 UR10, c[0x0][0xba8] ;  /* 0x00017500ff0a77ac */ /* 0x000e620008000a00 */
[----:B------:R-:W-:-:S02]  /*51d0*/  LEA.HI.X.SX32 R19, R16, UR13, 0x1, P2 ;  /* 0x0000000d10137c11 */ /* 0x000fc400090f0eff */
[----:B------:R-:W1:Y:S01]  /*51e0*/  I2F.RP R10, R12 ;  /* 0x0000000c000a7306 */ /* 0x000e620000209400 */
[----:B------:R-:W-:Y:S02]  /*51f0*/  LEA.HI.X.SX32 R14, R14, UR15, 0x1, P0 ;  /* 0x0000000f0e0e7c11 */ /* 0x000fe400080f0eff */
[----:B--2---:R-:W-:-:S05]  /*5200*/  IADD3 R22, P1, PT, R20, UR7, RZ ;  /* 0x0000000714167c10 */ /* 0x004fca000ff3e0ff */
[----:B---3--:R-:W2:Y:S01]  /*5210*/  MUFU.RCP R24, R24 ;  /* 0x0000001800187308 */ /* 0x008ea20000001000 */
[----:B----4-:R-:W-:Y:S01]  /*5220*/  IADD3 R18, P0, PT, R15, UR9, RZ ;  /* 0x000000090f127c10 */ /* 0x010fe2000ff1e0ff */
[----:B------:R-:W-:Y:S02]  /*5230*/  IMAD.X R21, RZ, RZ, R19, P1 ;  /* 0x000000ffff157224 */ /* 0x000fe400008e0613 */
[----:B------:R-:W-:-:S04]  /*5240*/  IMAD.WIDE.U32 R36, R22, UR4, RZ ;  /* 0x0000000416247c25 */ /* 0x000fc8000f8e00ff */
[----:B-1----:R-:W1:Y:S01]  /*5250*/  MUFU.RCP R10, R10 ;  /* 0x0000000a000a7308 */ /* 0x002e620000001000 */
[----:B------:R-:W-:Y:S02]  /*5260*/  IMAD.X R16, RZ, RZ, R14, P0 ;  /* 0x000000ffff107224 */ /* 0x000fe400000e060e */
[----:B------:R-:W-:-:S04]  /*5270*/  IMAD.WIDE.U32 R26, R21, UR4, RZ ;  /* 0x00000004151a7c25 */ /* 0x000fc8000f8e00ff */
[----:B------:R-:W-:-:S04]  /*5280*/  IMAD.WIDE.U32 R28, R16, UR10, RZ ;  /* 0x0000000a101c7c25 */ /* 0x000fc8000f8e00ff */
[----:B--2---:R-:W-:Y:S02]  /*5290*/  VIADD R24, R24, 0xffffffe ;  /* 0x0ffffffe18187836 */ /* 0x004fe40000000000 */
[----:B------:R-:W-:Y:S02]  /*52a0*/  IMAD.WIDE.U32 R26, P0, R22, UR5, R26 ;  /* 0x00000005161a7c25 */ /* 0x000fe4000f80001a */
[----:B------:R-:W2:Y:S02]  /*52b0*/  F2I.FTZ.U32.TRUNC.NTZ R25, R24 ;  /* 0x0000001800197305 */ /* 0x000ea4000021f000 */
[----:B------:R-:W-:Y:S01]  /*52c0*/  IMAD.WIDE.U32 R28, P1, R18, UR11, R28 ;  /* 0x0000000b121c7c25 */ /* 0x000fe2000f82001c */
[----:B------:R-:W-:-:S03]  /*52d0*/  IADD3 RZ, P2, PT, R37, R26, RZ ;  /* 0x0000001a25ff7210 */ /* 0x000fc60007f5e0ff */
[----:B------:R-:W-:-:S04]  /*52e0*/  IMAD.WIDE.U32 R34, R18, UR10, RZ ;  /* 0x0000000a12227c25 */ /* 0x000fc8000f8e00ff */
[----:B-1----:R-:W-:Y:S02]  /*52f0*/  VIADD R10, R10, 0xffffffe ;  /* 0x0ffffffe0a0a7836 */ /* 0x002fe40000000000 */
[----:B------:R-:W-:Y:S01]  /*5300*/  IMAD.X R33, RZ, RZ, RZ, P1 ;  /* 0x000000ffff217224 */ /* 0x000fe200008e06ff */
[----:B------:R-:W-:Y:S01]  /*5310*/  IADD3 RZ, P1, PT, R35, R28, RZ ;  /* 0x0000001c23ff7210 */ /* 0x000fe20007f3e0ff */
[----:B------:R-:W-:Y:S02]  /*5320*/  IMAD.MOV.U32 R30, RZ, RZ, R27 ;  /* 0x000000ffff1e7224 */ /* 0x000fe400078e001b */
[----:B------:R-:W1:Y:S01]  /*5330*/  F2I.FTZ.U32.TRUNC.NTZ R27, R10 ;  /* 0x0000000a001b7305 */ /* 0x000e62000021f000 */
[----:B------:R-:W-:Y:S02]  /*5340*/  IMAD.MOV.U32 R32, RZ, RZ, R29 ;  /* 0x000000ffff207224 */ /* 0x000fe400078e001d */
[----:B------:R-:W-:Y:S01]  /*5350*/  IMAD.X R31, RZ, RZ, RZ, P0 ;  /* 0x000000ffff1f7224 */ /* 0x000fe200000e06ff */
[----:B------:R-:W-:Y:S01]  /*5360*/  ISETP.NE.U32.AND P0, PT, RZ, UR10, PT ;  /* 0x0000000aff007c0c */ /* 0x000fe2000bf05070 */
[----:B------:R-:W-:Y:S01]  /*5370*/  IMAD.WIDE.U32.X R32, R16, UR11, R32, P1 ;  /* 0x0000000b10207c25 */ /* 0x000fe200088e0420 */
[----:B------:R-:W-:-:S02]  /*5380*/  ISETP.NE.U32.AND P1, PT, RZ, UR4, PT ;  /* 0x00000004ff007c0c */ /* 0x000fc4000bf25070 */
[----:B------:R-:W-:Y:S01]  /*5390*/  ISETP.NE.AND.EX P0, PT, RZ, UR11, PT, P0 ;  /* 0x0000000bff007c0c */ /* 0x000fe2000bf05300 */
[----:B--2---:R-:W-:Y:S01]  /*53a0*/  IMAD.MOV R18, RZ, RZ, -R25 ;  /* 0x000000ffff127224 */ /* 0x004fe200078e0a19 */
[----:B------:R-:W-:Y:S01]  /*53b0*/  ISETP.NE.AND.EX P1, PT, RZ, UR5, PT, P1 ;  /* 0x00000005ff007c0c */ /* 0x000fe2000bf25310 */
[----:B------:R-:W-:Y:S01]  /*53c0*/  IMAD.WIDE.U32.X R30, R21, UR5, R30, P2 ;  /* 0x00000005151e7c25 */ /* 0x000fe200090e041e */
[----:B------:R-:W-:Y:S02]  /*53d0*/  SEL R15, R15, R32, !P0 ;  /* 0x000000200f0f7207 */ /* 0x000fe40004000000 */
[----:B------:R-:W-:Y:S01]  /*53e0*/  SEL R14, R14, R33, !P0 ;  /* 0x000000210e0e7207 */ /* 0x000fe20004000000 */
[----:B------:R-:W-:Y:S01]  /*53f0*/  IMAD R21, R18, R13, RZ ;  /* 0x0000000d12157224 */ /* 0x000fe200078e02ff */
[----:B------:R-:W-:Y:S01]  /*5400*/  SEL R20, R20, R30, !P1 ;  /* 0x0000001e14147207 */ /* 0x000fe20004800000 */
[----:B------:R-:W-:Y:S01]  /*5410*/  IMAD.MOV.U32 R24, RZ, RZ, RZ ;  /* 0x000000ffff187224 */ /* 0x000fe200078e00ff */
[----:B------:R-:W-:Y:S01]  /*5420*/  SEL R19, R19, R31, !P1 ;  /* 0x0000001f13137207 */ /* 0x000fe20004800000 */
[----:B-1----:R-:W-:Y:S01]  /*5430*/  IMAD.MOV R10, RZ, RZ, -R27 ;  /* 0x000000ffff0a7224 */ /* 0x002fe200078e0a1b */
[----:B------:R-:W-:Y:S01]  /*5440*/  SHF.R.U64 R14, R15, UR8, R14 ;  /* 0x000000080f0e7c19 */ /* 0x000fe2000800120e */
[----:B------:R-:W-:Y:S01]  /*5450*/  IMAD.HI.U32 R21, R25, R21, R24 ;  /* 0x0000001519157227 */ /* 0x000fe200078e0018 */
[----:B------:R-:W-:-:S02]  /*5460*/  SHF.R.U64 R25, R20, UR6, R19 ;  /* 0x0000000614197c19 */ /* 0x000fc40008001213 */
[----:B------:R-:W-:Y:S01]  /*5470*/  IADD3 R20, PT, PT, R5, -0x1, R14 ;  /* 0xffffffff05147810 */ /* 0x000fe20007ffe00e */
[----:B------:R-:W-:Y:S01]  /*5480*/  IMAD.MOV.U32 R19, RZ, RZ, R10 ;  /* 0x000000ffff137224 */ /* 0x000fe200078e000a */
[----:B------:R-:W-:Y:S01]  /*5490*/  IABS R15, R5 ;  /* 0x00000005000f7213 */ /* 0x000fe20000000000 */
[----:B------:R-:W-:Y:S01]  /*54a0*/  IMAD.MOV.U32 R26, RZ, RZ, RZ ;  /* 0x000000ffff1a7224 */ /* 0x000fe200078e00ff */
[----:B------:R-:W-:Y:S01]  /*54b0*/  IADD3 R18, PT, PT, R4, -0x1, R25 ;  /* 0xffffffff04127810 */ /* 0x000fe20007ffe019 */
[----:B------:R-:W-:Y:S01]  /*54c0*/  IMAD R19, R19, R12, RZ ;  /* 0x0000000c13137224 */ /* 0x000fe200078e02ff */
[----:B------:R-:W-:Y:S01]  /*54d0*/  IABS R16, R20 ;  /* 0x0000001400107213 */ /* 0x000fe20000000000 */
[----:B------:R-:W-:Y:S01]  /*54e0*/  IMAD.MOV R15, RZ, RZ, -R15 ;  /* 0x000000ffff0f7224 */ /* 0x000fe200078e0a0f */
[----:B------:R-:W-:Y:S01]  /*54f0*/  IABS R10, R4 ;  /* 0x00000004000a7213 */ /* 0x000fe20000000000 */
[----:B------:R-:W-:Y:S01]  /*5500*/  IMAD.HI.U32 R19, R27, R19, R26 ;  /* 0x000000131b137227 */ /* 0x000fe200078e001a */
[----:B------:R-:W-:-:S02]  /*5510*/  IABS R14, R18 ;  /* 0x00000012000e7213 */ /* 0x000fc40000000000 */
[----:B------:R-:W-:Y:S01]  /*5520*/  ISETP.GE.AND P4, PT, R20, RZ, PT ;  /* 0x000000ff1400720c */ /* 0x000fe20003f86270 */
[----:B------:R-:W-:Y:S01]  /*5530*/  IMAD.HI.U32 R21, R21, R16, RZ ;  /* 0x0000001015157227 */ /* 0x000fe200078e00ff */
[----:B------:R-:W-:-:S03]  /*5540*/  ISETP.GE.AND P2, PT, R18, RZ, PT ;  /* 0x000000ff1200720c */ /* 0x000fc60003f46270 */
[----:B------:R-:W-:Y:S02]  /*5550*/  IMAD.MOV R10, RZ, RZ, -R10 ;  /* 0x000000ffff0a7224 */ /* 0x000fe400078e0a0a */
[----:B------:R-:W-:-:S04]  /*5560*/  IMAD.HI.U32 R19, R19, R14, RZ ;  /* 0x0000000e13137227 */ /* 0x000fc800078e00ff */
[----:B------:R-:W-:Y:S02]  /*5570*/  IMAD R16, R21, R15, R16 ;  /* 0x0000000f15107224 */ /* 0x000fe400078e0210 */
[----:B------:R-:W-:Y:S02]  /*5580*/  IMAD R19, R19, R10, R14 ;  /* 0x0000000a13137224 */ /* 0x000fe400078e020e */
[----:B------:R-:W1:Y:S01]  /*5590*/  LDC R10, c[0x0][0xbe0] ;  /* 0x0002f800ff0a7b82 */ /* 0x000e620000000800 */
[----:B------:R-:W-:Y:S02]  /*55a0*/  ISETP.GT.U32.AND P1, PT, R13, R16, PT ;  /* 0x000000100d00720c */ /* 0x000fe40003f24070 */
[----:B------:R-:W-:-:S11]  /*55b0*/  ISETP.GT.U32.AND P0, PT, R12, R19, PT ;  /* 0x000000130c00720c */ /* 0x000fd60003f04070 */
[----:B------:R-:W-:Y:S01]  /*55c0*/  @!P1 IMAD.IADD R16, R16, 0x1, -R13 ;  /* 0x0000000110109824 */ /* 0x000fe200078e0a0d */
[----:B------:R-:W-:Y:S01]  /*55d0*/  ISETP.NE.AND P1, PT, RZ, UR33, PT ;  /* 0x00000021ff007c0c */ /* 0x000fe2000bf25270 */
[----:B------:R-:W-:-:S03]  /*55e0*/  @!P0 IMAD.IADD R19, R19, 0x1, -R12 ;  /* 0x0000000113138824 */ /* 0x000fc600078e0a0c */
[----:B------:R-:W-:Y:S02]  /*55f0*/  ISETP.GT.U32.AND P0, PT, R13, R16, PT ;  /* 0x000000100d00720c */ /* 0x000fe40003f04070 */
[----:B------:R-:W-:-:S11]  /*5600*/  ISETP.GT.U32.AND P3, PT, R12, R19, PT ;  /* 0x000000130c00720c */ /* 0x000fd60003f64070 */
[----:B------:R-:W-:Y:S01]  /*5610*/  @!P0 IMAD.IADD R16, R16, 0x1, -R13 ;  /* 0x0000000110108824 */ /* 0x000fe200078e0a0d */
[----:B------:R-:W-:Y:S01]  /*5620*/  ISETP.NE.AND P0, PT, RZ, UR32, PT ;  /* 0x00000020ff007c0c */ /* 0x000fe2000bf05270 */
[----:B------:R-:W-:Y:S02]  /*5630*/  @!P3 IMAD.IADD R19, R19, 0x1, -R12 ;  /* 0x000000011313b824 */ /* 0x000fe400078e0a0c */
[----:B------:R-:W-:Y:S01]  /*5640*/  @!P4 IMAD.MOV R16, RZ, RZ, -R16 ;  /* 0x000000ffff10c224 */ /* 0x000fe200078e0a10 */
[----:B------:R-:W-:Y:S01]  /*5650*/  @!P1 LOP3.LUT R16, RZ, UR33, RZ, 0x33, !PT ;  /* 0x00000021ff109c12 */ /* 0x000fe2000f8e33ff */
[----:B------:R-:W-:-:S04]  /*5660*/  @!P2 IMAD.MOV R19, RZ, RZ, -R19 ;  /* 0x000000ffff13a224 */ /* 0x000fc800078e0a13 */
[----:B------:R-:W-:-:S04]  /*5670*/  IMAD.IADD R16, R20, 0x1, -R16 ;  /* 0x0000000114107824 */ /* 0x000fc800078e0a10 */
[----:B------:R-:W-:Y:S02]  /*5680*/  @!P0 LOP3.LUT R19, RZ, UR32, RZ, 0x33, !PT ;  /* 0x00000020ff138c12 */ /* 0x000fe4000f8e33ff */
[----:B-1----:R-:W-:-:S03]  /*5690*/  ISETP.NE.AND P0, PT, R10, 0x1, PT ;  /* 0x000000010a00780c */ /* 0x002fc60003f05270 */
[----:B------:R-:W-:-:S04]  /*56a0*/  IMAD.IADD R19, R18, 0x1, -R19 ;  /* 0x0000000112137824 */ /* 0x000fc800078e0a13 */
[----:B------:R-:W-:Y:S01]  /*56b0*/  IMAD R18, R16, R19, RZ ;  /* 0x0000001310127224 */ /* 0x000fe200078e02ff */
[----:B------:R-:W-:-:S04]  /*56c0*/  SEL R12, R19, R16, !P0 ;  /* 0x00000010130c7207 */ /* 0x000fc80004000000 */
[----:B------:R-:W-:Y:S02]  /*56d0*/  SHF.R.S32.HI R15, RZ, 0x1f, R18 ;  /* 0x0000001fff0f7819 */ /* 0x000fe40000011412 */
[----:B------:R-:W-:Y:S02]  /*56e0*/  SHF.R.S32.HI R13, RZ, 0x1f, R12 ;  /* 0x0000001fff0d7819 */ /* 0x000fe4000001140c */
.L_x_57:
[----:B------:R-:W-:Y:S05]  /*56f0*/  BSYNC.RECONVERGENT B0 ;  /* 0x0000000000007941 */ /* 0x000fea0003800200 */
.L_x_56:
        /* <DEDUP_REMOVED lines=12> */
[----:B------:R-:W1:Y:S01]  /*57c0*/  SHFL.UP PT, R16, R10, 0x2, RZ ;  /* 0x044000000a107989 */ /* 0x000e6200000e00ff */
        /* <DEDUP_REMOVED lines=8> */
[----:B--2---:R-:W-:-:S05]  /*5850*/  SEL R21, R21, RZ, P1 ;  /* 0x000000ff15157207 */ /* 0x004fca0000800000 */
[----:B------:R-:W-:Y:S02]  /*5860*/  IMAD.X R10, R21, 0x1, R16, P0 ;  /* 0x00000001150a7824 */ /* 0x000fe400000e0610 */
[----:B------:R-:W1:Y:S04]  /*5870*/  SHFL.UP PT, R21, R20, 0x8, RZ ;  /* 0x0500000014157989 */ /* 0x000e6800000e00ff */
        /* <DEDUP_REMOVED lines=10> */
[----:B------:R-:W-:Y:S01]  /*5920*/  IMAD.X R16, R21, 0x1, R24, P0 ;  /* 0x0000000115107824 */ /* 0x000fe200000e0618 */
[----:B------:R-:W-:Y:S01]  /*5930*/  IADD3 R10, P0, PT, R19, UR41, RZ ;  /* 0x00000029130a7c10 */ /* 0x000fe2000ff1e0ff */
[----:B------:R-:W-:-:S03]  /*5940*/  IMAD.U32 R21, RZ, RZ, UR25 ;  /* 0x00000019ff157e24 */ /* 0x000fc6000f8e00ff */
[----:B------:R-:W-:Y:S02]  /*5950*/  IADD3.X R14, PT, PT, R16, UR40, RZ, P0, !PT ;  /* 0x00000028100e7c10 */ /* 0x000fe400087fe4ff */
[----:B------:R-:W-:-:S04]  /*5960*/  ISETP.LE.U32.AND P0, PT, R10, UR30, PT ;  /* 0x0000001e0a007c0c */ /* 0x000fc8000bf03070 */
[----:B------:R-:W-:-:S13]  /*5970*/  ISETP.GE.U32.AND.EX P0, PT, R21, R14, PT, P0 ;  /* 0x0000000e1500720c */ /* 0x000fda0003f06100 */
[----:B------:R-:W-:-:S04]  /*5980*/  VOTE.ANY R20, PT, !P0 ;  /* 0x0000000000147806 */ /* 0x000fc800040e0100 */
[----:B------:R-:W-:-:S13]  /*5990*/  ISETP.NE.AND P0, PT, R20, RZ, PT ;  /* 0x000000ff1400720c */ /* 0x000fda0003f05270 */
[----:B------:R-:W-:Y:S05]  /*59a0*/  @P0 BRA `(.L_x_58) ;  /* 0x00000008004c0947 */ /* 0x000fea0003800000 */
[----:B------:R-:W1:Y:S01]  /*59b0*/  LDC R15, c[0x0][0xbe0] ;  /* 0x0002f800ff0f7b82 */ /* 0x000e620000000800 */
[----:B------:R-:W2:Y:S01]  /*59c0*/  LDCU UR20, c[0x0][0xbe8] ;  /* 0x00017d00ff1477ac */ /* 0x000ea20008000800 */
[----:B------:R-:W3:Y:S01]  /*59d0*/  LDCU.64 UR10, c[0x0][0xba8] ;  /* 0x00017500ff0a77ac */ /* 0x000ee20008000a00 */
[----:B------:R-:W4:Y:S01]  /*59e0*/  LDCU.64 UR8, c[0x0][0xbb0] ;  /* 0x00017600ff0877ac */ /* 0x000f220008000a00 */
[----:B------:R-:W1:Y:S02]  /*59f0*/  LDCU.128 UR4, c[0x0][0xbc0] ;  /* 0x00017800ff0477ac */ /* 0x000e640008000c00 */
[----:B-1234-:R-:W-:-:S13]  /*5a00*/  ISETP.NE.AND P6, PT, R15, 0x1, PT ;  /* 0x000000010f00780c */ /* 0x01efda0003fc5270 */
.L_x_61:
[C---:B------:R-:W-:Y:S01]  /*5a10*/  VIADD R15, R23.reuse, 0x40 ;  /* 0x00000040170f7836 */ /* 0x040fe20000000000 */
[----:B-----5:R-:W-:Y:S01]  /*5a20*/  MOV R19, R6 ;  /* 0x0000000600137202 */ /* 0x020fe20000000f00 */
[----:B------:R-:W-:Y:S02]  /*5a30*/  VIADD R23, R23, 0x20 ;  /* 0x0000002017177836 */ /* 0x000fe40000000000 */
[----:B------:R-:W-:Y:S01]  /*5a40*/  IMAD.MOV.U32 R16, RZ, RZ, R7 ;  /* 0x000000ffff107224 */ /* 0x000fe200078e0007 */
[----:B------:R-:W-:-:S13]  /*5a50*/  ISETP.GE.AND P0, PT, R15, UR20, PT ;  /* 0x000000140f007c0c */ /* 0x000fda000bf06270 */
[----:B------:R-:W1:Y:S01]  /*5a60*/  @!P0 LDC.64 R20, c[0x0][0xbf0] ;  /* 0x0002fc00ff148b82 */ /* 0x000e620000000a00 */
[----:B------:R-:W2:Y:S01]  /*5a70*/  SHFL.IDX PT, R14, R14, 0x1f, 0x1f ;  /* 0x03e01f000e0e7f89 */ /* 0x000ea200000e0000 */
[----:B------:R-:W-:Y:S01]  /*5a80*/  BSSY.RECONVERGENT B0, `(.L_x_59) ;  /* 0x000005d000007945 */ /* 0x000fe20003800200 */
[----:B------:R-:W-:Y:S02]  /*5a90*/  HFMA2 R15, -RZ, RZ, 0, 0 ;  /* 0x00000000ff0f7431 */ /* 0x000fe400000001ff */
[----:B------:R-:W3:Y:S01]  /*5aa0*/  SHFL.IDX PT, R10, R10, 0x1f, 0x1f ;  /* 0x03e01f000a0a7f89 */ /* 0x000ee200000e0000 */
[----:B-1----:R-:W-:-:S05]  /*5ab0*/  @!P0 IMAD.WIDE R20, R23, 0xc, R20 ;  /* 0x0000000c17148825 */ /* 0x002fca00078e0214 */
[----:B------:R1:W5:Y:S04]  /*5ac0*/  @!P0 LDG.E R6, desc[UR50][R20.64+0x180] ;  /* 0x0001803214068981 */ /* 0x000368000c1e1900 */
[----:B------:R1:W5:Y:S01]  /*5ad0*/  @!P0 LDG.E R7, desc[UR50][R20.64+0x184] ;  /* 0x0001843214078981 */ /* 0x000362000c1e1900 */
[----:B------:R-:W-:Y:S02]  /*5ae0*/  ISETP.GE.AND P0, PT, R23, UR20, PT ;  /* 0x0000001417007c0c */ /* 0x000fe4000bf06270 */
[----:B------:R-:W-:-:S11]  /*5af0*/  MOV R18, 0x7fffffff ;  /* 0x7fffffff00127802 */ /* 0x000fd60000000f00 */
[----:B--23--:R-:W-:Y:S05]  /*5b00*/  @P0 BRA `(.L_x_60) ;  /* 0x0000000400500947 */ /* 0x00cfea0003800000 */
[----:B------:R-:W-:-:S04]  /*5b10*/  IADD3 R13, P0, PT, R19, UR16, RZ ;  /* 0x00000010130d7c10 */ /* 0x000fc8000ff1e0ff */
[----:B------:R-:W-:Y:S02]  /*5b20*/  LEA.HI.X.SX32 R12, R19, UR15, 0x1, P0 ;  /* 0x0000000f130c7c11 */ /* 0x000fe400080f0eff */
[----:B------:R-:W-:-:S04]  /*5b30*/  IADD3 R19, P0, PT, R16, UR14, RZ ;  /* 0x0000000e10137c10 */ /* 0x000fc8000ff1e0ff */
[----:B------:R-:W-:Y:S02]  /*5b40*/  LEA.HI.X.SX32 R18, R16, UR13, 0x1, P0 ;  /* 0x0000000d10127c11 */ /* 0x000fe400080f0eff */
[----:B------:R-:W-:-:S05]  /*5b50*/  IADD3 R16, P0, PT, R13, UR9, RZ ;  /* 0x000000090d107c10 */ /* 0x000fca000ff1e0ff */
[----:B------:R-:W-:Y:S01]  /*5b60*/  IMAD.X R15, RZ, RZ, R12, P0 ;  /* 0x000000ffff0f7224 */ /* 0x000fe200000e060c */
[----:B-1----:R-:W-:Y:S01]  /*5b70*/  IADD3 R21, P0, PT, R19, UR7, RZ ;  /* 0x0000000713157c10 */ /* 0x002fe2000ff1e0ff */
        /* <DEDUP_REMOVED lines=10> */
[----:B------:R-:W-:-:S04]  /*5c20*/  IMAD.WIDE.U32 R30, R21, UR4, RZ ;  /* 0x00000004151e7c25 */ /* 0x000fc8000f8e00ff */
[----:B------:R-:W-:Y:S01]  /*5c30*/  IMAD.WIDE.U32.X R28, R15, UR11, R28, P0 ;  /* 0x0000000b0f1c7c25 */ /* 0x000fe200080e041c */
[----:B------:R-:W-:-:S03]  /*5c40*/  IADD3 RZ, P0, PT, R31, R26, RZ ;  /* 0x0000001a1fff7210 */ /* 0x000fc60007f1e0ff */
[----:B------:R-:W-:-:S04]  /*5c50*/  IMAD.MOV.U32 R24, RZ, RZ, R27 ;  /* 0x000000ffff187224 */ /* 0x000fc800078e001b */
        /* <DEDUP_REMOVED lines=19> */
[----:B-1----:R-:W-:Y:S01]  /*5d90*/  VIADD R24, R24, 0xffffffe ;  /* 0x0ffffffe18187836 */ /* 0x002fe20000000000 */
[----:B------:R-:W-:-:S05]  /*5da0*/  IABS R16, R4 ;  /* 0x0000000400107213 */ /* 0x000fca0000000000 */
[----:B------:R-:W1:Y:S08]  /*5db0*/  F2I.FTZ.U32.TRUNC.NTZ R25, R24 ;  /* 0x0000001800197305 */ /* 0x000e70000021f000 */
[----:B------:R-:W2:Y:S01]  /*5dc0*/  I2F.RP R26, R16 ;  /* 0x00000010001a7306 */ /* 0x000ea20000209400 */
[----:B-1----:R-:W-:Y:S02]  /*5dd0*/  IMAD.MOV R15, RZ, RZ, -R25 ;  /* 0x000000ffff0f7224 */ /* 0x002fe400078e0a19 */
[----:B------:R-:W-:-:S02]  /*5de0*/  IMAD.MOV.U32 R24, RZ, RZ, RZ ;  /* 0x000000ffff187224 */ /* 0x000fc400078e00ff */
[----:B------:R-:W-:-:S04]  /*5df0*/  IMAD R15, R15, R18, RZ ;  /* 0x000000120f0f7224 */ /* 0x000fc800078e02ff */
[----:B------:R-:W-:Y:S02]  /*5e00*/  IMAD.HI.U32 R15, R25, R15, R24 ;  /* 0x0000000f190f7227 */ /* 0x000fe400078e0018 */
[----:B--2---:R-:W1:Y:S04]  /*5e10*/  MUFU.RCP R24, R26 ;  /* 0x0000001a00187308 */ /* 0x004e680000001000 */
[----:B------:R-:W-:-:S04]  /*5e20*/  IMAD.HI.U32 R15, R15, R13, RZ ;  /* 0x0000000d0f0f7227 */ /* 0x000fc800078e00ff */
[----:B------:R-:W-:Y:S01]  /*5e30*/  IMAD R21, R15, R12, R13 ;  /* 0x0000000c0f157224 */ /* 0x000fe200078e020d */
[----:B------:R-:W-:-:S04]  /*5e40*/  IABS R13, R19 ;  /* 0x00000013000d7213 */ /* 0x000fc80000000000 */
[----:B------:R-:W-:Y:S01]  /*5e50*/  ISETP.GT.U32.AND P0, PT, R18, R21, PT ;  /* 0x000000151200720c */ /* 0x000fe20003f04070 */
[----:B-1----:R-:W-:-:S04]  /*5e60*/  VIADD R24, R24, 0xffffffe ;  /* 0x0ffffffe18187836 */ /* 0x002fc80000000000 */
[----:B------:R-:W1:Y:S08]  /*5e70*/  F2I.FTZ.U32.TRUNC.NTZ R25, R24 ;  /* 0x0000001800197305 */ /* 0x000e70000021f000 */
[----:B------:R-:W-:Y:S02]  /*5e80*/  @!P0 IMAD.IADD R21, R21, 0x1, -R18 ;  /* 0x0000000115158824 */ /* 0x000fe400078e0a12 */
[----:B-1----:R-:W-:-:S02]  /*5e90*/  IMAD.MOV R12, RZ, RZ, -R25 ;  /* 0x000000ffff0c7224 */ /* 0x002fc400078e0a19 */
        /* <DEDUP_REMOVED lines=21> */
[----:B------:R-:W-:-:S05]  /*5ff0*/  @!P0 LOP3.LUT R13, RZ, UR32, RZ, 0x33, !PT ;  /* 0x00000020ff0d8c12 */ /* 0x000fca000f8e33ff */
[----:B------:R-:W-:-:S05]  /*6000*/  IMAD.IADD R13, R19, 0x1, -R13 ;  /* 0x00000001130d7824 */ /* 0x000fca00078e0a0d */
[CC--:B------:R-:W-:Y:S01]  /*6010*/  SEL R12, R13.reuse, R18.reuse, !P6 ;  /* 0x000000120d0c7207 */ /* 0x0c0fe20007000000 */
[----:B------:R-:W-:-:S03]  /*6020*/  IMAD R18, R13, R18, RZ ;  /* 0x000000120d127224 */ /* 0x000fc600078e02ff */
[----:B------:R-:W-:Y:S02]  /*6030*/  SHF.R.S32.HI R13, RZ, 0x1f, R12 ;  /* 0x0000001fff0d7819 */ /* 0x000fe4000001140c */
[----:B------:R-:W-:Y:S02]  /*6040*/  SHF.R.S32.HI R15, RZ, 0x1f, R18 ;  /* 0x0000001fff0f7819 */ /* 0x000fe40000011412 */
.L_x_60:
[----:B------:R-:W-:Y:S05]  /*6050*/  BSYNC.RECONVERGENT B0 ;  /* 0x0000000000007941 */ /* 0x000fea0003800200 */
.L_x_59:
[----:B------:R-:W2:Y:S01]  /*6060*/  SHFL.UP PT, R19, R18, 0x1, RZ ;  /* 0x0420000012137989 */ /* 0x000ea200000e00ff */
[----:B------:R-:W-:Y:S02]  /*6070*/  R2UR UR41, R10 ;  /* 0x000000000a2972ca */ /* 0x000fe400000e0000 */
[----:B------:R-:W-:Y:S01]  /*6080*/  R2UR UR40, R14 ;  /* 0x000000000e2872ca */ /* 0x000fe200000e0000 */
[----:B------:R-:W3:Y:S01]  /*6090*/  SHFL.UP PT, R16, R15, 0x1, RZ ;  /* 0x042000000f107989 */ /* 0x000ee200000e00ff */
[----:B--2---:R-:W-:Y:S02]  /*60a0*/  SEL R19, R19, RZ, P5 ;  /* 0x000000ff13137207 */ /* 0x004fe40002800000 */
[----:B---3--:R-:W-:Y:S02]  /*60b0*/  SEL R16, R16, RZ, P5 ;  /* 0x000000ff10107207 */ /* 0x008fe40002800000 */
[----:B------:R-:W-:-:S05]  /*60c0*/  IADD3 R19, P0, PT, R19, R18, RZ ;  /* 0x0000001213137210 */ /* 0x000fca0007f1e0ff */
[----:B------:R-:W-:Y:S01]  /*60d0*/  IMAD.X R16, R16, 0x1, R15, P0 ;  /* 0x0000000110107824 */ /* 0x000fe200000e060f */
[----:B-1----:R-:W1:Y:S04]  /*60e0*/  SHFL.UP PT, R20, R19, 0x2, RZ ;  /* 0x0440000013147989 */ /* 0x002e6800000e00ff */
        /* <DEDUP_REMOVED lines=16> */
[----:B------:R-:W-:Y:S02]  /*61f0*/  IMAD.X R20, R19, 0x1, R22, P0 ;  /* 0x0000000113147824 */ /* 0x000fe400000e0616 */
[----:B------:R-:W1:Y:S04]  /*6200*/  SHFL.UP PT, R19, R24, 0x10, RZ ;  /* 0x0600000018137989 */ /* 0x000e6800000e00ff */
[----:B------:R-:W2:Y:S01]  /*6210*/  SHFL.UP PT, R21, R20, 0x10, RZ ;  /* 0x0600000014157989 */ /* 0x000ea200000e00ff */
[----:B-1----:R-:W-:Y:S02]  /*6220*/  SEL R19, R19, RZ, P3 ;  /* 0x000000ff13137207 */ /* 0x002fe40001800000 */
[----:B--2---:R-:W-:Y:S02]  /*6230*/  SEL R21, R21, RZ, P3 ;  /* 0x000000ff15157207 */ /* 0x004fe40001800000 */
[----:B------:R-:W-:-:S05]  /*6240*/  IADD3 R19, P0, PT, R19, R24, RZ ;  /* 0x0000001813137210 */ /* 0x000fca0007f1e0ff */
        /* <DEDUP_REMOVED lines=8> */
[----:B------:R-:W-:Y:S05]  /*62d0*/  @!P0 BRA `(.L_x_61) ;  /* 0xfffffff400cc8947 */ /* 0x000fea000383ffff */
.L_x_58:
        /* <DEDUP_REMOVED lines=9> */
[----:B------:R-:W-:-:S03]  /*6370*/  IADD3 R10, P1, P0, R19, UR41, -R18 ;  /* 0x00000029130a7c10 */ /* 0x000fc6000f83e812 */
[----:B------:R-:W-:Y:S01]  /*6380*/  SHFL.IDX PT, R18, R18, R25, 0x1f ;  /* 0x00001f1912127589 */ /* 0x000fe200000e0000 */
[----:B------:R-:W-:-:S03]  /*6390*/  IADD3.X R14, PT, PT, R16, UR40, ~R15, P1, P0 ;  /* 0x00000028100e7c10 */ /* 0x000fc60008fe0c0f */
[----:B------:R-:W2:Y:S04]  /*63a0*/  SHFL.IDX PT, R10, R10, R25, 0x1f ;  /* 0x00001f190a0a7589 */ /* 0x000ea800000e0000 */
[----:B------:R-:W3:Y:S04]  /*63b0*/  SHFL.IDX PT, R14, R14, R25, 0x1f ;  /* 0x00001f190e0e7589 */ /* 0x000ee800000e0000 */
[----:B------:R1:W4:Y:S04]  /*63c0*/  SHFL.IDX PT, R15, R15, R25, 0x1f ;  /* 0x00001f190f0f7589 */ /* 0x00032800000e0000 */
[----:B------:R1:W1:Y:S04]  /*63d0*/  SHFL.IDX PT, R13, R13, R25, 0x1f ;  /* 0x00001f190d0d7589 */ /* 0x00026800000e0000 */
[----:B------:R1:W1:Y:S01]  /*63e0*/  SHFL.IDX PT, R12, R12, R25, 0x1f ;  /* 0x00001f190c0c7589 */ /* 0x00026200000e0000 */
[----:B--2---:R-:W-:-:S02]  /*63f0*/  R2UR UR41, R10 ;  /* 0x000000000a2972ca */ /* 0x004fc400000e0000 */
[----:B---3--:R-:W-:Y:S01]  /*6400*/  R2UR UR40, R14 ;  /* 0x000000000e2872ca */ /* 0x008fe200000e0000 */
[----:B------:R-:W-:-:S14]  /*6410*/  IMAD.MOV.U32 R14, RZ, RZ, R18 ;  /* 0x000000ffff0e7224 */ /* 0x000fdc00078e0012 */
.L_x_55:
[----:B------:R-:W2:Y:S01]  /*6420*/  LDCU UR4, c[0x0][0xbe8] ;  /* 0x00017d00ff0477ac */ /* 0x000ea20008000800 */
[----:B------:R-:W-:Y:S01]  /*6430*/  IMAD.MOV.U32 R18, RZ, RZ, -0x1 ;  /* 0xffffffffff127424 */ /* 0x000fe200078e00ff */
[----:B------:R-:W-:Y:S02]  /*6440*/  MOV R10, 0xffffffff ;  /* 0xffffffff000a7802 */ /* 0x000fe40000000f00 */
[----:B--2---:R-:W-:-:S13]  /*6450*/  ISETP.GE.AND P0, PT, R21, UR4, PT ;  /* 0x0000000415007c0c */ /* 0x004fda000bf06270 */
[----:B------:R-:W-:Y:S05]  /*6460*/  @P0 BRA `(.L_x_54) ;  /* 0x0000000000f00947 */ /* 0x000fea0003800000 */
[----:B------:R-:W2:Y:S01]  /*6470*/  LDCU UR9, c[0x0][0xb98] ;  /* 0x00017300ff0977ac */ /* 0x000ea20008000800 */
[----:B------:R-:W1:Y:S01]  /*6480*/  LDCU UR7, c[0x0][0xb88] ;  /* 0x00017100ff0777ac */ /* 0x000e620008000800 */
[----:B------:R-:W3:Y:S01]  /*6490*/  LDCU UR5, c[0x0][0xbdc] ;  /* 0x00017b80ff0577ac */ /* 0x000ee20008000800 */
[----:B------:R-:W-:-:S04]  /*64a0*/  UIADD3 UR11, UP0, UPT, -UR41, UR30, URZ ;  /* 0x0000001e290b7290 */ /* 0x000fc8000ff1e1ff */
[----:B------:R-:W-:-:S04]  /*64b0*/  UIADD3.X UR10, UPT, UPT, ~UR40, UR25, URZ, UP0, !UPT ;  /* 0x00000019280a7290 */ /* 0x000fc800087fe5ff */
[----:B--2---:R-:W-:Y:S01]  /*64c0*/  USHF.R.U32.HI UR8, URZ, UR9, UR10 ;  /* 0x00000009ff087299 */ /* 0x004fe2000801160a */
[--C-:B-1----:R-:W-:Y:S01]  /*64d0*/  SHF.R.U32.HI R3, RZ, UR7, R13.reuse ;  /* 0x00000007ff037c19 */ /* 0x102fe2000801160d */
[----:B------:R-:W-:Y:S01]  /*64e0*/  USHF.R.U64 UR11, UR11, UR9, UR10 ;  /* 0x000000090b0b7299 */ /* 0x000fe2000800120a */
[----:B------:R-:W-:Y:S01]  /*64f0*/  SHF.R.U64 R16, R12, UR7, R13 ;  /* 0x000000070c107c19 */ /* 0x000fe2000800120d */
[----:B------:R-:W-:Y:S02]  /*6500*/  USHF.R.U32.HI UR6, URZ, UR7, UR8 ;  /* 0x00000007ff067299 */ /* 0x000fe40008011608 */
[----:B------:R-:W-:Y:S02]  /*6510*/  USHF.R.U64 UR8, UR11, UR7, UR8 ;  /* 0x000000070b087299 */ /* 0x000fe40008001208 */
[----:B---3--:R-:W-:Y:S02]  /*6520*/  USHF.R.U32.HI UR4, URZ, UR5, UR6 ;  /* 0x00000005ff047299 */ /* 0x008fe40008011606 */
[----:B------:R-:W-:-:S04]  /*6530*/  USHF.R.U64 UR5, UR8, UR5, UR6 ;  /* 0x0000000508057299 */ /* 0x000fc80008001206 */
[----:B------:R-:W-:-:S04]  /*6540*/  LOP3.LUT R2, R3, UR4, RZ, 0xfc, !PT ;  /* 0x0000000403027c12 */ /* 0x000fc8000f8efcff */
[----:B------:R-:W-:-:S13]  /*6550*/  ISETP.NE.U32.AND P0, PT, R2, RZ, PT ;  /* 0x000000ff0200720c */ /* 0x000fda0003f05070 */
[----:B------:R-:W-:Y:S05]  /*6560*/  @P0 BRA `(.L_x_62) ;  /* 0x0000000000540947 */ /* 0x000fea0003800000 */
[----:B------:R-:W1:Y:S01]  /*6570*/  I2F.U32.RP R18, R16 ;  /* 0x0000001000127306 */ /* 0x000e620000209000 */
[----:B------:R-:W-:-:S07]  /*6580*/  ISETP.NE.U32.AND P1, PT, R16, RZ, PT ;  /* 0x000000ff1000720c */ /* 0x000fce0003f25070 */
[----:B-1----:R-:W1:Y:S02]  /*6590*/  MUFU.RCP R10, R18 ;  /* 0x00000012000a7308 */ /* 0x002e640000001000 */
[----:B-1----:R-:W-:-:S06]  /*65a0*/  IADD3 R10, PT, PT, R10, 0xffffffe, RZ ;  /* 0x0ffffffe0a0a7810 */ /* 0x002fcc0007ffe0ff */
[----:B------:R1:W2:Y:S02]  /*65b0*/  F2I.FTZ.U32.TRUNC.NTZ R11, R10 ;  /* 0x0000000a000b7305 */ /* 0x0002a4000021f000 */
[----:B-1----:R-:W-:Y:S02]  /*65c0*/  HFMA2 R10, -RZ, RZ, 0, 0 ;  /* 0x00000000ff0a7431 */ /* 0x002fe400000001ff */
[----:B--2---:R-:W-:-:S04]  /*65d0*/  IMAD.MOV R2, RZ, RZ, -R11 ;  /* 0x000000ffff027224 */ /* 0x004fc800078e0a0b */
[----:B------:R-:W-:-:S04]  /*65e0*/  IMAD R2, R2, R16, RZ ;  /* 0x0000001002027224 */ /* 0x000fc800078e02ff */
[----:B------:R-:W-:-:S06]  /*65f0*/  IMAD.HI.U32 R2, R11, R2, R10 ;  /* 0x000000020b027227 */ /* 0x000fcc00078e000a */
[----:B------:R-:W-:-:S04]  /*6600*/  IMAD.HI.U32 R20, R2, UR5, RZ ;  /* 0x0000000502147c27 */ /* 0x000fc8000f8e00ff */
[----:B------:R-:W-:-:S04]  /*6610*/  IMAD.MOV R3, RZ, RZ, -R20 ;  /* 0x000000ffff037224 */ /* 0x000fc800078e0a14 */
[----:B------:R-:W-:-:S05]  /*6620*/  IMAD R3, R16, R3, UR5 ;  /* 0x0000000510037e24 */ /* 0x000fca000f8e0203 */
[----:B------:R-:W-:-:S13]  /*6630*/  ISETP.GE.U32.AND P0, PT, R3, R16, PT ;  /* 0x000000100300720c */ /* 0x000fda0003f06070 */
[----:B------:R-:W-:Y:S01]  /*6640*/  @P0 IADD3 R3, PT, PT, R3, -R16, RZ ;  /* 0x8000001003030210 */ /* 0x000fe20007ffe0ff */
[----:B------:R-:W-:-:S03]  /*6650*/  @P0 VIADD R20, R20, 0x1 ;  /* 0x0000000114140836 */ /* 0x000fc60000000000 */
[----:B------:R-:W-:-:S13]  /*6660*/  ISETP.GE.U32.AND P2, PT, R3, R16, PT ;  /* 0x000000100300720c */ /* 0x000fda0003f46070 */
[----:B------:R-:W-:Y:S02]  /*6670*/  @P2 IADD3 R20, PT, PT, R20, 0x1, RZ ;  /* 0x0000000114142810 */ /* 0x000fe40007ffe0ff */
[----:B------:R-:W-:-:S04]  /*6680*/  @!P1 LOP3.LUT R20, RZ, R16, RZ, 0x33, !PT ;  /* 0x00000010ff149212 */ /* 0x000fc800078e33ff */
[----:B------:R-:W-:-:S05]  /*6690*/  IADD3 R19, PT, PT, -R20, RZ, RZ ;  /* 0x000000ff14137210 */ /* 0x000fca0007ffe1ff */
[----:B------:R-:W-:Y:S01]  /*66a0*/  IMAD R19, R16, R19, UR5 ;  /* 0x0000000510137e24 */ /* 0x000fe2000f8e0213 */
[----:B------:R-:W-:Y:S06]  /*66b0*/  BRA `(.L_x_63) ;  /* 0x0000000000187947 */ /* 0x000fec0003800000 */
.L_x_62:
[----:B------:R-:W-:Y:S01]  /*66c0*/  IMAD.U32 R19, RZ, RZ, UR5 ;  /* 0x00000005ff137e24 */ /* 0x000fe2000f8e00ff */
[----:B------:R-:W-:Y:S02]  /*66d0*/  MOV R18, UR4 ;  /* 0x0000000400127c02 */ /* 0x000fe40008000f00 */
[----:B------:R-:W-:Y:S02]  /*66e0*/  MOV R2, 0x6700 ;  /* 0x0000670000027802 */ /* 0x000fe40000000f00 */
[----:B----45:R-:W-:Y:S05]  /*66f0*/  CALL.REL.NOINC `(.L_x_64) ;  /* 0x000000c400b87944 */ /* 0x030fea0003c00000 */
[----:B------:R-:W-:-:S05]  /*6700*/  IADD3 R19, PT, PT, -R20, RZ, RZ ;  /* 0x000000ff14137210 */ /* 0x000fca0007ffe1ff */
[----:B------:R-:W-:-:S07]  /*6710*/  IMAD R19, R16, R19, UR5 ;  /* 0x0000000510137e24 */ /* 0x000fce000f8e0213 */
.L_x_63:
[----:B------:R-:W1:Y:S01]  /*6720*/  LDC R11, c[0x0][0xbdc] ;  /* 0x0002f700ff0b7b82 */ /* 0x000e620000000800 */
[----:B------:R-:W-:Y:S01]  /*6730*/  ULOP3.LUT UR8, UR8, UR12, URZ, 0xc0, !UPT ;  /* 0x0000000c08087292 */ /* 0x000fe2000f8ec0ff */
[----:B------:R-:W-:Y:S01]  /*6740*/  PLOP3.LUT P1, PT, PT, PT, PT, 0x8, 0x80 ;  /* 0x000000000080781c */ /* 0x000fe20003f2e170 */
[----:B------:R-:W-:-:S05]  /*6750*/  ULOP3.LUT UR11, UR18, UR11, URZ, 0xc0, !UPT ;  /* 0x0000000b120b7292 */ /* 0x000fca000f8ec0ff */
[----:B------:R-:W2:Y:S08]  /*6760*/  LDC R2, c[0x0][0xb80] ;  /* 0x0002e000ff027b82 */ /* 0x000eb00000000800 */
[----:B------:R-:W3:Y:S08]  /*6770*/  LDC R3, c[0x0][0xb90] ;  /* 0x0002e400ff037b82 */ /* 0x000ef00000000800 */
[----:B------:R-:W4:Y:S01]  /*6780*/  LDC R10, c[0x0][0xbe0] ;  /* 0x0002f800ff0a7b82 */ /* 0x000f220000000800 */
[----:B-1----:R-:W-:-:S05]  /*6790*/  SHF.L.U32 R11, R20, R11, RZ ;  /* 0x0000000b140b7219 */ /* 0x002fca00000006ff */
[----:B------:R-:W-:Y:S01]  /*67a0*/  VIADD R16, R11, UR8 ;  /* 0x000000080b107c36 */ /* 0x000fe20008000000 */
[----:B------:R-:W-:Y:S01]  /*67b0*/  P2R R11, PR, RZ, 0x2 ;  /* 0x00000002ff0b7803 */ /* 0x000fe20000000000 */
[----:B--2---:R-:W-:Y:S02]  /*67c0*/  IMAD R19, R19, R2, UR11 ;  /* 0x0000000b13137e24 */ /* 0x004fe4000f8e0202 */
[----:B---3--:R-:W-:Y:S02]  /*67d0*/  IMAD R16, R16, R3, UR38 ;  /* 0x0000002610107e24 */ /* 0x008fe4000f8e0203 */
[----:B------:R-:W-:Y:S01]  /*67e0*/  IMAD.MOV.U32 R3, RZ, RZ, 0x1 ;  /* 0x00000001ff037424 */ /* 0x000fe200078e00ff */
[----:B----4-:R-:W-:Y:S01]  /*67f0*/  ISETP.NE.AND P0, PT, R10, 0x1, PT ;  /* 0x000000010a00780c */ /* 0x010fe20003f05270 */
[----:B------:R-:W-:-:S03]  /*6800*/  IMAD.MOV.U32 R10, RZ, RZ, R21 ;  /* 0x000000ffff0a7224 */ /* 0x000fc600078e0015 */
[----:B------:R-:W-:Y:S02]  /*6810*/  SEL R2, R16, R19, !P0 ;  /* 0x0000001310027207 */ /* 0x000fe40004000000 */
[----:B------:R-:W-:Y:S02]  /*6820*/  SEL R18, R19, R16, !P0 ;  /* 0x0000001013127207 */ /* 0x000fe40004000000 */
.L_x_54:
[----:B------:R-:W-:-:S09]  /*6830*/  UISETP.NE.AND UP0, UPT, UR37, 0x1, UPT ;  /* 0x000000012500788c */ /* 0x000fd2000bf05270 */
[----:B------:R-:W-:Y:S05]  /*6840*/  BRA.U !UP0, `(.L_x_65) ;  /* 0x0000000108047547 */ /* 0x000fea000b800000 */
[----:B------:R-:W-:Y:S05]  /*6850*/  BPT.TRAP 0x1 ;  /* 0x000000040000795c */ /* 0x000fea0000300000 */
.L_x_65:
[----:B------:R-:W2:Y:S01]  /*6860*/  S2UR UR4, SR_CgaCtaId ;  /* 0x00000000000479c3 */ /* 0x000ea20000008800 */
[----:B------:R-:W-:Y:S01]  /*6870*/  UMOV UR5, 0x400 ;  /* 0x0000040000057882 */ /* 0x000fe20000000000 */
[----:B------:R-:W-:Y:S01]  /*6880*/  SHF.L.U32 R16, R0, 0x1f, RZ ;  /* 0x0000001f00107819 */ /* 0x000fe200000006ff */
[----:B------:R-:W-:Y:S01]  /*6890*/  VIADD R19, R9, 0x1 ;  /* 0x0000000109137836 */ /* 0x000fe20000000000 */
[----:B------:R-:W-:Y:S01]  /*68a0*/  ISETP.NE.AND P1, PT, R17, R10, PT ;  /* 0x0000000a1100720c */ /* 0x000fe20003f25270 */
[----:B--2---:R-:W-:-:S04]  /*68b0*/  ULEA UR4, UR4, UR5, 0x18 ;  /* 0x0000000504047291 */ /* 0x004fc8000f8ec0ff */
[----:B------:R-:W-:-:S09]  /*68c0*/  ULEA UR4, UR19, UR4, 0x3 ;  /* 0x0000000413047291 */ /* 0x000fd2000f8e18ff */
[----:B------:R-:W2:Y:S02]  /*68d0*/  SYNCS.PHASECHK.TRANS64.TRYWAIT P0, [UR4+0xc0], R16 ;  /* 0x0000c010ff0075a7 */ /* 0x000ea40008001104 */
[----:B--2---:R-:W-:Y:S05]  /*68e0*/  @!P0 BRA `(.L_x_66) ;  /* 0x000000b4002c8947 */ /* 0x004fea0003800000 */
.L_x_247:
[----:B------:R-:W-:Y:S01]  /*68f0*/  ELECT P0, URZ, PT ;  /* 0x0000000000ff782f */ /* 0x000fe20003800000 */
[----:B------:R-:W-:Y:S01]  /*6900*/  @!P1 IMAD.MOV R19, RZ, RZ, R9 ;  /* 0x000000ffff139224 */ /* 0x000fe200078e0209 */
[----:B------:R-:W-:Y:S01]  /*6910*/  BSSY.RECONVERGENT B0, `(.L_x_67) ;  /* 0x0000017000007945 */ /* 0x000fe20003800200 */
[----:B------:R-:W-:-:S03]  /*6920*/  ISETP.NE.AND P2, PT, R11, RZ, PT ;  /* 0x000000ff0b00720c */ /* 0x000fc60003f45270 */
[----:B------:R-:W-:-:S07]  /*6930*/  PRMT R9, R19, 0x7610, R9 ;  /* 0x0000761013097816 */ /* 0x000fce0000000009 */
[----:B------:R-:W-:Y:S05]  /*6940*/  @!P0 BRA `(.L_x_68) ;  /* 0x00000000004c8947 */ /* 0x000fea0003800000 */
[----:B------:R-:W-:Y:S01]  /*6950*/  PLOP3.LUT P0, PT, P1, P2, PT, 0x20, 0x2 ;  /* 0x000000000002781c */ /* 0x000fe20000f04470 */
[----:B------:R-:W-:Y:S01]  /*6960*/  UIMAD UR5, UR19, 0x14, UR36 ;  /* 0x00000014130578a4 */ /* 0x000fe2000f8e0224 */
[----:B------:R-:W-:Y:S02]  /*6970*/  SEL R11, R9, RZ, !P2 ;  /* 0x000000ff090b7207 */ /* 0x000fe40005000000 */
[----:B--2---:R-:W-:-:S04]  /*6980*/  SEL R16, RZ, 0x1, !P0 ;  /* 0x00000001ff107807 */ /* 0x004fc80004000000 */
[----:B------:R-:W-:Y:S02]  /*6990*/  PRMT R11, R16, 0x5410, R11 ;  /* 0x00005410100b7816 */ /* 0x000fe4000000000b */
[----:B------:R2:W-:Y:S04]  /*69a0*/  STS [UR5], R2 ;  /* 0x00000002ff007988 */ /* 0x0005e80008000805 */
[----:B------:R2:W-:Y:S04]  /*69b0*/  STS [UR5+0x4], R18 ;  /* 0x00000412ff007988 */ /* 0x0005e80008000805 */
[----:B------:R2:W-:Y:S04]  /*69c0*/  STS [UR5+0xc], R3 ;  /* 0x00000c03ff007988 */ /* 0x0005e80008000805 */
[----:B------:R2:W-:Y:S04]  /*69d0*/  STS [UR5+0x10], R11 ;  /* 0x0000100bff007988 */ /* 0x0005e80008000805 */
[----:B------:R2:W-:Y:S01]  /*69e0*/  STS [UR5+0x8], R10 ;  /* 0x0000080aff007988 */ /* 0x0005e20008000805 */
[----:B------:R-:W-:Y:S01]  /*69f0*/  @!PT LDS RZ, [RZ] ;  /* 0x00000000fffff984 */ /* 0x000fe20000000800 */
[----:B------:R-:W-:Y:S01]  /*6a00*/  @!PT LDS RZ, [RZ] ;  /* 0x00000000fffff984 */ /* 0x000fe20000000800 */
[----:B------:R-:W-:Y:S01]  /*6a10*/  @!PT LDS RZ, [RZ] ;  /* 0x00000000fffff984 */ /* 0x000fe20000000800 */
[----:B------:R-:W-:Y:S01]  /*6a20*/  @!PT LDS RZ, [RZ] ;  /* 0x00000000fffff984 */ /* 0x000fe20000000800 */
[----:B------:R3:W-:Y:S06]  /*6a30*/  MEMBAR.ALL.CTA ;  /* 0x0000000000007992 */ /* 0x0007ec0000008000 */
[----:B---3--:R-:W3:Y:S01]  /*6a40*/  FENCE.VIEW.ASYNC.S ;  /* 0x00000000000073c6 */ /* 0x008ee20000000000 */
[----:B------:R-:W-:Y:S05]  /*6a50*/  BRA.U !UP0, `(.L_x_69) ;  /* 0x0000000108047547 */ /* 0x000fea000b800000 */
[----:B------:R-:W-:Y:S05]  /*6a60*/  BPT.TRAP 0x1 ;  /* 0x000000040000795c */ /* 0x000fea0000300000 */
.L_x_69:
[----:B---3--:R-:W-:Y:S01]  /*6a70*/  SYNCS.ARRIVE.TRANS64.A1T0 RZ, [UR4+0x80], RZ ;  /* 0x000080ffffff79a7 */ /* 0x008fe20008100004 */
.L_x_68:
[----:B------:R-:W-:Y:S05]  /*6a80*/  BSYNC.RECONVERGENT B0 ;  /* 0x0000000000007941 */ /* 0x000fea0003800200 */
.L_x_67:
[----:B------:R-:W-:Y:S01]  /*6a90*/  UIADD3 UR19, UPT, UPT, UR19, 0x1, URZ ;  /* 0x0000000113137890 */ /* 0x000fe2000fffe0ff */
[----:B--2---:R-:W-:-:S03]  /*6aa0*/  MOV R17, R10 ;  /* 0x0000000a00117202 */ /* 0x004fc60000000f00 */
[----:B------:R-:W-:-:S04]  /*6ab0*/  UISETP.NE.AND UP0, UPT, UR19, 0x8, UPT ;  /* 0x000000081300788c */ /* 0x000fc8000bf05270 */
[----:B------:R-:W-:Y:S02]  /*6ac0*/  USEL UR4, URZ, 0x1, UP0 ;  /* 0x00000001ff047887 */ /* 0x000fe40008000000 */
[----:B------:R-:W-:-:S04]  /*6ad0*/  USEL UR19, UR19, URZ, UP0 ;  /* 0x000000ff13137287 */ /* 0x000fc80008000000 */
[----:B------:R-:W-:Y:S01]  /*6ae0*/  LOP3.LUT R0, R0, UR4, RZ, 0x3c, !PT ;  /* 0x0000000400007c12 */ /* 0x000fe2000f8e3cff */
[----:B------:R-:W-:Y:S07]  /*6af0*/  @!P2 BRA `(.L_x_70) ;  /* 0xffffffe40008a947 */ /* 0x000fee000383ffff */
[----:B------:R-:W-:Y:S01]  /*6b00*/  HFMA2 R9, -RZ, RZ, 0, 0 ;  /* 0x00000000ff097431 */ /* 0x000fe200000001ff */
[----:B------:R-:W-:Y:S02]  /*6b10*/  PRMT R11, RZ, 0x7610, R11 ;  /* 0x00007610ff0b7816 */ /* 0x000fe4000000000b */
.L_x_86:
[----:B--2---:R-:W2:Y:S01]  /*6b20*/  LDC.64 R2, c[0x0][0xbd0] ;  /* 0x0002f400ff027b82 */ /* 0x004ea20000000a00 */
[----:B------:R-:W-:Y:S01]  /*6b30*/  UIADD3 UR30, UP0, UPT, UR30, UR34, URZ ;  /* 0x000000221e1e7290 */ /* 0x000fe2000ff1e0ff */
[----:B------:R-:W-:Y:S01]  /*6b40*/  ISETP.NE.AND P1, PT, RZ, UR17, PT ;  /* 0x00000011ff007c0c */ /* 0x000fe2000bf25270 */
[----:B------:R-:W-:Y:S01]  /*6b50*/  IMAD.MOV.U32 R23, RZ, RZ, RZ ;  /* 0x000000ffff177224 */ /* 0x000fe200078e00ff */
[----:B------:R-:W-:Y:S01]  /*6b60*/  PLOP3.LUT P2, PT, PT, PT, PT, 0x80, 0x8 ;  /* 0x000000000008781c */ /* 0x000fe20003f4f070 */
[----:B------:R-:W-:Y:S01]  /*6b70*/  UIADD3.X UR25, UPT, UPT, UR25, UR31, URZ, UP0, !UPT ;  /* 0x0000001f19197290 */ /* 0x000fe200087fe4ff */
[----:B------:R-:W-:Y:S02]  /*6b80*/  IMAD.MOV.U32 R22, RZ, RZ, -0x1 ;  /* 0xffffffffff167424 */ /* 0x000fe400078e00ff */
[----:B------:R-:W-:Y:S01]  /*6b90*/  P2R R24, PR, RZ, 0x4 ;  /* 0x00000004ff187803 */ /* 0x000fe20000000000 */
[----:B------:R-:W-:Y:S01]  /*6ba0*/  IMAD.MOV.U32 R16, RZ, RZ, -0x1 ;  /* 0xffffffffff107424 */ /* 0x000fe200078e00ff */
[----:B--2---:R-:W-:Y:S01]  /*6bb0*/  ISETP.LE.U32.AND P0, PT, R2, UR30, PT ;  /* 0x0000001e02007c0c */ /* 0x004fe2000bf03070 */
[----:B------:R-:W-:-:S05]  /*6bc0*/  IMAD.U32 R2, RZ, RZ, UR25 ;  /* 0x00000019ff027e24 */ /* 0x000fca000f8e00ff */
[----:B------:R-:W-:Y:S01]  /*6bd0*/  ISETP.GE.U32.AND.EX P0, PT, R2, R3, PT, P0 ;  /* 0x000000030200720c */ /* 0x000fe20003f06100 */
[----:B------:R-:W-:-:S12]  /*6be0*/  IMAD.MOV.U32 R3, RZ, RZ, -0x1 ;  /* 0xffffffffff037424 */ /* 0x000fd800078e00ff */
[----:B------:R-:W-:Y:S05]  /*6bf0*/  @P0 BRA P1, `(.L_x_71) ;  /* 0x0000001800080947 */ /* 0x000fea0000800000 */
[----:B------:R-:W-:Y:S01]  /*6c00*/  IADD3 R3, P1, PT, R14, UR41, RZ ;  /* 0x000000290e037c10 */ /* 0x000fe2000ff3e0ff */
[----:B------:R-:W-:-:S03]  /*6c10*/  IMAD.U32 R2, RZ, RZ, UR25 ;  /* 0x00000019ff027e24 */ /* 0x000fc6000f8e00ff */
[----:B------:R-:W-:Y:S02]  /*6c20*/  ISETP.LE.U32.AND P0, PT, R3, UR30, PT ;  /* 0x0000001e03007c0c */ /* 0x000fe4000bf03070 */
[----:B----4-:R-:W-:-:S04]  /*6c30*/  IADD3.X R3, PT, PT, R15, UR40, RZ, P1, !PT ;  /* 0x000000280f037c10 */ /* 0x010fc80008ffe4ff */
[----:B------:R-:W-:-:S13]  /*6c40*/  ISETP.GE.U32.AND.EX P0, PT, R2, R3, PT, P0 ;  /* 0x000000030200720c */ /* 0x000fda0003f06100 */
[----:B------:R-:W-:Y:S05]  /*6c50*/  @!P0 BRA `(.L_x_72) ;  /* 0x0000001000e88947 */ /* 0x000fea0003800000 */
[----:B------:R-:W2:Y:S01]  /*6c60*/  LDCU UR20, c[0x0][0xbe8] ;  /* 0x00017d00ff1477ac */ /* 0x000ea20008000800 */
[----:B------:R-:W-:Y:S01]  /*6c70*/  IMAD.IADD R21, R8, 0x1, R21 ;  /* 0x0000000108157824 */ /* 0x000fe200078e0215 */
[----:B-----5:R-:W-:Y:S01]  /*6c80*/  MOV R16, R6 ;  /* 0x0000000600107202 */ /* 0x020fe20000000f00 */
[----:B------:R-:W-:Y:S02]  /*6c90*/  IMAD.MOV.U32 R15, RZ, RZ, R7 ;  /* 0x000000ffff0f7224 */ /* 0x000fe400078e0007 */
[----:B------:R-:W-:-:S05]  /*6ca0*/  VIADD R2, R21, 0x20 ;  /* 0x0000002015027836 */ /* 0x000fca0000000000 */
[----:B--2---:R-:W-:-:S13]  /*6cb0*/  ISETP.GE.AND P0, PT, R2, UR20, PT ;  /* 0x0000001402007c0c */ /* 0x004fda000bf06270 */
[----:B------:R-:W2:Y:S01]  /*6cc0*/  @!P0 LDC.64 R2, c[0x0][0xbf0] ;  /* 0x0002fc00ff028b82 */ /* 0x000ea20000000a00 */
[----:B------:R-:W-:Y:S01]  /*6cd0*/  BSSY.RECONVERGENT B0, `(.L_x_73) ;  /* 0x0000061000007945 */ /* 0x000fe20003800200 */
[----:B------:R-:W-:Y:S01]  /*6ce0*/  HFMA2 R14, -RZ, RZ, 0, 0 ;  /* 0x00000000ff0e7431 */ /* 0x000fe200000001ff */
[----:B------:R-:W-:Y:S01]  /*6cf0*/  MOV R17, 0x7fffffff ;  /* 0x7fffffff00117802 */ /* 0x000fe20000000f00 */
[----:B--2---:R-:W-:-:S05]  /*6d00*/  @!P0 IMAD.WIDE R2, R21, 0xc, R2 ;  /* 0x0000000c15028825 */ /* 0x004fca00078e0202 */
[----:B------:R2:W5:Y:S04]  /*6d10*/  @!P0 LDG.E R6, desc[UR50][R2.64+0x180] ;  /* 0x0001803202068981 */ /* 0x000568000c1e1900 */
[----:B------:R2:W5:Y:S01]  /*6d20*/  @!P0 LDG.E R7, desc[UR50][R2.64+0x184] ;  /* 0x0001843202078981 */ /* 0x000562000c1e1900 */
[----:B------:R-:W-:-:S13]  /*6d30*/  ISETP.GE.AND P0, PT, R21, UR20, PT ;  /* 0x0000001415007c0c */ /* 0x000fda000bf06270 */
[----:B------:R-:W-:Y:S05]  /*6d40*/  @P0 BRA `(.L_x_74) ;  /* 0x0000000400640947 */ /* 0x000fea0003800000 */
[----:B-1----:R-:W-:Y:S01]  /*6d50*/  IABS R12, R5 ;  /* 0x00000005000c7213 */ /* 0x002fe20000000000 */
[----:B------:R-:W1:Y:S01]  /*6d60*/  LDCU.64 UR8, c[0x0][0xbb0] ;  /* 0x00017600ff0877ac */ /* 0x000e620008000a00 */
[----:B--2---:R-:W-:Y:S02]  /*6d70*/  IABS R3, R4 ;  /* 0x0000000400037213 */ /* 0x004fe40000000000 */
[----:B------:R-:W2:Y:S01]  /*6d80*/  I2F.RP R26, R12 ;  /* 0x0000000c001a7306 */ /* 0x000ea20000209400 */
[----:B------:R-:W3:Y:S01]  /*6d90*/  LDCU.128 UR4, c[0x0][0xbc0] ;  /* 0x00017800ff0477ac */ /* 0x000ee20008000c00 */
[C---:B------:R-:W-:Y:S02]  /*6da0*/  IADD3 R14, P0, PT, R16.reuse, UR16, RZ ;  /* 0x00000010100e7c10 */ /* 0x040fe4000ff1e0ff */
[----:B------:R-:W-:Y:S01]  /*6db0*/  IADD3 R18, P2, PT, R15, UR14, RZ ;  /* 0x0000000e0f127c10 */ /* 0x000fe2000ff5e0ff */
[----:B------:R-:W4:Y:S01]  /*6dc0*/  LDCU.64 UR10, c[0x0][0xba8] ;  /* 0x00017500ff0a77ac */ /* 0x000f220008000a00 */
[----:B------:R-:W-:-:S02]  /*6dd0*/  LEA.HI.X.SX32 R13, R16, UR15, 0x1, P0 ;  /* 0x0000000f100d7c11 */ /* 0x000fc400080f0eff */
[----:B------:R-:W4:Y:S01]  /*6de0*/  I2F.RP R2, R3 ;  /* 0x0000000300027306 */ /* 0x000f220000209400 */
[----:B------:R-:W-:Y:S02]  /*6df0*/  LEA.HI.X.SX32 R17, R15, UR13, 0x1, P2 ;  /* 0x0000000d0f117c11 */ /* 0x000fe400090f0eff */
[----:B-1----:R-:W-:-:S05]  /*6e00*/  IADD3 R16, P0, PT, R14, UR9, RZ ;  /* 0x000000090e107c10 */ /* 0x002fca000ff1e0ff */
[----:B--2---:R-:W1:Y:S01]  /*6e10*/  MUFU.RCP R26, R26 ;  /* 0x0000001a001a7308 */ /* 0x004e620000001000 */
[----:B---3--:R-:W-:Y:S01]  /*6e20*/  IADD3 R20, P1, PT, R18, UR7, RZ ;  /* 0x0000000712147c10 */ /* 0x008fe2000ff3e0ff */
[----:B------:R-:W-:Y:S02]  /*6e30*/  IMAD.X R15, RZ, RZ, R13, P0 ;  /* 0x000000ffff0f7224 */ /* 0x000fe400000e060d */
[----:B----4-:R-:W-:-:S04]  /*6e40*/  IMAD.WIDE.U32 R36, R16, UR10, RZ ;  /* 0x0000000a10247c25 */ /* 0x010fc8000f8e00ff */
[----:B------:R-:W2:Y:S01]  /*6e50*/  MUFU.RCP R2, R2 ;  /* 0x0000000200027308 */ /* 0x000ea20000001000 */
[----:B------:R-:W-:Y:S02]  /*6e60*/  IMAD.X R19, RZ, RZ, R17, P1 ;  /* 0x000000ffff137224 */ /* 0x000fe400008e0611 */
[----:B------:R-:W-:-:S04]  /*6e70*/  IMAD.WIDE.U32 R30, R15, UR10, RZ ;  /* 0x0000000a0f1e7c25 */ /* 0x000fc8000f8e00ff */
[----:B------:R-:W-:-:S04]  /*6e80*/  IMAD.WIDE.U32 R28, R19, UR4, RZ ;  /* 0x00000004131c7c25 */ /* 0x000fc8000f8e00ff */
[----:B------:R-:W-:-:S04]  /*6e90*/  IMAD.WIDE.U32 R30, P1, R16, UR11, R30 ;  /* 0x0000000b101e7c25 */ /* 0x000fc8000f82001e */
[----:B-1----:R-:W-:Y:S02]  /*6ea0*/  VIADD R26, R26, 0xffffffe ;  /* 0x0ffffffe1a1a7836 */ /* 0x002fe40000000000 */
[C---:B------:R-:W-:Y:S02]  /*6eb0*/  IMAD.WIDE.U32 R28, P0, R20.reuse, UR5, R28 ;  /* 0x00000005141c7c25 */ /* 0x040fe4000f80001c */
[----:B------:R-:W1:Y:S02]  /*6ec0*/  F2I.FTZ.U32.TRUNC.NTZ R27, R26 ;  /* 0x0000001a001b7305 */ /* 0x000e64000021f000 */
[----:B------:R-:W-:-:S04]  /*6ed0*/  IMAD.WIDE.U32 R38, R20, UR4, RZ ;  /* 0x0000000414267c25 */ /* 0x000fc8000f8e00ff */
[----:B------:R-:W-:Y:S01]  /*6ee0*/  IMAD.X R35, RZ, RZ, RZ, P1 ;  /* 0x000000ffff237224 */ /* 0x000fe200008e06ff */
[----:B------:R-:W-:Y:S01]  /*6ef0*/  IADD3 RZ, P1, PT, R37, R30, RZ ;  /* 0x0000001e25ff7210 */ /* 0x000fe20007f3e0ff */
[----:B--2---:R-:W-:Y:S01]  /*6f00*/  VIADD R2, R2, 0xffffffe ;  /* 0x0ffffffe02027836 */ /* 0x004fe20000000000 */
[----:B------:R-:W-:Y:S01]  /*6f10*/  IADD3 RZ, P2, PT, R39, R28, RZ ;  /* 0x0000001c27ff7210 */ /* 0x000fe20007f5e0ff */
[----:B------:R-:W-:Y:S02]  /*6f20*/  IMAD.MOV.U32 R34, RZ, RZ, R31 ;  /* 0x000000ffff227224 */ /* 0x000fe400078e001f */
[----:B------:R-:W-:Y:S01]  /*6f30*/  IMAD.X R33, RZ, RZ, RZ, P0 ;  /* 0x000000ffff217224 */ /* 0x000fe200000e06ff */
[----:B------:R-:W-:Y:S01]  /*6f40*/  ISETP.NE.U32.AND P0, PT, RZ, UR10, PT ;  /* 0x0000000aff007c0c */ /* 0x000fe2000bf05070 */
[----:B------:R-:W-:Y:S02]  /*6f50*/  IMAD.MOV.U32 R32, RZ, RZ, R29 ;  /* 0x000000ffff207224 */ /* 0x000fe400078e001d */
[----:B------:R-:W2:Y:S01]  /*6f60*/  F2I.FTZ.U32.TRUNC.NTZ R29, R2 ;  /* 0x00000002001d7305 */ /* 0x000ea2000021f000 */
[----:B------:R-:W-:Y:S01]  /*6f70*/  IMAD.WIDE.U32.X R34, R15, UR11, R34, P1 ;  /* 0x0000000b0f227c25 */ /* 0x000fe200088e0422 */
[----:B------:R-:W-:-:S02]  /*6f80*/  ISETP.NE.U32.AND P1, PT, RZ, UR4, PT ;  /* 0x00000004ff007c0c */ /* 0x000fc4000bf25070 */
[----:B------:R-:W-:Y:S01]  /*6f90*/  ISETP.NE.AND.EX P0, PT, RZ, UR11, PT, P0 ;  /* 0x0000000bff007c0c */ /* 0x000fe2000bf05300 */
[----:B------:R-:W-:Y:S01]  /*6fa0*/  IMAD.WIDE.U32.X R32, R19, UR5, R32, P2 ;  /* 0x0000000513207c25 */ /* 0x000fe200090e0420 */
[----:B------:R-:W-:Y:S02]  /*6fb0*/  ISETP.NE.AND.EX P1, PT, RZ, UR5, PT, P1 ;  /* 0x00000005ff007c0c */ /* 0x000fe4000bf25310 */
[----:B------:R-:W-:Y:S01]  /*6fc0*/  SEL R14, R14, R34, !P0 ;  /* 0x000000220e0e7207 */ /* 0x000fe20004000000 */
[----:B-1----:R-:W-:Y:S01]  /*6fd0*/  IMAD.MOV R16, RZ, RZ, -R27 ;  /* 0x000000ffff107224 */ /* 0x002fe200078e0a1b */
[----:B------:R-:W-:Y:S01]  /*6fe0*/  SEL R13, R13, R35, !P0 ;  /* 0x000000230d0d7207 */ /* 0x000fe20004000000 */
[----:B------:R-:W-:Y:S01]  /*6ff0*/  IMAD.MOV.U32 R26, RZ, RZ, RZ ;  /* 0x000000ffff1a7224 */ /* 0x000fe200078e00ff */
[----:B------:R-:W-:Y:S01]  /*7000*/  SEL R18, R18, R32, !P1 ;  /* 0x0000002012127207 */ /* 0x000fe20004800000 */
[----:B------:R-:W-:Y:S01]  /*7010*/  IMAD R15, R16, R12, RZ ;  /* 0x0000000c100f7224 */ /* 0x000fe200078e02ff */
[----:B------:R-:W-:Y:S01]  /*7020*/  SEL R17, R17, R33, !P1 ;  /* 0x0000002111117207 */ /* 0x000fe20004800000 */
[----:B--2---:R-:W-:Y:S01]  /*7030*/  IMAD.MOV R20, RZ, RZ, -R29 ;  /* 0x000000ffff147224 */ /* 0x004fe200078e0a1d */
[----:B------:R-:W-:Y:S01]  /*7040*/  SHF.R.U64 R2, R14, UR8, R13 ;  /* 0x000000080e027c19 */ /* 0x000fe2000800120d */
[----:B------:R-:W-:Y:S01]  /*7050*/  IMAD.HI.U32 R15, R27, R15, R26 ;  /* 0x0000000f1b0f7227 */ /* 0x000fe200078e001a */
[----:B------:R-:W-:-:S02]  /*7060*/  SHF.R.U64 R17, R18, UR6, R17 ;  /* 0x0000000612117c19 */ /* 0x000fc40008001211 */
[----:B------:R-:W-:Y:S01]  /*7070*/  IADD3 R19, PT, PT, R5, -0x1, R2 ;  /* 0xffffffff05137810 */ /* 0x000fe20007ffe002 */
[----:B------:R-:W-:Y:S01]  /*7080*/  IMAD.MOV.U32 R28, RZ, RZ, RZ ;  /* 0x000000ffff1c7224 */ /* 0x000fe200078e00ff */
[----:B------:R-:W-:Y:S01]  /*7090*/  IADD3 R18, PT, PT, R4, -0x1, R17 ;  /* 0xffffffff04127810 */ /* 0x000fe20007ffe011 */
[----:B------:R-:W-:Y:S01]  /*70a0*/  IMAD R17, R20, R3, RZ ;  /* 0x0000000314117224 */ /* 0x000fe200078e02ff */
[----:B------:R-:W-:Y:S02]  /*70b0*/  IABS R14, R5 ;  /* 0x00000005000e7213 */ /* 0x000fe40000000000 */
[----:B------:R-:W-:Y:S01]  /*70c0*/  IABS R16, R19 ;  /* 0x0000001300107213 */ /* 0x000fe20000000000 */
[----:B------:R-:W-:Y:S01]  /*70d0*/  IMAD.HI.U32 R17, R29, R17, R28 ;  /* 0x000000111d117227 */ /* 0x000fe200078e001c */
[----:B------:R-:W-:Y:S02]  /*70e0*/  IABS R2, R4 ;  /* 0x0000000400027213 */ /* 0x000fe40000000000 */
[----:B------:R-:W-:Y:S01]  /*70f0*/  IABS R13, R18 ;  /* 0x00000012000d7213 */ /* 0x000fe20000000000 */
[----:B------:R-:W-:Y:S01]  /*7100*/  IMAD.MOV R14, RZ, RZ, -R14 ;  /* 0x000000ffff0e7224 */ /* 0x000fe200078e0a0e */
        /* <DEDUP_REMOVED lines=29> */
.L_x_74:
[----:B------:R-:W-:Y:S05]  /*72e0*/  BSYNC.RECONVERGENT B0 ;  /* 0x0000000000007941 */ /* 0x000fea0003800200 */
.L_x_73:
[----:B--2---:R-:W2:Y:S01]  /*72f0*/  SHFL.UP PT, R2, R17, 0x1, RZ ;  /* 0x0420000011027989 */ /* 0x004ea200000e00ff */
        /* <DEDUP_REMOVED lines=14> */
[----:B---3--:R-:W-:-:S03]  /*73e0*/  SEL R15, R15, RZ, P4 ;  /* 0x000000ff0f0f7207 */ /* 0x008fc60002000000 */
[----:B------:R-:W2:Y:S02]  /*73f0*/  SHFL.UP PT, R19, R16, 0x4, RZ ;  /* 0x0480000010137989 */ /* 0x000ea400000e00ff */
[----:B------:R-:W-:-:S05]  /*7400*/  IMAD.X R15, R15, 0x1, R2, P0 ;  /* 0x000000010f0f7824 */ /* 0x000fca00000e0602 */
        /* <DEDUP_REMOVED lines=8> */
[----:B------:R-:W-:Y:S01]  /*7490*/  IADD3 R20, P0, PT, R18, R19, RZ ;  /* 0x0000001312147210 */ /* 0x000fe20007f1e0ff */
[----:B------:R-:W-:Y:S01]  /*74a0*/  IMAD.U32 R18, RZ, RZ, UR25 ;  /* 0x00000019ff127e24 */ /* 0x000fe2000f8e00ff */
[----:B---3--:R-:W-:-:S03]  /*74b0*/  SEL R3, R3, RZ, P2 ;  /* 0x000000ff03037207 */ /* 0x008fc60001000000 */
[----:B------:R-:W2:Y:S02]  /*74c0*/  SHFL.UP PT, R15, R20, 0x10, RZ ;  /* 0x06000000140f7989 */ /* 0x000ea400000e00ff */
[----:B-1----:R-:W-:-:S05]  /*74d0*/  IMAD.X R25, R3, 0x1, R2, P0 ;  /* 0x0000000103197824 */ /* 0x002fca00000e0602 */
[----:B------:R-:W1:Y:S01]  /*74e0*/  SHFL.UP PT, R3, R25, 0x10, RZ ;  /* 0x0600000019037989 */ /* 0x000e6200000e00ff */
[----:B--2---:R-:W-:-:S04]  /*74f0*/  SEL R15, R15, RZ, P3 ;  /* 0x000000ff0f0f7207 */ /* 0x004fc80001800000 */
[----:B------:R-:W-:Y:S02]  /*7500*/  IADD3 R16, P0, PT, R15, R20, RZ ;  /* 0x000000140f107210 */ /* 0x000fe40007f1e0ff */
[----:B-1----:R-:W-:-:S05]  /*7510*/  SEL R2, R3, RZ, P3 ;  /* 0x000000ff03027207 */ /* 0x002fca0001800000 */
[----:B------:R-:W-:Y:S01]  /*7520*/  IMAD.X R15, R2, 0x1, R25, P0 ;  /* 0x00000001020f7824 */ /* 0x000fe200000e0619 */
[----:B------:R-:W-:-:S04]  /*7530*/  IADD3 R2, P0, PT, R16, UR41, RZ ;  /* 0x0000002910027c10 */ /* 0x000fc8000ff1e0ff */
        /* <DEDUP_REMOVED lines=12> */
.L_x_78:
        /* <DEDUP_REMOVED lines=100> */
.L_x_77:
[----:B------:R-:W-:Y:S05]  /*7c40*/  BSYNC.RECONVERGENT B0 ;  /* 0x0000000000007941 */ /* 0x000fea0003800200 */
.L_x_76:
        /* <DEDUP_REMOVED lines=40> */
.L_x_75:
        /* <DEDUP_REMOVED lines=12> */
[----:B------:R-:W1:Y:S04]  /*7f90*/  SHFL.IDX PT, R16, R16, R3, 0x1f ;  /* 0x00001f0310107589 */ /* 0x000e6800000e0000 */
[----:B------:R-:W3:Y:S04]  /*7fa0*/  SHFL.IDX PT, R2, R2, R3, 0x1f ;  /* 0x00001f0302027589 */ /* 0x000ee800000e0000 */
[----:B------:R2:W4:Y:S04]  /*7fb0*/  SHFL.IDX PT, R15, R14, R3, 0x1f ;  /* 0x00001f030e0f7589 */ /* 0x00052800000e0000 */
[----:B------:R2:W2:Y:S04]  /*7fc0*/  SHFL.IDX PT, R14, R17, R3, 0x1f ;  /* 0x00001f03110e7589 */ /* 0x0004a800000e0000 */
[----:B------:R2:W2:Y:S01]  /*7fd0*/  SHFL.IDX PT, R12, R12, R3, 0x1f ;  /* 0x00001f030c0c7589 */ /* 0x0004a200000e0000 */
[----:B-1----:R-:W-:-:S02]  /*7fe0*/  R2UR UR41, R16 ;  /* 0x00000000102972ca */ /* 0x002fc400000e0000 */
[----:B---3--:R-:W-:-:S15]  /*7ff0*/  R2UR UR40, R2 ;  /* 0x00000000022872ca */ /* 0x008fde00000e0000 */
.L_x_72:
[----:B------:R-:W3:Y:S01]  /*8000*/  LDCU UR4, c[0x0][0xbe8] ;  /* 0x00017d00ff0477ac */ /* 0x000ee20008000800 */
[----:B------:R-:W-:Y:S01]  /*8010*/  IMAD.MOV.U32 R16, RZ, RZ, -0x1 ;  /* 0xffffffffff107424 */ /* 0x000fe200078e00ff */
[----:B--2---:R-:W-:Y:S02]  /*8020*/  MOV R3, 0xffffffff ;  /* 0xffffffff00037802 */ /* 0x004fe40000000f00 */
[----:B---3--:R-:W-:-:S13]  /*8030*/  ISETP.GE.AND P0, PT, R21, UR4, PT ;  /* 0x0000000415007c0c */ /* 0x008fda000bf06270 */
        /* <DEDUP_REMOVED lines=38> */
.L_x_79:
[----:B------:R-:W-:Y:S01]  /*82a0*/  IMAD.U32 R19, RZ, RZ, UR5 ;  /* 0x00000005ff137e24 */ /* 0x000fe2000f8e00ff */
[----:B------:R-:W-:Y:S02]  /*82b0*/  MOV R18, UR4 ;  /* 0x0000000400127c02 */ /* 0x000fe40008000f00 */
[----:B------:R-:W-:Y:S02]  /*82c0*/  MOV R2, 0x82e0 ;  /* 0x000082e000027802 */ /* 0x000fe40000000f00 */
[----:B----45:R-:W-:Y:S05]  /*82d0*/  CALL.REL.NOINC `(.L_x_64) ;  /* 0x000000a800c07944 */ /* 0x030fea0003c00000 */
[----:B------:R-:W-:Y:S02]  /*82e0*/  IADD3 R3, PT, PT, -R20, RZ, RZ ;  /* 0x000000ff14037210 */ /* 0x000fe40007ffe1ff */
[----:B------:R-:W-:-:S03]  /*82f0*/  MOV R2, R20 ;  /* 0x0000001400027202 */ /* 0x000fc60000000f00 */
[----:B------:R-:W-:-:S07]  /*8300*/  IMAD R20, R16, R3, UR5 ;  /* 0x0000000510147e24 */ /* 0x000fce000f8e0203 */
.L_x_80:
[----:B------:R-:W1:Y:S01]  /*8310*/  LDC R17, c[0x0][0xbdc] ;  /* 0x0002f700ff117b82 */ /* 0x000e620000000800 */
[----:B------:R-:W-:Y:S01]  /*8320*/  ULOP3.LUT UR8, UR8, UR12, URZ, 0xc0, !UPT ;  /* 0x0000000c08087292 */ /* 0x000fe2000f8ec0ff */
[----:B------:R-:W-:Y:S01]  /*8330*/  PLOP3.LUT P1, PT, PT, PT, PT, 0x8, 0x80 ;  /* 0x000000000080781c */ /* 0x000fe20003f2e170 */
[----:B------:R-:W-:Y:S01]  /*8340*/  ULOP3.LUT UR11, UR18, UR11, URZ, 0xc0, !UPT ;  /* 0x0000000b120b7292 */ /* 0x000fe2000f8ec0ff */
[----:B------:R-:W-:Y:S02]  /*8350*/  IMAD.MOV.U32 R23, RZ, RZ, 0x1 ;  /* 0x00000001ff177424 */ /* 0x000fe400078e00ff */
[----:B------:R-:W-:Y:S02]  /*8360*/  P2R R24, PR, RZ, 0x2 ;  /* 0x00000002ff187803 */ /* 0x000fe40000000000 */
[----:B------:R-:W2:Y:S08]  /*8370*/  LDC R3, c[0x0][0xb80] ;  /* 0x0002e000ff037b82 */ /* 0x000eb00000000800 */
[----:B------:R-:W3:Y:S08]  /*8380*/  LDC R16, c[0x0][0xb90] ;  /* 0x0002e400ff107b82 */ /* 0x000ef00000000800 */
[----:B------:R-:W4:Y:S01]  /*8390*/  LDC R18, c[0x0][0xbe0] ;  /* 0x0002f800ff127b82 */ /* 0x000f220000000800 */
[----:B-1----:R-:W-:-:S05]  /*83a0*/  SHF.L.U32 R2, R2, R17, RZ ;  /* 0x0000001102027219 */ /* 0x002fca00000006ff */
[----:B------:R-:W-:Y:S02]  /*83b0*/  VIADD R17, R2, UR8 ;  /* 0x0000000802117c36 */ /* 0x000fe40008000000 */
[----:B--2---:R-:W-:Y:S02]  /*83c0*/  IMAD R3, R20, R3, UR11 ;  /* 0x0000000b14037e24 */ /* 0x004fe4000f8e0203 */
[----:B---3--:R-:W-:Y:S01]  /*83d0*/  IMAD R16, R17, R16, UR38 ;  /* 0x0000002611107e24 */ /* 0x008fe2000f8e0210 */
[----:B----4-:R-:W-:-:S04]  /*83e0*/  ISETP.NE.AND P0, PT, R18, 0x1, PT ;  /* 0x000000011200780c */ /* 0x010fc80003f05270 */
[----:B------:R-:W-:Y:S02]  /*83f0*/  SEL R22, R16, R3, !P0 ;  /* 0x0000000310167207 */ /* 0x000fe40004000000 */
[----:B------:R-:W-:Y:S01]  /*8400*/  SEL R16, R3, R16, !P0 ;  /* 0x0000001003107207 */ /* 0x000fe20004000000 */
[----:B------:R-:W-:Y:S02]  /*8410*/  IMAD.MOV.U32 R3, RZ, RZ, R21 ;  /* 0x000000ffff037224 */ /* 0x000fe400078e0015 */
.L_x_71:
[----:B------:R-:W-:-:S09]  /*8420*/  UISETP.NE.AND UP0, UPT, UR37, 0x1, UPT ;  /* 0x000000012500788c */ /* 0x000fd2000bf05270 */
[----:B------:R-:W-:Y:S05]  /*8430*/  BRA.U !UP0, `(.L_x_81) ;  /* 0x0000000108047547 */ /* 0x000fea000b800000 */
[----:B------:R-:W-:Y:S05]  /*8440*/  BPT.TRAP 0x1 ;  /* 0x000000040000795c */ /* 0x000fea0000300000 */
.L_x_81:
[----:B------:R-:W2:Y:S01]  /*8450*/  S2UR UR4, SR_CgaCtaId ;  /* 0x00000000000479c3 */ /* 0x000ea20000008800 */
[----:B------:R-:W-:Y:S01]  /*8460*/  UMOV UR5, 0x400 ;  /* 0x0000040000057882 */ /* 0x000fe20000000000 */
[----:B------:R-:W-:Y:S02]  /*8470*/  SHF.L.U32 R2, R0, 0x1f, RZ ;  /* 0x0000001f00027819 */ /* 0x000fe400000006ff */
[----:B------:R-:W-:Y:S02]  /*8480*/  ISETP.NE.AND P1, PT, R10, R3, PT ;  /* 0x000000030a00720c */ /* 0x000fe40003f25270 */
[----:B------:R-:W-:-:S04]  /*8490*/  ISETP.NE.AND P2, PT, R24, RZ, PT ;  /* 0x000000ff1800720c */ /* 0x000fc80003f45270 */
[----:B------:R-:W-:Y:S01]  /*84a0*/  ISETP.NE.AND P2, PT, R10, R3, !P2 ;  /* 0x000000030a00720c */ /* 0x000fe20005745270 */
[----:B------:R-:W-:-:S06]  /*84b0*/  VIADD R10, R11, 0x1 ;  /* 0x000000010b0a7836 */ /* 0x000fcc0000000000 */
[----:B------:R-:W-:Y:S01]  /*84c0*/  @!P1 IMAD.MOV R10, RZ, RZ, R11 ;  /* 0x000000ffff0a9224 */ /* 0x000fe200078e020b */
[----:B--2---:R-:W-:-:S04]  /*84d0*/  ULEA UR4, UR4, UR5, 0x18 ;  /* 0x0000000504047291 */ /* 0x004fc8000f8ec0ff */
[----:B------:R-:W-:-:S09]  /*84e0*/  ULEA UR4, UR19, UR4, 0x3 ;  /* 0x0000000413047291 */ /* 0x000fd2000f8e18ff */
[----:B------:R-:W2:Y:S02]  /*84f0*/  SYNCS.PHASECHK.TRANS64.TRYWAIT P0, [UR4+0xc0], R2 ;  /* 0x0000c002ff0075a7 */ /* 0x000ea40008001104 */
[----:B--2---:R-:W-:Y:S05]  /*8500*/  @!P0 BRA `(.L_x_82) ;  /* 0x00000098003c8947 */ /* 0x004fea0003800000 */
.L_x_249:
[----:B------:R-:W-:Y:S02]  /*8510*/  ELECT P0, URZ, PT ;  /* 0x0000000000ff782f */ /* 0x000fe40003800000 */
[----:B------:R-:W-:Y:S01]  /*8520*/  ISETP.NE.AND P1, PT, R24, RZ, PT ;  /* 0x000000ff1800720c */ /* 0x000fe20003f25270 */
[----:B------:R-:W-:Y:S03]  /*8530*/  BSSY.RECONVERGENT B0, `(.L_x_83) ;  /* 0x0000015000007945 */ /* 0x000fe60003800200 */
[----:B------:R-:W-:-:S04]  /*8540*/  SEL R10, R10, RZ, !P1 ;  /* 0x000000ff0a0a7207 */ /* 0x000fc80004800000 */
[----:B--2---:R-:W-:-:S03]  /*8550*/  PRMT R11, R10, 0x7610, R11 ;  /* 0x000076100a0b7816 */ /* 0x004fc6000000000b */
[----:B------:R-:W-:Y:S05]  /*8560*/  @!P0 BRA `(.L_x_84) ;  /* 0x0000000000448947 */ /* 0x000fea0003800000 */
[----:B------:R-:W-:Y:S01]  /*8570*/  UIMAD UR5, UR19, 0x14, UR36 ;  /* 0x00000014130578a4 */ /* 0x000fe2000f8e0224 */
[----:B------:R-:W-:-:S04]  /*8580*/  SEL R2, RZ, 0x1, !P2 ;  /* 0x00000001ff027807 */ /* 0x000fc80005000000 */
[----:B------:R-:W-:-:S04]  /*8590*/  PRMT R2, R2, 0x5410, R11 ;  /* 0x0000541002027816 */ /* 0x000fc8000000000b */
        /* <DEDUP_REMOVED lines=13> */
.L_x_85:
[----:B---3--:R-:W-:Y:S01]  /*8670*/  SYNCS.ARRIVE.TRANS64.A1T0 RZ, [UR4+0x80], RZ ;  /* 0x000080ffffff79a7 */ /* 0x008fe20008100004 */
.L_x_84:
[----:B------:R-:W-:Y:S05]  /*8680*/  BSYNC.RECONVERGENT B0 ;  /* 0x0000000000007941 */ /* 0x000fea0003800200 */
.L_x_83:
[----:B------:R-:W-:Y:S01]  /*8690*/  UIADD3 UR19, UPT, UPT, UR19, 0x1, URZ ;  /* 0x0000000113137890 */ /* 0x000fe2000fffe0ff */
[----:B------:R-:W-:Y:S02]  /*86a0*/  VIADD R9, R9, 0x1 ;  /* 0x0000000109097836 */ /* 0x000fe40000000000 */
[----:B------:R-:W-:Y:S01]  /*86b0*/  IMAD.MOV.U32 R10, RZ, RZ, R3 ;  /* 0x000000ffff0a7224 */ /* 0x000fe200078e0003 */
[----:B------:R-:W-:Y:S02]  /*86c0*/  UISETP.NE.AND UP0, UPT, UR19, 0x8, UPT ;  /* 0x000000081300788c */ /* 0x000fe4000bf05270 */
[----:B------:R-:W-:Y:S02]  /*86d0*/  ISETP.NE.AND P0, PT, R9, 0x4, PT ;  /* 0x000000040900780c */ /* 0x000fe40003f05270 */
[----:B------:R-:W-:Y:S02]  /*86e0*/  USEL UR4, URZ, 0x1, UP0 ;  /* 0x00000001ff047887 */ /* 0x000fe40008000000 */
[----:B------:R-:W-:-:S04]  /*86f0*/  USEL UR19, UR19, URZ, UP0 ;  /* 0x000000ff13137287 */ /* 0x000fc80008000000 */
[----:B------:R-:W-:-:S05]  /*8700*/  LOP3.LUT R0, R0, UR4, RZ, 0x3c, !PT ;  /* 0x0000000400007c12 */ /* 0x000fca000f8e3cff */
[----:B------:R-:W-:Y:S05]  /*8710*/  @!P0 EXIT ;  /* 0x000000000000894d */ /* 0x000fea0003800000 */
[----:B------:R-:W-:Y:S05]  /*8720*/  BRA `(.L_x_86) ;  /* 0xffffffe000fc7947 */ /* 0x000fea000383ffff */
.L_x_53:
[----:B------:R-:W-:-:S09]  /*8730*/  UISETP.NE.AND UP0, UPT, UR37, 0x3, UPT ;  /* 0x000000032500788c */ /* 0x000fd2000bf05270 */
[----:B------:R-:W-:Y:S05]  /*8740*/  BRA.U UP0, `(.L_x_87) ;  /* 0x0000001100cc7547 */ /* 0x000fea000b800000 */
[----:B------:R-:W-:-:S08]  /*8750*/  NOP ;  /* 0x0000000000007918 */ /* 0x000fd00000000000 */
[----:B-1--45:R-:W1:-:S00]  /*8760*/  USETMAXREG.DEALLOC.CTAPOOL 0x88 ;  /* 0x00000088000079c8 */ /* 0x032e4000080e0500 */
[----:B-1----:R-:W1:Y:S01]  /*8770*/  LDC.64 R20, c[0x0][0x390] ;  /* 0x0000e400ff147b82 */ /* 0x002e620000000a00 */
[----:B------:R-:W-:Y:S02]  /*8780*/  HFMA2 R18, -RZ, RZ, 0, 0 ;  /* 0x00000000ff127431 */ /* 0x000fe400000001ff */
[----:B------:R-:W-:Y:S01]  /*8790*/  IMAD.MOV.U32 R19, RZ, RZ, 0x1 ;  /* 0x00000001ff137424 */ /* 0x000fe200078e00ff */
[----:B------:R-:W-:Y:S01]  /*87a0*/  PRMT R4, RZ, 0x7610, R4 ;  /* 0x00007610ff047816 */ /* 0x000fe20000000004 */
[----:B------:R-:W2:Y:S03]  /*87b0*/  LDCU UR26, c[0x0][0x880] ;  /* 0x00011000ff1a77ac */ /* 0x000ea60008000800 */
[----:B------:R-:W3:Y:S01]  /*87c0*/  LDC.64 R10, c[0x0][0xb08] ;  /* 0x0002c200ff0a7b82 */ /* 0x000ee20000000a00 */
[----:B------:R-:W4:Y:S01]  /*87d0*/  LDCU.64 UR6, c[0x0][0x888] ;  /* 0x00011100ff0677ac */ /* 0x000f220008000a00 */
[----:B------:R-:W-:Y:S01]  /*87e0*/  UPLOP3.LUT UP1, UPT, UPT, UPT, UPT, 0x40, 0x4 ;  /* 0x000000000004789c */ /* 0x000fe20003f2e870 */
[----:B------:R-:W-:-:S05]  /*87f0*/  UMOV UR5, URZ ;  /* 0x000000ff00057c82 */ /* 0x000fca0008000000 */
[----:B------:R-:W1:Y:S08]  /*8800*/  LDC.64 R8, c[0x0][0xb10] ;  /* 0x0002c400ff087b82 */ /* 0x000e700000000a00 */
[----:B--2---:R-:W1:Y:S02]  /*8810*/  LDC.64 R2, c[0x0][0x890] ;  /* 0x00022400ff027b82 */ /* 0x004e640000000a00 */
.L_x_121:
[----:B------:R-:W-:Y:S04]  /*8820*/  LOP3.LUT R0, R4, 0xffff, RZ, 0xc0, !PT ;  /* 0x0000ffff04007812 */ /* 0x000fe800078ec0ff */
[----:B------:R-:W-:Y:S04]  /*8830*/  SHF.R.U32.HI R0, RZ, 0x1, R0 ;  /* 0x00000001ff007819 */ /* 0x000fe80000011600 */
[----:B------:R-:W-:Y:S05]  /*8840*/  LOP3.LUT R0, R0, 0xffff, RZ, 0xc0, !PT ;  /* 0x0000ffff00007812 */ /* 0x000fea00078ec0ff */
[----:B------:R-:W-:Y:S05]  /*8850*/  IMAD R0, R0, 0x4925, RZ ;  /* 0x0000492500007824 */ /* 0x000fea00078e02ff */
[----:B------:R-:W-:Y:S04]  /*8860*/  SHF.R.U32.HI R0, RZ, 0x11, R0 ;  /* 0x00000011ff007819 */ /* 0x000fe80000011600 */
[----:B------:R-:W-:Y:S05]  /*8870*/  PRMT R0, R0, 0x9910, RZ ;  /* 0x0000991000007816 */ /* 0x000fea00000000ff */
[----:B------:R-:W-:Y:S04]  /*8880*/  IMAD R0, R0, 0xe, RZ ;  /* 0x0000000e00007824 */ /* 0x000fe800078e02ff */
[----:B------:R-:W-:Y:S05]  /*8890*/  IMAD.MOV R0, RZ, RZ, -R0 ;  /* 0x000000ffff007224 */ /* 0x000fea00078e0a00 */
[----:B------:R-:W-:Y:S05]  /*88a0*/  PRMT R5, R0, 0x7710, RZ ;  /* 0x0000771000057816 */ /* 0x000fea00000000ff */
[----:B------:R-:W-:Y:S05]  /*88b0*/  IMAD.IADD R5, R5, 0x1, R4 ;  /* 0x0000000105057824 */ /* 0x000fea00078e0204 */
[----:B------:R-:W-:Y:S11]  /*88c0*/  R2UR UR4, R5 ;  /* 0x00000000050472ca */ /* 0x000ff600000e0000 */
[----:B------:R-:W-:Y:S02]  /*88d0*/  @!UPT UIADD3 URZ, UPT, UPT, URZ, URZ, URZ ;  /* 0x000000fffffff290 */ /* 0x000fe4000fffe0ff */
[----:B------:R-:W-:Y:S06]  /*88e0*/  ULOP3.LUT UR4, UR4, 0xffff, URZ, 0xc0, !UPT ;  /* 0x0000ffff04047892 */ /* 0x000fec000f8ec0ff */
[----:B------:R-:W-:Y:S02]  /*88f0*/  IMAD.U32 R4, RZ, RZ, UR4 ;  /* 0x00000004ff047e24 */ /* 0x000fe4000f8e00ff */
[----:B------:R-:W-:Y:S03]  /*8900*/  IMAD.U32 R0, RZ, RZ, UR4 ;  /* 0x00000004ff007e24 */ /* 0x000fe6000f8e00ff */
[----:B------:R-:W-:Y:S04]  /*8910*/  LEA R4, P0, R4, UR22, 0x7 ;  /* 0x0000001604047c11 */ /* 0x000fe8000f8038ff */
[----:B------:R-:W-:Y:S02]  /*8920*/  LEA.HI.X R5, R0, UR23, RZ, 0x7, P0 ;  /* 0x0000001700057c11 */ /* 0x000fe400080f3cff */
[----:B------:R-:W-:Y:S02]  /*8930*/  R2UR UR28, R4 ;  /* 0x00000000041c72ca */ /* 0x000fe400000e0000 */
[----:B------:R-:W-:Y:S01]  /*8940*/  R2UR UR29, R5 ;  /* 0x00000000051d72ca */ /* 0x000fe200000e0000 */
[----:B------:R-:W-:Y:S03]  /*8950*/  @!UPT UIADD3 URZ, UPT, UPT, URZ, URZ, URZ ;  /* 0x000000fffffff290 */ /* 0x000fe6000fffe0ff */
[----:B------:R-:W-:Y:S11]  /*8960*/  BRA.U UP1, `(.L_x_88) ;  /* 0x0000000501107547 */ /* 0x000ff6000b800000 */
[----:B------:R-:W2:Y:S01]  /*8970*/  S2R R0, SR_LANEID ;  /* 0x0000000000007919 */ /* 0x000ea20000000000 */
[----:B------:R-:W-:Y:S02]  /*8980*/  MOV R4, 0x400 ;  /* 0x0000040000047802 */ /* 0x000fe40000000f00 */
[----:B------:R-:W-:Y:S01]  /*8990*/  ELECT P0, URZ, PT ;  /* 0x0000000000ff782f */ /* 0x000fe20003800000 */
[----:B------:R-:W-:Y:S01]  /*89a0*/  BSSY.RECONVERGENT B0, `(.L_x_89) ;  /* 0x0000037000007945 */ /* 0x000fe20003800200 */
[----:B------:R-:W5:Y:S02]  /*89b0*/  S2R R15, SR_CgaCtaId ;  /* 0x00000000000f7919 */ /* 0x000f640000008800 */
[----:B-----5:R-:W-:Y:S01]  /*89c0*/  LEA R15, R15, R4, 0x18 ;  /* 0x000000040f0f7211 */ /* 0x020fe200078ec0ff */
[----:B--2---:R-:W-:Y:S05]  /*89d0*/  IMAD.SHL.U32 R0, R0, 0x4, RZ ;  /* 0x0000000400007824 */ /* 0x004fea00078e00ff */
[----:B------:R-:W-:Y:S03]  /*89e0*/  IADD3 R16, PT, PT, R0, 0x380, R15 ;  /* 0x0000038000107810 */ /* 0x000fe60007ffe00f */
[----:B------:R-:W-:Y:S05]  /*89f0*/  @!P0 BRA `(.L_x_90) ;  /* 0x0000000000c48947 */ /* 0x000fea0003800000 */
[----:B-1----:R-:W-:Y:S01]  /*8a00*/  ISETP.NE.U32.AND P0, PT, R8, RZ, PT ;  /* 0x000000ff0800720c */ /* 0x002fe20003f05070 */
[----:B------:R-:W-:Y:S01]  /*8a10*/  IMAD.WIDE R12, R17, 0xc, R20 ;  /* 0x0000000c110c7825 */ /* 0x000fe200078e0214 */
[----:B---3--:R-:W-:Y:S01]  /*8a20*/  ISETP.NE.U32.AND P1, PT, R10, RZ, PT ;  /* 0x000000ff0a00720c */ /* 0x008fe20003f25070 */
[----:B------:R-:W1:Y:S01]  /*8a30*/  S2UR UR4, SR_CgaCtaId ;  /* 0x00000000000479c3 */ /* 0x000e620000008800 */
[----:B------:R-:W-:Y:S01]  /*8a40*/  ISETP.NE.AND.EX P0, PT, R9, RZ, PT, P0 ;  /* 0x000000ff0900720c */ /* 0x000fe20003f05300 */
[----:B------:R-:W-:Y:S01]  /*8a50*/  UMOV UR8, 0x400 ;  /* 0x0000040000087882 */ /* 0x000fe20000000000 */
[----:B------:R-:W2:Y:S01]  /*8a60*/  LDG.E R26, desc[UR50][R12.64] ;  /* 0x000000320c1a7981 */ /* 0x000ea2000c1e1900 */
[----:B------:R-:W-:Y:S10]  /*8a70*/  ISETP.NE.AND.EX P1, PT, R11, RZ, PT, P1 ;  /* 0x000000ff0b00720c */ /* 0x000ff40003f25310 */
[----:B------:R-:W3:Y:S08]  /*8a80*/  @P0 LDC.64 R4, c[0x0][0xb10] ;  /* 0x0002c400ff040b82 */ /* 0x000ef00000000a00 */
[----:B------:R-:W5:Y:S01]  /*8a90*/  @P1 LDC.64 R6, c[0x0][0xb08] ;  /* 0x0002c200ff061b82 */ /* 0x000f620000000a00 */
[----:B--2---:R-:W-:Y:S01]  /*8aa0*/  SHF.R.S32.HI R27, RZ, 0x1f, R26 ;  /* 0x0000001fff1b7819 */ /* 0x004fe2000001141a */
[C---:B---3--:R-:W-:Y:S01]  /*8ab0*/  @P0 IMAD.WIDE R4, R17.reuse, 0x8, R4 ;  /* 0x0000000811040825 */ /* 0x048fe200078e0204 */
[----:B-1----:R-:W-:Y:S03]  /*8ac0*/  ULEA UR4, UR4, UR8, 0x18 ;  /* 0x0000000804047291 */ /* 0x002fe6000f8ec0ff */
[----:B-----5:R-:W-:Y:S01]  /*8ad0*/  @P1 IMAD.WIDE R6, R17, 0x8, R6 ;  /* 0x0000000811061825 */ /* 0x020fe200078e0206 */
[----:B------:R-:W2:Y:S01]  /*8ae0*/  @P0 LDG.E.64 R28, desc[UR50][R4.64] ;  /* 0x00000032041c0981 */ /* 0x000ea2000c1e1b00 */
[----:B------:R-:W-:Y:S03]  /*8af0*/  UIADD3 UR8, UPT, UPT, UR4, 0x380, URZ ;  /* 0x0000038004087890 */ /* 0x000fe6000fffe0ff */
[----:B------:R1:W3:Y:S04]  /*8b00*/  @P1 LDG.E.64 R24, desc[UR50][R6.64] ;  /* 0x0000003206181981 */ /* 0x0002e8000c1e1b00 */
[----:B------:R-:W-:Y:S04]  /*8b10*/  STS [UR4+0x3b0], RZ ;  /* 0x0003b0ffff007988 */ /* 0x000fe80008000804 */
[----:B------:R5:W4:Y:S04]  /*8b20*/  LDG.E R5, desc[UR50][R12.64+0x4] ;  /* 0x000004320c057981 */ /* 0x000b28000c1e1900 */
[----:B-1----:R-:W1:Y:S01]  /*8b30*/  LDS R7, [UR4+0x39c] ;  /* 0x00039c04ff077984 */ /* 0x002e620008000800 */
[----:B------:R-:W-:Y:S05]  /*8b40*/  IMAD.U32 R6, RZ, RZ, UR8 ;  /* 0x00000008ff067e24 */ /* 0x000fea000f8e00ff */
[----:B-----5:R-:W-:Y:S05]  /*8b50*/  SHF.R.U64 R12, R6, 0x4, RZ ;  /* 0x00000004060c7819 */ /* 0x020fea00000012ff */
[----:B------:R-:W-:Y:S04]  /*8b60*/  STS [UR4+0x390], R12 ;  /* 0x0003900cff007988 */ /* 0x000fe80008000804 */
[----:B------:R-:W-:Y:S01]  /*8b70*/  STS [UR4+0x394], R12 ;  /* 0x0003940cff007988 */ /* 0x000fe20008000804 */
[----:B------:R-:W-:Y:S02]  /*8b80*/  @!P0 IMAD.MOV.U32 R28, RZ, RZ, R26 ;  /* 0x000000ffff1c8224 */ /* 0x000fe400078e001a */
[----:B------:R-:W-:Y:S01]  /*8b90*/  @!P0 IMAD.MOV.U32 R29, RZ, RZ, R27 ;  /* 0x000000ffff1d8224 */ /* 0x000fe200078e001b */
[----:B---3--:R-:W-:Y:S04]  /*8ba0*/  @P1 STS.64 [UR4+0x380], R24 ;  /* 0x00038018ff001988 */ /* 0x008fe80008000a04 */
[----:B--2---:R-:W-:Y:S04]  /*8bb0*/  SHF.L.U64.HI R14, R28, 0x1, R29 ;  /* 0x000000011c0e7819 */ /* 0x004fe8000001021d */
[----:B------:R-:W-:Y:S04]  /*8bc0*/  LOP3.LUT R14, R14, 0x1fffffff, RZ, 0xc0, !PT ;  /* 0x1fffffff0e0e7812 */ /* 0x000fe800078ec0ff */
[----:B------:R-:W-:Y:S04]  /*8bd0*/  SHF.R.U32.HI R4, RZ, 0x4, R14 ;  /* 0x00000004ff047819 */ /* 0x000fe8000001160e */
[----:B-1----:R-:W-:Y:S02]  /*8be0*/  LOP3.LUT R23, R7, 0xf, R4, 0xb8, !PT ;  /* 0x0000000f07177812 */ /* 0x002fe400078eb804 */
[----:B------:R-:W-:Y:S03]  /*8bf0*/  CS2R R6, SRZ ;  /* 0x0000000000067805 */ /* 0x000fe6000001ff00 */
[----:B------:R1:W-:Y:S01]  /*8c00*/  STS [UR4+0x39c], R23 ;  /* 0x00039c17ff007988 */ /* 0x0003e20008000804 */
[----:B----4-:R-:W-:Y:S03]  /*8c10*/  VIADD R5, R5, 0xffffffff ;  /* 0xffffffff05057836 */ /* 0x010fe60000000000 */
[----:B------:R-:W2:Y:S01]  /*8c20*/  LDS R4, [UR4+0x39c] ;  /* 0x00039c04ff047984 */ /* 0x000ea20008000800 */
[----:B-1----:R-:W-:Y:S05]  /*8c30*/  IMAD.SHL.U32 R23, R28, 0x2, RZ ;  /* 0x000000021c177824 */ /* 0x002fea00078e00ff */
[----:B------:R-:W-:Y:S04]  /*8c40*/  LOP3.LUT R23, R23, 0xfffffffe, RZ, 0xc0, !PT ;  /* 0xfffffffe17177812 */ /* 0x000fe800078ec0ff */
[----:B------:R-:W-:Y:S05]  /*8c50*/  SHF.R.U64 R14, R23, 0x4, R14 ;  /* 0x00000004170e7819 */ /* 0x000fea000000120e */
[----:B------:R-:W-:Y:S01]  /*8c60*/  STS [UR4+0x38c], R14 ;  /* 0x00038c0eff007988 */ /* 0x000fe20008000804 */
[----:B--2---:R-:W-:Y:S05]  /*8c70*/  LOP3.LUT R30, R4, 0xf0, RZ, 0xb8, !PT ;  /* 0x000000f0041e7812 */ /* 0x004fea00078eb8ff */
[----:B------:R-:W-:Y:S04]  /*8c80*/  STS [UR4+0x39c], R30 ;  /* 0x00039c1eff007988 */ /* 0x000fe80008000804 */
[----:B------:R-:W1:Y:S02]  /*8c90*/  LDS R4, [UR4+0x39c] ;  /* 0x00039c04ff047984 */ /* 0x000e640008000800 */
[----:B-1----:R-:W-:Y:S01]  /*8ca0*/  LOP3.LUT R13, R4, 0xf00, RZ, 0xb8, !PT ;  /* 0x00000f00040d7812 */ /* 0x002fe200078eb8ff */
[----:B------:R-:W-:Y:S04]  /*8cb0*/  VIADD R4, R26, 0xffffffff ;  /* 0xffffffff1a047836 */ /* 0x000fe80000000000 */
[----:B------:R-:W-:Y:S04]  /*8cc0*/  STS.64 [UR4+0x398], R12 ;  /* 0x0003980cff007988 */ /* 0x000fe80008000a04 */
[----:B------:R-:W1:Y:S04]  /*8cd0*/  LDS R22, [UR4+0x39c] ;  /* 0x00039c04ff167984 */ /* 0x000e680008000800 */
[----:B------:R2:W-:Y:S01]  /*8ce0*/  STS.128 [UR4+0x3a0], R4 ;  /* 0x0003a004ff007988 */ /* 0x0005e20008000c04 */
[----:B-1----:R-:W-:Y:S05]  /*8cf0*/  LOP3.LUT R22, R22, 0xf000, RZ, 0xb8, !PT ;  /* 0x0000f00016167812 */ /* 0x002fea00078eb8ff */
[----:B------:R2:W-:Y:S02]  /*8d00*/  STS [UR4+0x39c], R22 ;  /* 0x00039c16ff007988 */ /* 0x0005e40008000804 */
.L_x_90:
[----:B----4-:R-:W-:Y:S05]  /*8d10*/  BSYNC.RECONVERGENT B0 ;  /* 0x0000000000007941 */ /* 0x010fea0003800200 */
.L_x_89:
[----:B------:R-:W-:Y:S01]  /*8d20*/  NOP ;  /* 0x0000000000007918 */ /* 0x000fe20000000000 */
[----:B------:R-:W4:Y:S01]  /*8d30*/  LDS R16, [R16] ;  /* 0x0000000010107984 */ /* 0x000f220000000800 */
[----:B--2---:R-:W-:Y:S01]  /*8d40*/  IADD3 R4, P0, PT, R0, UR28, RZ ;  /* 0x0000001c00047c10 */ /* 0x004fe2000ff1e0ff */
[----:B------:R-:W-:Y:S04]  /*8d50*/  IMAD.U32 R0, RZ, RZ, UR20 ;  /* 0x00000014ff007e24 */ /* 0x000fe8000f8e00ff */
[----:B------:R-:W-:Y:S01]  /*8d60*/  IMAD.X R5, RZ, RZ, UR29, P0 ;  /* 0x0000001dff057e24 */ /* 0x000fe200080e06ff */
[----:B------:R-:W-:Y:S04]  /*8d70*/  SHF.L.U32 R6, R0, 0x1f, RZ ;  /* 0x0000001f00067819 */ /* 0x000fe800000006ff */
[----:B----4-:R2:W4:Y:S02]  /*8d80*/  ATOMG.E.EXCH.STRONG.GPU PT, RZ, [R4], R16 ;  /* 0x0000001004ff73a8 */ /* 0x01052400041ee100 */
[----:B----4-:R-:W4:Y:S02]  /*8d90*/  SYNCS.PHASECHK.TRANS64.TRYWAIT P0, [R15+URZ+0x78], R6 ;  /* 0x000078060f0075a7 */ /* 0x010f2400080011ff */
[----:B--2-4-:R-:W-:Y:S05]  /*8da0*/  @!P0 BRA `(.L_x_91) ;  /* 0x00000090002c8947 */ /* 0x014fea0003800000 */
.L_x_88:
[----:B-1----:R-:W-:Y:S04]  /*8db0*/  ISETP.NE.U32.AND P0, PT, R2, RZ, PT ;  /* 0x000000ff0200720c */ /* 0x002fe80003f05070 */
[----:B------:R-:W-:Y:S11]  /*8dc0*/  ISETP.NE.AND.EX P0, PT, R3, RZ, PT, P0 ;  /* 0x000000ff0300720c */ /* 0x000ff60003f05300 */
[----:B------:R-:W-:Y:S02]  /*8dd0*/  @!UPT UIADD3 URZ, UPT, UPT, URZ, URZ, URZ ;  /* 0x000000fffffff290 */ /* 0x000fe4000fffe0ff */
[----:B------:R-:W1:Y:S02]  /*8de0*/  @P0 LDC.64 R4, c[0x0][0x890] ;  /* 0x00022400ff040b82 */ /* 0x000e640000000a00 */
[----:B-1----:R-:W-:Y:S01]  /*8df0*/  @P0 IMAD.WIDE R4, R17, 0x8, R4 ;  /* 0x0000000811040825 */ /* 0x002fe200078e0204 */
[----:B------:R-:W-:Y:S06]  /*8e00*/  BRA.U UP1, `(.L_x_92) ;  /* 0x0000000101107547 */ /* 0x000fec000b800000 */
[----:B------:R-:W-:Y:S04]  /*8e10*/  DEPBAR {5,4,3,2,1,0} ;  /* 0x0000003f0000791a */ /* 0x000fe80000000000 */
[----:B------:R-:W1:Y:S02]  /*8e20*/  CCTL.E.C.LDCU.IV.DEEP [UR28] ;  /* 0x000000001c007540 */ /* 0x000e640009c08000 */
[----:B-1----:R1:W-:Y:S01]  /*8e30*/  UTMACCTL.IV [UR28] ;  /* 0x000000001c0079b9 */ /* 0x0023e20008000000 */
[----:B------:R-:W-:Y:S01]  /*8e40*/  NOP ;  /* 0x0000000000007918 */ /* 0x000fe20000000000 */
.L_x_92:
[----:B------:R-:W5:Y:S01]  /*8e50*/  @P0 LDG.E.64 R4, desc[UR50][R4.64] ;  /* 0x0000003204040981 */ /* 0x000f62000c1e1b00 */
[----:B------:R-:W-:Y:S02]  /*8e60*/  USHF.L.U32 UR18, UR18, 0x7, URZ ;  /* 0x0000000712127899 */ /* 0x000fe400080006ff */
[----:B------:R-:W-:Y:S01]  /*8e70*/  USHF.L.U32 UR19, UR19, 0x7, URZ ;  /* 0x0000000713137899 */ /* 0x000fe200080006ff */
[----:B-----5:R-:W5:Y:S02]  /*8e80*/  @P0 LD.E R0, desc[UR50][R4.64] ;  /* 0x0000003204000980 */ /* 0x020f64000c101900 */
[----:B-----5:R-:W-:Y:S01]  /*8e90*/  @P0 FSETP.NEU.AND P1, PT, R0, RZ, PT ;  /* 0x000000ff0000020b */ /* 0x020fe20003f2d000 */
[----:B------:R-:W-:Y:S01]  /*8ea0*/  @!UPT UIADD3 URZ, UPT, UPT, URZ, URZ, URZ ;  /* 0x000000fffffff290 */ /* 0x000fe2000fffe0ff */
[----:B------:R-:W-:Y:S11]  /*8eb0*/  @P0 BRA `(.L_x_93) ;  /* 0x00000000002c0947 */ /* 0x000ff60003800000 */
[----:B----4-:R-:W-:Y:S02]  /*8ec0*/  ISETP.NE.U32.AND P0, PT, RZ, UR6, PT ;  /* 0x00000006ff007c0c */ /* 0x010fe4000bf05070 */
[----:B------:R-:W-:Y:S02]  /*8ed0*/  FSETP.NEU.AND P1, PT, RZ, UR26, PT ;  /* 0x0000001aff007c0b */ /* 0x000fe4000bf2d000 */
[----:B------:R-:W-:Y:S11]  /*8ee0*/  ISETP.NE.AND.EX P0, PT, RZ, UR7, PT, P0 ;  /* 0x00000007ff007c0c */ /* 0x000ff6000bf05300 */
[----:B------:R-:W-:Y:S02]  /*8ef0*/  @!UPT UIADD3 URZ, UPT, UPT, URZ, URZ, URZ ;  /* 0x000000fffffff290 */ /* 0x000fe4000fffe0ff */
[----:B------:R-:W4:Y:S08]  /*8f00*/  @P0 LDC R0, c[0x0][0x898] ;  /* 0x00022600ff000b82 */ /* 0x000f300000000800 */
[----:B------:R-:W5:Y:S01]  /*8f10*/  @P0 LDC.64 R4, c[0x0][0x888] ;  /* 0x00022200ff040b82 */ /* 0x000f620000000a00 */
[----:B----4-:R-:W-:Y:S04]  /*8f20*/  @P0 IMAD R17, R17, R0, RZ ;  /* 0x0000000011110224 */ /* 0x010fe800078e02ff */
[----:B-----5:R-:W-:Y:S06]  /*8f30*/  @P0 IMAD.WIDE R4, R17, 0x4, R4 ;  /* 0x0000000411040825 */ /* 0x020fec00078e0204 */
[----:B------:R-:W4:Y:S02]  /*8f40*/  @P0 LDG.E R4, desc[UR50][R4.64] ;  /* 0x0000003204040981 */ /* 0x000f24000c1e1900 */
[----:B----4-:R-:W-:Y:S11]  /*8f50*/  @P0 FSETP.NEU.AND P1, PT, R4, RZ, PT ;  /* 0x000000ff0400020b */ /* 0x010ff60003f2d000 */
[----:B------:R-:W-:Y:S02]  /*8f60*/  @!UPT UIADD3 URZ, UPT, UPT, URZ, URZ, URZ ;  /* 0x000000fffffff290 */ /* 0x000fe4000fffe0ff */
.L_x_93:
[----:B------:R-:W-:Y:S01]  /*8f70*/  UISETP.NE.AND UP0, UPT, UR21, 0x4, UPT ;  /* 0x000000041500788c */ /* 0x000fe2000bf05270 */
[----:B------:R-:W-:Y:S04]  /*8f80*/  ELECT P0, URZ, PT ;  /* 0x0000000000ff782f */ /* 0x000fe80003800000 */
[----:B------:R-:W-:Y:S04]  /*8f90*/  PLOP3.LUT P1, PT, P1, P0, PT, 0x80, 0x8 ;  /* 0x000000000008781c */ /* 0x000fe80000f21070 */
[----:B------:R-:W-:Y:S09]  /*8fa0*/  BRA.U UP0, `(.L_x_94) ;  /* 0x0000000100047547 */ /* 0x000ff2000b800000 */
[----:B-1--4-:R-:W-:Y:S05]  /*8fb0*/  BPT.TRAP 0x1 ;  /* 0x000000040000795c */ /* 0x012fea0000300000 */
.L_x_94:
[----:B------:R-:W5:Y:S01]  /*8fc0*/  S2UR UR25, SR_CgaCtaId ;  /* 0x00000000001979c3 */ /* 0x000f620000008800 */
[----:B------:R-:W-:Y:S01]  /*8fd0*/  UMOV UR24, 0x400 ;  /* 0x0000040000187882 */ /* 0x000fe20000000000 */
[----:B------:R-:W-:Y:S01]  /*8fe0*/  SHF.L.U32 R5, R19, 0x1f, RZ ;  /* 0x0000001f13057819 */ /* 0x000fe200000006ff */
[----:B-----5:R-:W-:Y:S09]  /*8ff0*/  ULEA UR24, UR25, UR24, 0x18 ;  /* 0x0000001819187291 */ /* 0x020ff2000f8ec0ff */
[----:B------:R-:W5:Y:S02]  /*9000*/  SYNCS.PHASECHK.TRANS64.TRYWAIT P0, [UR24+0x50], R5 ;  /* 0x00005005ff0075a7 */ /* 0x000f640008001118 */
[----:B-----5:R-:W-:Y:S05]  /*9010*/  @!P0 BRA `(.L_x_95) ;  /* 0x0000008c00a48947 */ /* 0x020fea0003800000 */
.L_x_251:
[----:B------:R-:W-:Y:S04]  /*9020*/  BSSY.RECONVERGENT B0, `(.L_x_96) ;  /* 0x0000011000007945 */ /* 0x000fe80003800200 */
[----:B------:R-:W-:Y:S05]  /*9030*/  @!P1 BRA `(.L_x_97) ;  /* 0x00000000003c9947 */ /* 0x000fea0003800000 */
[----:B------:R-:W-:Y:S02]  /*9040*/  UIADD3 UR17, UPT, UPT, UR24, 0x30, URZ ;  /* 0x0000003018117890 */ /* 0x000fe4000fffe0ff */
[----:B------:R-:W-:Y:S01]  /*9050*/  UIADD3 UR16, UPT, UPT, UR24, 0x1000, URZ ;  /* 0x0000100018107890 */ /* 0x000fe2000fffe0ff */
[----:B------:R-:W-:Y:S01]  /*9060*/  UMOV UR12, 0x0 ;  /* 0x00000000000c7882 */ /* 0x000fe20000000000 */
[----:B------:R-:W-:Y:S01]  /*9070*/  UMOV UR13, 0x10000000 ;  /* 0x10000000000d7882 */ /* 0x000fe20000000000 */
[----:B------:R-:W-:Y:S02]  /*9080*/  UIADD3 UR10, UPT, UPT, UR18, 0x40, URZ ;  /* 0x00000040120a7890 */ /* 0x000fe4000fffe0ff */
[----:B------:R-:W-:Y:S01]  /*9090*/  UIADD3 UR8, UPT, UPT, UR24, 0x2000, URZ ;  /* 0x0000200018087890 */ /* 0x000fe2000fffe0ff */
[----:B------:R-:W-:Y:S03]  /*90a0*/  UMOV UR11, UR19 ;  /* 0x00000013000b7c82 */ /* 0x000fe60008000000 */
[----:B------:R1:W-:Y:S01]  /*90b0*/  UTMALDG.2D [UR16], [UR28], desc[UR12] ;  /* 0x00000c101c0075b4 */ /* 0x0003e20008009000 */
[----:B------:R-:W-:Y:S01]  /*90c0*/  UMOV UR9, UR17 ;  /* 0x0000001100097c82 */ /* 0x000fe20008000000 */
[----:B------:R-:W-:Y:S03]  /*90d0*/  UISETP.NE.AND UP0, UPT, UR21, 0x4, UPT ;  /* 0x000000041500788c */ /* 0x000fe6000bf05270 */
[----:B------:R1:W-:Y:S06]  /*90e0*/  UTMALDG.2D [UR8], [UR28], desc[UR12] ;  /* 0x00000c081c0075b4 */ /* 0x0003ec0008009000 */
[----:B-1----:R-:W-:Y:S05]  /*90f0*/  BRA.U UP0, `(.L_x_98) ;  /* 0x0000000100047547 */ /* 0x002fea000b800000 */
[----:B----4-:R-:W-:Y:S05]  /*9100*/  BPT.TRAP 0x1 ;  /* 0x000000040000795c */ /* 0x010fea0000300000 */
.L_x_98:
[----:B------:R-:W-:Y:S04]  /*9110*/  HFMA2 R0, -RZ, RZ, 0, 0.0078125 ;  /* 0x00002000ff007431 */ /* 0x000fe800000001ff */
[----:B------:R1:W-:Y:S03]  /*9120*/  SYNCS.ARRIVE.TRANS64.RED.A0TR RZ, [UR24+0x30], R0 ;  /* 0x00003000ffff79a7 */ /* 0x0003e60008300418 */
.L_x_97:
[----:B-1--4-:R-:W-:Y:S05]  /*9130*/  BSYNC.RECONVERGENT B0 ;  /* 0x0000000000007941 */ /* 0x012fea0003800200 */
.L_x_96:
[----:B------:R-:W-:Y:S09]  /*9140*/  UISETP.NE.AND UP0, UPT, UR21, 0x4, UPT ;  /* 0x000000041500788c */ /* 0x000ff2000bf05270 */
[----:B------:R-:W-:Y:S05]  /*9150*/  BRA.U UP0, `(.L_x_99) ;  /* 0x0000000100047547 */ /* 0x000fea000b800000 */
[----:B------:R-:W-:Y:S05]  /*9160*/  BPT.TRAP 0x1 ;  /* 0x000000040000795c */ /* 0x000fea0000300000 */
.L_x_99:
[----:B------:R-:W-:Y:S04]  /*9170*/  UIADD3 UR4, UPT, UPT, UR24, 0x30, URZ ;  /* 0x0000003018047890 */ /* 0x000fe8000fffe0ff */
[----:B------:R-:W-:Y:S09]  /*9180*/  UPRMT UR4, UR25, 0x654, UR4 ;  /* 0x0000065419047896 */ /* 0x000ff20008000004 */
[----:B------:R-:W-:Y:S01]  /*9190*/  SYNCS.ARRIVE.TRANS64.RED.A1T0 RZ, [UR4], RZ ;  /* 0x000000ffffff79a7 */ /* 0x000fe20008100404 */
[----:B------:R-:W-:Y:S05]  /*91a0*/  BRA.U UP0, `(.L_x_100) ;  /* 0x0000000100047547 */ /* 0x000fea000b800000 */
[----:B------:R-:W-:Y:S05]  /*91b0*/  BPT.TRAP 0x1 ;  /* 0x000000040000795c */ /* 0x000fea0000300000 */
.L_x_100:
[----:B------:R-:W1:Y:S02]  /*91c0*/  SYNCS.PHASECHK.TRANS64.TRYWAIT P0, [UR24+0x58], R5 ;  /* 0x00005805ff0075a7 */ /* 0x000e640008001118 */
[----:B-1----:R-:W-:Y:S05]  /*91d0*/  @!P0 BRA `(.L_x_101) ;  /* 0x0000008c004c8947 */ /* 0x002fea0003800000 */
.L_x_253:
[----:B------:R-:W-:Y:S04]  /*91e0*/  BSSY.RECONVERGENT B0, `(.L_x_102) ;  /* 0x0000012000007945 */ /* 0x000fe80003800200 */
[----:B------:R-:W-:Y:S05]  /*91f0*/  @!P1 BRA `(.L_x_103) ;  /* 0x0000000000409947 */ /* 0x000fea0003800000 */
[----:B------:R-:W-:Y:S02]  /*9200*/  UIADD3 UR13, UPT, UPT, UR24, 0x38, URZ ;  /* 0x00000038180d7890 */ /* 0x000fe4000fffe0ff */
[----:B------:R-:W-:Y:S02]  /*9210*/  UIADD3 UR15, UPT, UPT, UR19, 0x20, URZ ;  /* 0x00000020130f7890 */ /* 0x000fe4000fffe0ff */
[----:B------:R-:W-:Y:S01]  /*9220*/  UIADD3 UR12, UPT, UPT, UR24, 0x3000, URZ ;  /* 0x00003000180c7890 */ /* 0x000fe2000fffe0ff */
[----:B------:R-:W-:Y:S01]  /*9230*/  UMOV UR16, 0x0 ;  /* 0x0000000000107882 */ /* 0x000fe20000000000 */
[----:B------:R-:W-:Y:S01]  /*9240*/  UMOV UR17, 0x10000000 ;  /* 0x1000000000117882 */ /* 0x000fe20000000000 */
[----:B------:R-:W-:Y:S01]  /*9250*/  UMOV UR14, UR18 ;  /* 0x00000012000e7c82 */ /* 0x000fe20008000000 */
[----:B------:R-:W-:Y:S02]  /*9260*/  UIADD3 UR10, UPT, UPT, UR18, 0x40, URZ ;  /* 0x00000040120a7890 */ /* 0x000fe4000fffe0ff */
[----:B------:R-:W-:Y:S03]  /*9270*/  UIADD3 UR8, UPT, UPT, UR24, 0x4000, URZ ;  /* 0x0000400018087890 */ /* 0x000fe6000fffe0ff */
[----:B------:R4:W-:Y:S01]  /*9280*/  UTMALDG.2D [UR12], [UR28], desc[UR16] ;  /* 0x0000100c1c0075b4 */ /* 0x0009e20008009000 */
[----:B------:R-:W-:Y:S01]  /*9290*/  UMOV UR9, UR13 ;  /* 0x0000000d00097c82 */ /* 0x000fe20008000000 */
[----:B------:R-:W-:Y:S04]  /*92a0*/  UMOV UR11, UR15 ;  /* 0x0000000f000b7c82 */ /* 0x000fe80008000000 */
[----:B------:R4:W-:Y:S02]  /*92b0*/  UTMALDG.2D [UR8], [UR28], desc[UR16] ;  /* 0x000010081c0075b4 */ /* 0x0009e40008009000 */
[----:B----4-:R-:W-:Y:S05]  /*92c0*/  BRA.U UP0, `(.L_x_104) ;  /* 0x0000000100047547 */ /* 0x010fea000b800000 */
[----:B------:R-:W-:Y:S05]  /*92d0*/  BPT.TRAP 0x1 ;  /* 0x000000040000795c */ /* 0x000fea0000300000 */
.L_x_104:
[----:B-1----:R-:W-:Y:S04]  /*92e0*/  HFMA2 R0, -RZ, RZ, 0, 0.0078125 ;  /* 0x00002000ff007431 */ /* 0x002fe800000001ff */
[----:B------:R4:W-:Y:S03]  /*92f0*/  SYNCS.ARRIVE.TRANS64.RED.A0TR RZ, [UR24+0x38], R0 ;  /* 0x00003800ffff79a7 */ /* 0x0009e60008300418 */
.L_x_103:
[----:B------:R-:W-:Y:S05]  /*9300*/  BSYNC.RECONVERGENT B0 ;  /* 0x0000000000007941 */ /* 0x000fea0003800200 */
.L_x_102:
[----:B------:R-:W-:Y:S05]  /*9310*/  BRA.U UP0, `(.L_x_105) ;  /* 0x0000000100047547 */ /* 0x000fea000b800000 */
[----:B------:R-:W-:Y:S05]  /*9320*/  BPT.TRAP 0x1 ;  /* 0x000000040000795c */ /* 0x000fea0000300000 */
.L_x_105:
[----:B------:R-:W-:Y:S04]  /*9330*/  UIADD3 UR4, UPT, UPT, UR24, 0x38, URZ ;  /* 0x0000003818047890 */ /* 0x000fe8000fffe0ff */
[----:B------:R-:W-:Y:S09]  /*9340*/  UPRMT UR4, UR25, 0x654, UR4 ;  /* 0x0000065419047896 */ /* 0x000ff20008000004 */
[----:B------:R-:W-:Y:S01]  /*9350*/  SYNCS.ARRIVE.TRANS64.RED.A1T0 RZ, [UR4], RZ ;  /* 0x000000ffffff79a7 */ /* 0x000fe20008100404 */
[----:B------:R-:W-:Y:S05]  /*9360*/  BRA.U UP0, `(.L_x_106) ;  /* 0x0000000100047547 */ /* 0x000fea000b800000 */
[----:B------:R-:W-:Y:S05]  /*9370*/  BPT.TRAP 0x1 ;  /* 0x000000040000795c */ /* 0x000fea0000300000 */
.L_x_106:
[----:B------:R-:W5:Y:S02]  /*9380*/  SYNCS.PHASECHK.TRANS64.TRYWAIT P0, [UR24+0x60], R5 ;  /* 0x00006005ff0075a7 */ /* 0x000f640008001118 */
[----:B-----5:R-:W-:Y:S05]  /*9390*/  @!P0 BRA `(.L_x_107) ;  /* 0x0000008800f48947 */ /* 0x020fea0003800000 */
.L_x_255:
        /* <DEDUP_REMOVED lines=14> */
[----:B-1----:R-:W-:Y:S05]  /*9480*/  BRA.U UP0, `(.L_x_110) ;  /* 0x0000000100047547 */ /* 0x002fea000b800000 */
[----:B------:R-:W-:Y:S05]  /*9490*/  BPT.TRAP 0x1 ;  /* 0x000000040000795c */ /* 0x000fea0000300000 */
.L_x_110:
[----:B----4-:R-:W-:Y:S04]  /*94a0*/  HFMA2 R0, -RZ, RZ, 0, 0.0078125 ;  /* 0x00002000ff007431 */ /* 0x010fe800000001ff */
[----:B------:R1:W-:Y:S03]  /*94b0*/  SYNCS.ARRIVE.TRANS64.RED.A0TR RZ, [UR24+0x40], R0 ;  /* 0x00004000ffff79a7 */ /* 0x0003e60008300418 */
.L_x_109:
[----:B------:R-:W-:Y:S05]  /*94c0*/  BSYNC.RECONVERGENT B0 ;  /* 0x0000000000007941 */ /* 0x000fea0003800200 */
.L_x_108:
[----:B------:R-:W-:Y:S05]  /*94d0*/  BRA.U UP0, `(.L_x_111) ;  /* 0x0000000100047547 */ /* 0x000fea000b800000 */
[----:B------:R-:W-:Y:S05]  /*94e0*/  BPT.TRAP 0x1 ;  /* 0x000000040000795c */ /* 0x000fea0000300000 */
.L_x_111:
[----:B------:R-:W-:Y:S04]  /*94f0*/  UIADD3 UR4, UPT, UPT, UR24, 0x40, URZ ;  /* 0x0000004018047890 */ /* 0x000fe8000fffe0ff */
[----:B------:R-:W-:Y:S09]  /*9500*/  UPRMT UR4, UR25, 0x654, UR4 ;  /* 0x0000065419047896 */ /* 0x000ff20008000004 */
[----:B------:R-:W-:Y:S01]  /*9510*/  SYNCS.ARRIVE.TRANS64.RED.A1T0 RZ, [UR4], RZ ;  /* 0x000000ffffff79a7 */ /* 0x000fe20008100404 */
[----:B------:R-:W-:Y:S05]  /*9520*/  BRA.U UP0, `(.L_x_112) ;  /* 0x0000000100047547 */ /* 0x000fea000b800000 */
[----:B------:R-:W-:Y:S05]  /*9530*/  BPT.TRAP 0x1 ;  /* 0x000000040000795c */ /* 0x000fea0000300000 */
.L_x_112:
[----:B------:R-:W5:Y:S02]  /*9540*/  SYNCS.PHASECHK.TRANS64.TRYWAIT P0, [UR24+0x68], R5 ;  /* 0x00006805ff0075a7 */ /* 0x000f640008001118 */
[----:B-----5:R-:W-:Y:S05]  /*9550*/  @!P0 BRA `(.L_x_113) ;  /* 0x00000088009c8947 */ /* 0x020fea0003800000 */
.L_x_257:
        /* <DEDUP_REMOVED lines=16> */
.L_x_116:
[----:B----4-:R-:W-:Y:S04]  /*9660*/  HFMA2 R0, -RZ, RZ, 0, 0.0078125 ;  /* 0x00002000ff007431 */ /* 0x010fe800000001ff */
[----:B------:R1:W-:Y:S03]  /*9670*/  SYNCS.ARRIVE.TRANS64.RED.A0TR RZ, [UR24+0x48], R0 ;  /* 0x00004800ffff79a7 */ /* 0x0003e60008300418 */
.L_x_115:
[----:B------:R-:W-:Y:S05]  /*9680*/  BSYNC.RECONVERGENT B0 ;  /* 0x0000000000007941 */ /* 0x000fea0003800200 */
.L_x_114:
[----:B------:R-:W-:Y:S05]  /*9690*/  BRA.U UP0, `(.L_x_117) ;  /* 0x0000000100047547 */ /* 0x000fea000b800000 */
[----:B------:R-:W-:Y:S05]  /*96a0*/  BPT.TRAP 0x1 ;  /* 0x000000040000795c */ /* 0x000fea0000300000 */
.L_x_117:
[----:B------:R-:W-:Y:S01]  /*96b0*/  UIADD3 UR4, UPT, UPT, UR24, 0x48, URZ ;  /* 0x0000004818047890 */ /* 0x000fe2000fffe0ff */
[----:B------:R-:W-:Y:S01]  /*96c0*/  LOP3.LUT R19, R19, 0x1, RZ, 0x3c, !PT ;  /* 0x0000000113137812 */ /* 0x000fe200078e3cff */
[----:B------:R-:W-:Y:S02]  /*96d0*/  UISETP.NE.AND UP1, UPT, UR37, 0x8, UPT ;  /* 0x000000082500788c */ /* 0x000fe4000bf25270 */
[----:B------:R-:W-:Y:S09]  /*96e0*/  UPRMT UR4, UR25, 0x654, UR4 ;  /* 0x0000065419047896 */ /* 0x000ff20008000004 */
[----:B------:R-:W-:Y:S01]  /*96f0*/  SYNCS.ARRIVE.TRANS64.RED.A1T0 RZ, [UR4], RZ ;  /* 0x000000ffffff79a7 */ /* 0x000fe20008100404 */
[----:B------:R-:W-:Y:S05]  /*9700*/  BRA.U UP1, `(.L_x_118) ;  /* 0x0000000101047547 */ /* 0x000fea000b800000 */
[----:B------:R-:W-:Y:S05]  /*9710*/  BPT.TRAP 0x1 ;  /* 0x000000040000795c */ /* 0x000fea0000300000 */
.L_x_118:
[----:B------:R-:W-:Y:S01]  /*9720*/  ULEA UR8, UR5, UR24, 0x3 ;  /* 0x0000001805087291 */ /* 0x000fe2000f8e18ff */
[----:B-1----:R-:W-:Y:S08]  /*9730*/  SHF.L.U32 R5, R18, 0x1f, RZ ;  /* 0x0000001f12057819 */ /* 0x002ff000000006ff */
[----:B------:R-:W1:Y:S02]  /*9740*/  SYNCS.PHASECHK.TRANS64.TRYWAIT P0, [UR8+0x160], R5 ;  /* 0x00016005ff0075a7 */ /* 0x000e640008001108 */
[----:B-1----:R-:W-:Y:S05]  /*9750*/  @!P0 BRA `(.L_x_119) ;  /* 0x0000008800348947 */ /* 0x002fea0003800000 */
.L_x_259:
[----:B------:R-:W-:Y:S09]  /*9760*/  UIMAD UR4, UR5, 0x14, UR36 ;  /* 0x00000014050478a4 */ /* 0x000ff2000f8e0224 */
[----:B--2---:R-:W2:Y:S04]  /*9770*/  LDS R6, [UR4] ;  /* 0x00000004ff067984 */ /* 0x004ea80008000800 */
[----:B-1----:R-:W1:Y:S04]  /*9780*/  LDS R5, [UR4+0x4] ;  /* 0x00000404ff057984 */ /* 0x002e680008000800 */
[----:B------:R-:W3:Y:S04]  /*9790*/  LDS.U16 R4, [UR4+0x12] ;  /* 0x00001204ff047984 */ /* 0x000ee80008000400 */
[----:B------:R-:W3:Y:S04]  /*97a0*/  LDS R17, [UR4+0x8] ;  /* 0x00000804ff117984 */ /* 0x000ee80008000800 */
[----:B----4-:R-:W4:Y:S01]  /*97b0*/  LDS R0, [UR4+0xc] ;  /* 0x00000c04ff007984 */ /* 0x010f220008000800 */
[----:B------:R-:W-:Y:S01]  /*97c0*/  @!PT LDS RZ, [RZ] ;  /* 0x00000000fffff984 */ /* 0x000fe20000000800 */
[----:B------:R-:W-:Y:S01]  /*97d0*/  @!PT LDS RZ, [RZ] ;  /* 0x00000000fffff984 */ /* 0x000fe20000000800 */
[----:B------:R-:W-:Y:S01]  /*97e0*/  @!PT LDS RZ, [RZ] ;  /* 0x00000000fffff984 */ /* 0x000fe20000000800 */
[----:B------:R-:W-:Y:S01]  /*97f0*/  @!PT LDS RZ, [RZ] ;  /* 0x00000000fffff984 */ /* 0x000fe20000000800 */
[----:B------:R5:W-:Y:S06]  /*9800*/  MEMBAR.ALL.CTA ;  /* 0x0000000000007992 */ /* 0x000bec0000008000 */
[----:B-----5:R-:W3:Y:S01]  /*9810*/  FENCE.VIEW.ASYNC.S ;  /* 0x00000000000073c6 */ /* 0x020ee20000000000 */
[----:B--2---:R-:W-:Y:S02]  /*9820*/  R2UR UR18, R6 ;  /* 0x00000000061272ca */ /* 0x004fe400000e0000 */
[----:B-1----:R-:W-:Y:S01]  /*9830*/  R2UR UR19, R5 ;  /* 0x00000000051372ca */ /* 0x002fe200000e0000 */
[----:B------:R-:W-:Y:S03]  /*9840*/  @!UPT UIADD3 URZ, UPT, UPT, URZ, URZ, URZ ;  /* 0x000000fffffff290 */ /* 0x000fe6000fffe0ff */
[----:B------:R-:W-:Y:S11]  /*9850*/  BRA.U UP1, `(.L_x_120) ;  /* 0x0000000101047547 */ /* 0x000ff6000b800000 */
[----:B------:R-:W-:Y:S05]  /*9860*/  BPT.TRAP 0x1 ;  /* 0x000000040000795c */ /* 0x000fea0000300000 */
.L_x_120:
[----:B------:R-:W-:Y:S01]  /*9870*/  UIADD3 UR8, UPT, UPT, UR8, 0x1a0, URZ ;  /* 0x000001a008087890 */ /* 0x000fe2000fffe0ff */
[----:B----4-:R-:W-:Y:S03]  /*9880*/  ISETP.NE.AND P0, PT, R0, RZ, PT ;  /* 0x000000ff0000720c */ /* 0x010fe60003f05270 */
[----:B------:R-:W-:Y:S09]  /*9890*/  UPRMT UR8, UR25, 0x654, UR8 ;  /* 0x0000065419087896 */ /* 0x000ff20008000008 */
[----:B---3--:R-:W-:Y:S01]  /*98a0*/  SYNCS.ARRIVE.TRANS64.RED.A1T0 RZ, [UR8], RZ ;  /* 0x000000ffffff79a7 */ /* 0x008fe20008100408 */
[----:B------:R-:W-:Y:S04]  /*98b0*/  UIADD3 UR8, UPT, UPT, UR5, 0x1, URZ ;  /* 0x0000000105087890 */ /* 0x000fe8000fffe0ff */
[----:B------:R-:W-:Y:S04]  /*98c0*/  UISETP.NE.AND UP1, UPT, UR8, 0x8, UPT ;  /* 0x000000080800788c */ /* 0x000fe8000bf25270 */
[----:B------:R-:W-:Y:S02]  /*98d0*/  USEL UR4, URZ, 0x1, UP1 ;  /* 0x00000001ff047887 */ /* 0x000fe40008800000 */
[----:B------:R-:W-:Y:S02]  /*98e0*/  USEL UR5, UR8, URZ, UP1 ;  /* 0x000000ff08057287 */ /* 0x000fe40008800000 */
[----:B------:R-:W-:Y:S02]  /*98f0*/  UPLOP3.LUT UP1, UPT, UPT, UPT, UPT, 0x80, 0x8 ;  /* 0x000000000008789c */ /* 0x000fe40003f2f070 */
[----:B------:R-:W-:Y:S01]  /*9900*/  LOP3.LUT R18, R18, UR4, RZ, 0x3c, !PT ;  /* 0x0000000412127c12 */ /* 0x000fe2000f8e3cff */
[----:B------:R-:W-:Y:S08]  /*9910*/  @P0 BRA `(.L_x_121) ;  /* 0xffffffec00c00947 */ /* 0x000ff0000383ffff */
[----:B------:R-:W-:Y:S05]  /*9920*/  BRA.U UP0, `(.L_x_122) ;  /* 0x0000000100047547 */ /* 0x000fea000b800000 */
[----:B------:R-:W-:Y:S05]  /*9930*/  BPT.TRAP 0x1 ;  /* 0x000000040000795c */ /* 0x000fea0000300000 */
.L_x_122:
[----:B------:R-:W-:-:S04]  /*9940*/  SHF.L.U32 R3, R19, 0x1f, RZ ;  /* 0x0000001f13037819 */ /* 0x000fc800000006ff */
[----:B------:R-:W1:Y:S02]  /*9950*/  SYNCS.PHASECHK.TRANS64.TRYWAIT P0, [UR24+0x50], R3 ;  /* 0x00005003ff0075a7 */ /* 0x000e640008001118 */
[----:B-1----:R-:W-:Y:S05]  /*9960*/  @!P0 BRA `(.L_x_123) ;  /* 0x0000008400c88947 */ /* 0x002fea0003800000 */
.L_x_261:
[----:B------:R-:W-:Y:S05]  /*9970*/  BRA.U UP0, `(.L_x_124) ;  /* 0x0000000100047547 */ /* 0x000fea000b800000 */
[----:B------:R-:W-:Y:S05]  /*9980*/  BPT.TRAP 0x1 ;  /* 0x000000040000795c */ /* 0x000fea0000300000 */
.L_x_124:
[----:B------:R-:W2:Y:S02]  /*9990*/  SYNCS.PHASECHK.TRANS64.TRYWAIT P0, [UR24+0x58], R3 ;  /* 0x00005803ff0075a7 */ /* 0x000ea40008001118 */
[----:B--2---:R-:W-:Y:S05]  /*99a0*/  @!P0 BRA `(.L_x_125) ;  /* 0x0000008400d08947 */ /* 0x004fea0003800000 */
.L_x_263:
[----:B------:R-:W-:Y:S05]  /*99b0*/  BRA.U UP0, `(.L_x_126) ;  /* 0x0000000100047547 */ /* 0x000fea000b800000 */
[----:B------:R-:W-:Y:S05]  /*99c0*/  BPT.TRAP 0x1 ;  /* 0x000000040000795c */ /* 0x000fea0000300000 */
.L_x_126:
[----:B------:R-:W2:Y:S02]  /*99d0*/  SYNCS.PHASECHK.TRANS64.TRYWAIT P0, [UR24+0x60], R3 ;  /* 0x00006003ff0075a7 */ /* 0x000ea40008001118 */
[----:B--2---:R-:W-:Y:S05]  /*99e0*/  @!P0 BRA `(.L_x_127) ;  /* 0x0000008400d88947 */ /* 0x004fea0003800000 */
.L_x_265:
[----:B------:R-:W-:Y:S05]  /*99f0*/  BRA.U UP0, `(.L_x_128) ;  /* 0x0000000100047547 */ /* 0x000fea000b800000 */
[----:B------:R-:W-:Y:S05]  /*9a00*/  BPT.TRAP 0x1 ;  /* 0x000000040000795c */ /* 0x000fea0000300000 */
.L_x_128:
[----:B-1----:R-:W-:Y:S02]  /*9a10*/  SHF.L.U32 R3, R19, 0x1f, RZ ;  /* 0x0000001f13037819 */ /* 0x002fe400000006ff */
[----:B------:R-:W-:-:S04]  /*9a20*/  MOV R0, UR24 ;  /* 0x0000001800007c02 */ /* 0x000fc80008000f00 */
[----:B------:R1:W2:Y:S03]  /*9a30*/  SYNCS.PHASECHK.TRANS64.TRYWAIT P0, [R0+URZ+0x68], R3 ;  /* 0x00006803000075a7 */ /* 0x0002a600080011ff */
[----:B--2---:R-:W-:Y:S05]  /*9a40*/  @!P0 NANOSLEEP.SYNCS 0x989680 ;  /* 0x009896800000895d */ /* 0x004fea0003900000 */
[----:B------:R-:W2:Y:S02]  /*9a50*/  @!P0 SYNCS.PHASECHK.TRANS64 P0, [R0+URZ+0x68], R3 ;  /* 0x00006803000085a7 */ /* 0x000ea400080010ff */
[----:B--2---:R-:W-:Y:S05]  /*9a60*/  @P0 EXIT ;  /* 0x000000000000094d */ /* 0x004fea0003800000 */
[----:B------:R-:W-:Y:S05]  /*9a70*/  BRA `(.L_x_128) ;  /* 0xfffffffc00e47947 */ /* 0x000fea000383ffff */
.L_x_87:
[----:B------:R-:W-:-:S09]  /*9a80*/  UISETP.NE.AND UP0, UPT, UR21, 0x4, UPT ;  /* 0x000000041500788c */ /* 0x000fd2000bf05270 */
[----:B------:R-:W-:Y:S05]  /*9a90*/  BRA.U UP0, `(.L_x_129) ;  /* 0x0000004d004c7547 */ /* 0x000fea000b800000 */
.L_x_130:
[----:B------:R-:W-:-:S08]  /*9aa0*/  NOP ;  /* 0x0000000000007918 */ /* 0x000fd00000000000 */
[----:B------:R-:W2:Y:S02]  /*9ab0*/  USETMAXREG.TRY_ALLOC.CTAPOOL UP0, 0xe8 ;  /* 0x000000e8000079c8 */ /* 0x000ea40008000600 */
[----:B--2---:R-:W-:Y:S05]  /*9ac0*/  BRA.U !UP0, `(.L_x_130) ;  /* 0xfffffffd08f47547 */ /* 0x004fea000b83ffff */
[----:B------:R-:W2:Y:S08]  /*9ad0*/  S2UR UR52, SR_CgaCtaId ;  /* 0x00000000003479c3 */ /* 0x000eb00000008800 */
[----:B------:R-:W-:Y:S01]  /*9ae0*/  BAR.SYNC.DEFER_BLOCKING 0x6, 0xa0 ;  /* 0x0182800000007b1d */ /* 0x000fe20000010000 */
[C---:B------:R-:W-:Y:S01]  /*9af0*/  IMAD.SHL.U32 R3, R0.reuse, 0x40, RZ ;  /* 0x0000004000037824 */ /* 0x040fe200078e00ff */
[C---:B------:R-:W-:Y:S01]  /*9b00*/  LOP3.LUT P1, RZ, R0.reuse, 0x2, RZ, 0xc0, !PT ;  /* 0x0000000200ff7812 */ /* 0x040fe2000782c0ff */
[C---:B------:R-:W-:Y:S01]  /*9b10*/  IMAD.SHL.U32 R92, R0.reuse, 0x8, RZ ;  /* 0x00000008005c7824 */ /* 0x040fe200078e00ff */
[C---:B------:R-:W-:Y:S01]  /*9b20*/  LOP3.LUT R94, R0.reuse, 0x60, RZ, 0xc0, !PT ;  /* 0x00000060005e7812 */ /* 0x040fe200078ec0ff */
[----:B------:R-:W-:Y:S01]  /*9b30*/  IMAD.U32 R93, R0, 0x10000, RZ ;  /* 0x00010000005d7824 */ /* 0x000fe200078e00ff */
[----:B------:R-:W-:-:S02]  /*9b40*/  UMOV UR43, 0x400 ;  /* 0x00000400002b7882 */ /* 0x000fc40000000000 */
[----:B------:R-:W3:Y:S01]  /*9b50*/  LDC.64 R98, c[0x0][0x390] ;  /* 0x0000e400ff627b82 */ /* 0x000ee20000000a00 */
[----:B------:R-:W1:Y:S01]  /*9b60*/  SHFL.IDX PT, R96, R80, RZ, 0x1f ;  /* 0x00001fff50607589 */ /* 0x000e6200000e0000 */
[----:B------:R-:W-:Y:S01]  /*9b70*/  LOP3.LUT R3, R3, 0x1c0, RZ, 0xc0, !PT ;  /* 0x000001c003037812 */ /* 0x000fe200078ec0ff */
[----:B------:R-:W-:Y:S01]  /*9b80*/  IMAD.MOV.U32 R95, RZ, RZ, 0x10 ;  /* 0x00000010ff5f7424 */ /* 0x000fe200078e00ff */
[----:B------:R-:W-:Y:S01]  /*9b90*/  LOP3.LUT R93, R93, 0x600000, RZ, 0xc0, !PT ;  /* 0x006000005d5d7812 */ /* 0x000fe200078ec0ff */
[----:B------:R-:W-:Y:S01]  /*9ba0*/  UMOV UR58, URZ ;  /* 0x000000ff003a7c82 */ /* 0x000fe20008000000 */
[----:B------:R-:W-:Y:S01]  /*9bb0*/  LOP3.LUT R3, R3, 0x28, R0, 0xf8, !PT ;  /* 0x0000002803037812 */ /* 0x000fe200078ef800 */
[----:B------:R-:W-:Y:S01]  /*9bc0*/  UMOV UR59, URZ ;  /* 0x000000ff003b7c82 */ /* 0x000fe20008000000 */
[----:B------:R-:W3:Y:S01]  /*9bd0*/  LDC.64 R76, c[0x0][0x890] ;  /* 0x00022400ff4c7b82 */ /* 0x000ee20000000a00 */
[----:B------:R-:W3:Y:S01]  /*9be0*/  LDCU.64 UR38, c[0x0][0x888] ;  /* 0x00011100ff2677ac */ /* 0x000ee20008000a00 */
[----:B------:R-:W-:Y:S01]  /*9bf0*/  LOP3.LUT R92, R3, 0x38, R92, 0x78, !PT ;  /* 0x00000038035c7812 */ /* 0x000fe200078e785c */
[----:B------:R-:W-:Y:S01]  /*9c00*/  IMAD.SHL.U32 R3, R0, 0x20, RZ ;  /* 0x0000002000037824 */ /* 0x000fe200078e00ff */
[----:B------:R-:W-:Y:S01]  /*9c10*/  PLOP3.LUT P2, PT, PT, PT, PT, 0x80, 0x8 ;  /* 0x000000000008781c */ /* 0x000fe20003f4f070 */
[----:B------:R-:W3:Y:S01]  /*9c20*/  LDCU.64 UR48, c[0x0][0xb18] ;  /* 0x00016300ff3077ac */ /* 0x000ee20008000a00 */
[----:B------:R-:W-:Y:S01]  /*9c30*/  IMAD.MOV.U32 R91, RZ, RZ, 0x1 ;  /* 0x00000001ff5b7424 */ /* 0x000fe200078e00ff */
[----:B------:R-:W-:Y:S01]  /*9c40*/  PRMT R89, RZ, 0x7610, R89 ;  /* 0x00007610ff597816 */ /* 0x000fe20000000059 */
[----:B------:R-:W3:Y:S01]  /*9c50*/  LDC.64 R78, c[0x0][0x8b8] ;  /* 0x00022e00ff4e7b82 */ /* 0x000ee20000000a00 */
[----:B--2---:R-:W-:Y:S01]  /*9c60*/  ULEA UR43, UR52, UR43, 0x18 ;  /* 0x0000002b342b7291 */ /* 0x004fe2000f8ec0ff */
[----:B------:R-:W-:Y:S01]  /*9c70*/  LOP3.LUT R92, R92, 0xa00, R3, 0xf8, !PT ;  /* 0x00000a005c5c7812 */ /* 0x000fe200078ef803 */
[----:B------:R-:W2:Y:S01]  /*9c80*/  LDCU.64 UR46, c[0x0][0xb20] ;  /* 0x00016400ff2e77ac */ /* 0x000ea20008000a00 */
[----:B------:R-:W-:Y:S01]  /*9c90*/  IMAD.MOV.U32 R90, RZ, RZ, RZ ;  /* 0x000000ffff5a7224 */ /* 0x000fe200078e00ff */
[----:B------:R-:W-:Y:S01]  /*9ca0*/  SEL R95, R95, 0xfffffff0, !P1 ;  /* 0xfffffff05f5f7807 */ /* 0x000fe20004800000 */
[----:B------:R-:W-:Y:S01]  /*9cb0*/  IMAD.MOV.U32 R88, RZ, RZ, RZ ;  /* 0x000000ffff587224 */ /* 0x000fe200078e00ff */
[----:B------:R-:W2:Y:S01]  /*9cc0*/  LDCU.64 UR44, c[0x0][0x8b0] ;  /* 0x00011600ff2c77ac */ /* 0x000ea20008000a00 */
[----:B------:R-:W-:Y:S01]  /*9cd0*/  IMAD.MOV.U32 R87, RZ, RZ, RZ ;  /* 0x000000ffff577224 */ /* 0x000fe200078e00ff */
[----:B-1----:R-:W-:Y:S01]  /*9ce0*/  ISETP.NE.AND P0, PT, R96, 0x4, PT ;  /* 0x000000046000780c */ /* 0x002fe20003f05270 */
[----:B------:R-:W1:Y:S01]  /*9cf0*/  LDS R2, [UR43+0x320] ;  /* 0x0003202bff027984 */ /* 0x000e620008000800 */
[----:B------:R-:W-:Y:S01]  /*9d00*/  UIADD3 UR4, UPT, UPT, UR43, 0x1000, URZ ;  /* 0x000010002b047890 */ /* 0x000fe2000fffe0ff */
[----:B------:R-:W-:Y:S01]  /*9d10*/  UMOV UR5, URZ ;  /* 0x000000ff00057c82 */ /* 0x000fe20008000000 */
[----:B-1----:R-:W-:-:S09]  /*9d20*/  IMAD.IADD R93, R2, 0x1, R93 ;  /* 0x00000001025d7824 */ /* 0x002fd200078e025d */
[----:B--23--:R-:W-:Y:S05]  /*9d30*/  @P0 BRA `(.L_x_131) ;  /* 0x00000000007c0947 */ /* 0x00cfea0003800000 */
[----:B------:R-:W1:Y:S01]  /*9d40*/  LDC.64 R36, c[0x0][0xa00] ;  /* 0x00028000ff247b82 */ /* 0x000e620000000a00 */
[----:B------:R-:W2:Y:S01]  /*9d50*/  LDCU UR6, c[0x0][0xc1c] ;  /* 0x00018380ff0677ac */ /* 0x000ea20008000800 */
[----:B------:R-:W3:Y:S06]  /*9d60*/  LDCU.64 UR58, c[0x0][0xb00] ;  /* 0x00016000ff3a77ac */ /* 0x000eec0008000a00 */
[----:B------:R-:W1:Y:S01]  /*9d70*/  LDC.64 R38, c[0x0][0xa08] ;  /* 0x00028200ff267b82 */ /* 0x000e620000000a00 */
[----:B------:R-:W-:-:S07]  /*9d80*/  ELECT P0, URZ, PT ;  /* 0x0000000000ff782f */ /* 0x000fce0003800000 */
[----:B------:R-:W4:Y:S01]  /*9d90*/  LDC.64 R32, c[0x0][0xa10] ;  /* 0x00028400ff207b82 */ /* 0x000f220000000a00 */
[----:B--2---:R-:W-:-:S04]  /*9da0*/  UIADD3 UR6, UPT, UPT, UR16, UR6, URZ ;  /* 0x0000000610067290 */ /* 0x004fc8000fffe0ff */
[----:B------:R-:W-:-:S03]  /*9db0*/  UIMAD UR6, UR6, 0xe, URZ ;  /* 0x0000000e060678a4 */ /* 0x000fc6000f8e02ff */
[----:B------:R-:W4:Y:S01]  /*9dc0*/  LDC.64 R34, c[0x0][0xa18] ;  /* 0x00028600ff227b82 */ /* 0x000f220000000a00 */
[----:B---3--:R-:W-:-:S07]  /*9dd0*/  UIMAD.WIDE.U32 UR58, UR6, 0x80, UR58 ;  /* 0x00000080063a78a5 */ /* 0x008fce000f8e003a */
[----:B------:R-:W2:Y:S01]  /*9de0*/  LDC.64 R28, c[0x0][0xa20] ;  /* 0x00028800ff1c7b82 */ /* 0x000ea20000000a00 */
[----:B-1----:R1:W-:Y:S07]  /*9df0*/  @P0 STS.128 [UR43+0x400], R36 ;  /* 0x00040024ff000988 */ /* 0x0023ee0008000c2b */
[----:B------:R-:W2:Y:S08]  /*9e00*/  LDC.64 R30, c[0x0][0xa28] ;  /* 0x00028a00ff1e7b82 */ /* 0x000eb00000000a00 */
[----:B------:R-:W3:Y:S01]  /*9e10*/  LDC.64 R24, c[0x0][0xa30] ;  /* 0x00028c00ff187b82 */ /* 0x000ee20000000a00 */
[----:B----4-:R1:W-:Y:S07]  /*9e20*/  @P0 STS.128 [UR43+0x410], R32 ;  /* 0x00041020ff000988 */ /* 0x0103ee0008000c2b */
[----:B------:R-:W3:Y:S08]  /*9e30*/  LDC.64 R26, c[0x0][0xa38] ;  /* 0x00028e00ff1a7b82 */ /* 0x000ef00000000a00 */
[----:B------:R-:W4:Y:S01]  /*9e40*/  LDC.64 R20, c[0x0][0xa40] ;  /* 0x00029000ff147b82 */ /* 0x000f220000000a00 */
[----:B--2---:R1:W-:Y:S07]  /*9e50*/  @P0 STS.128 [UR43+0x420], R28 ;  /* 0x0004201cff000988 */ /* 0x0043ee0008000c2b */
[----:B------:R-:W4:Y:S08]  /*9e60*/  LDC.64 R22, c[0x0][0xa48] ;  /* 0x00029200ff167b82 */ /* 0x000f300000000a00 */
[----:B------:R-:W2:Y:S01]  /*9e70*/  LDC.64 R12, c[0x0][0xa50] ;  /* 0x00029400ff0c7b82 */ /* 0x000ea20000000a00 */
[----:B---3--:R1:W-:Y:S07]  /*9e80*/  @P0 STS.128 [UR43+0x430], R24 ;  /* 0x00043018ff000988 */ /* 0x0083ee0008000c2b */
[----:B------:R-:W2:Y:S08]  /*9e90*/  LDC.64 R14, c[0x0][0xa58] ;  /* 0x00029600ff0e7b82 */ /* 0x000eb00000000a00 */
[----:B------:R-:W3:Y:S01]  /*9ea0*/  LDC.64 R8, c[0x0][0xa60] ;  /* 0x00029800ff087b82 */ /* 0x000ee20000000a00 */
[----:B----4-:R1:W-:Y:S07]  /*9eb0*/  @P0 STS.128 [UR43+0x440], R20 ;  /* 0x00044014ff000988 */ /* 0x0103ee0008000c2b */
[----:B------:R-:W3:Y:S08]  /*9ec0*/  LDC.64 R10, c[0x0][0xa68] ;  /* 0x00029a00ff0a7b82 */ /* 0x000ef00000000a00 */
[----:B------:R-:W4:Y:S01]  /*9ed0*/  LDC.64 R4, c[0x0][0xa70] ;  /* 0x00029c00ff047b82 */ /* 0x000f220000000a00 */
[----:B--2---:R1:W-:Y:S07]  /*9ee0*/  @P0 STS.128 [UR43+0x450], R12 ;  /* 0x0004500cff000988 */ /* 0x0043ee0008000c2b */
[----:B-----5:R-:W4:Y:S01]  /*9ef0*/  LDC.64 R6, c[0x0][0xa78] ;  /* 0x00029e00ff067b82 */ /* 0x020f220000000a00 */
[----:B---3--:R1:W-:Y:S04]  /*9f00*/  @P0 STS.128 [UR43+0x460], R8 ;  /* 0x00046008ff000988 */ /* 0x0083e80008000c2b */
[----:B----4-:R1:W-:Y:S01]  /*9f10*/  @P0 STS.128 [UR43+0x470], R4 ;  /* 0x00047004ff000988 */ /* 0x0103e20008000c2b */
[----:B------:R-:W-:Y:S01]  /*9f20*/  NOP ;  /* 0x0000000000007918 */ /* 0x000fe20000000000 */
.L_x_131:
[----:B------:R-:W-:Y:S01]  /*9f30*/  MOV R81, UR4 ;  /* 0x0000000400517c02 */ /* 0x000fe20008000f00 */
[----:B------:R-:W-:Y:S01]  /*9f40*/  UMOV UR54, URZ ;  /* 0x000000ff00367c82 */ /* 0x000fe20008000000 */
[----:B------:R-:W-:Y:S01]  /*9f50*/  SHF.L.U32 R92, R92, 0x1, RZ ;  /* 0x000000015c5c7819 */ /* 0x000fe200000006ff */
[----:B------:R-:W-:-:S06]  /*9f60*/  UMOV UR53, URZ ;  /* 0x000000ff00357c82 */ /* 0x000fcc0008000000 */
.L_x_185:
        /* <DEDUP_REMOVED lines=17> */
[----:B------:R-:W-:Y:S02]  /*a080*/  ISETP.NE.OR P0, PT, R96, 0x4, !P2 ;  /* 0x000000046000780c */ /* 0x000fe40005705670 */
[----:B------:R-:W-:Y:S02]  /*a090*/  R2UR UR56, R2 ;  /* 0x00000000023872ca */ /* 0x000fe400000e0000 */
[----:B------:R-:W-:Y:S09]  /*a0a0*/  R2UR UR57, R3 ;  /* 0x00000000033972ca */ /* 0x000ff200000e0000 */
[----:B--234-:R-:W-:Y:S06]  /*a0b0*/  @P0 BRA `(.L_x_132) ;  /* 0x0000000000ec0947 */ /* 0x01cfec0003800000 */
[----:B-1----:R-:W-:Y:S01]  /*a0c0*/  IMAD.U32 R9, RZ, RZ, UR43 ;  /* 0x0000002bff097e24 */ /* 0x002fe2000f8e00ff */
[----:B------:R-:W1:Y:S01]  /*a0d0*/  S2R R0, SR_LANEID ;  /* 0x0000000000007919 */ /* 0x000e620000000000 */
[----:B------:R-:W-:Y:S01]  /*a0e0*/  ELECT P0, URZ, PT ;  /* 0x0000000000ff782f */ /* 0x000fe20003800000 */
[----:B------:R-:W-:Y:S01]  /*a0f0*/  BSSY.RECONVERGENT B0, `(.L_x_133) ;  /* 0x0000032000007945 */ /* 0x000fe20003800200 */
[----:B-1----:R-:W-:Y:S05]  /*a100*/  IMAD.SHL.U32 R0, R0, 0x4, RZ ;  /* 0x0000000400007824 */ /* 0x002fea00078e00ff */
[----:B------:R-:W-:Y:S06]  /*a110*/  IADD3 R9, PT, PT, R0, 0x400, R9 ;  /* 0x0000040000097810 */ /* 0x000fec0007ffe009 */
[----:B------:R-:W-:Y:S05]  /*a120*/  @!P0 BRA `(.L_x_134) ;  /* 0x0000000000b88947 */ /* 0x000fea0003800000 */
[----:B------:R-:W-:Y:S01]  /*a130*/  STS [UR43+0x430], RZ ;  /* 0x000430ffff007988 */ /* 0x000fe2000800082b */
[----:B------:R-:W-:Y:S01]  /*a140*/  ISETP.NE.U32.AND P0, PT, RZ, UR46, PT ;  /* 0x0000002eff007c0c */ /* 0x000fe2000bf05070 */
[C---:B-----5:R-:W-:Y:S01]  /*a150*/  IMAD.WIDE R6, R17.reuse, 0xc, R98 ;  /* 0x0000000c11067825 */ /* 0x060fe200078e0262 */
[----:B------:R-:W-:Y:S02]  /*a160*/  UIADD3 UR4, UPT, UPT, UR43, 0x400, URZ ;  /* 0x000004002b047890 */ /* 0x000fe4000fffe0ff */
[----:B------:R-:W-:Y:S02]  /*a170*/  ISETP.NE.AND.EX P1, PT, RZ, UR47, PT, P0 ;  /* 0x0000002fff007c0c */ /* 0x000fe4000bf25300 */
[----:B----4-:R-:W2:Y:S01]  /*a180*/  LDG.E R14, desc[UR50][R6.64] ;  /* 0x00000032060e7981 */ /* 0x010ea2000c1e1900 */
[C---:B------:R-:W-:Y:S03]  /*a190*/  LEA R2, P0, R17.reuse, RZ, 0x3 ;  /* 0x000000ff11027211 */ /* 0x040fe600078018ff */
[----:B------:R1:W3:Y:S01]  /*a1a0*/  LDG.E R5, desc[UR50][R6.64+0x4] ;  /* 0x0000043206057981 */ /* 0x0002e2000c1e1900 */
[----:B------:R-:W-:Y:S06]  /*a1b0*/  LEA.HI.X.SX32 R3, R17, RZ, 0x3, P0 ;  /* 0x000000ff11037211 */ /* 0x000fec00000f1eff */
[C---:B------:R-:W-:Y:S04]  /*a1c0*/  @P1 IADD3 R10, P0, PT, R2.reuse, UR46, RZ ;  /* 0x0000002e020a1c10 */ /* 0x040fe8000ff1e0ff */
[C---:B------:R-:W-:Y:S02]  /*a1d0*/  @P1 IADD3.X R11, PT, PT, R3.reuse, UR47, RZ, P0, !PT ;  /* 0x0000002f030b1c10 */ /* 0x040fe400087fe4ff */
[----:B------:R-:W-:Y:S03]  /*a1e0*/  IADD3 R12, P0, PT, R2, UR48, RZ ;  /* 0x00000030020c7c10 */ /* 0x000fe6000ff1e0ff */
[----:B------:R-:W4:Y:S01]  /*a1f0*/  @P1 LDG.E.64 R18, desc[UR50][R10.64] ;  /* 0x000000320a121981 */ /* 0x000f22000c1e1b00 */
[----:B------:R-:W-:Y:S03]  /*a200*/  IADD3.X R13, PT, PT, R3, UR49, RZ, P0, !PT ;  /* 0x00000031030d7c10 */ /* 0x000fe600087fe4ff */
[----:B------:R-:W4:Y:S04]  /*a210*/  LDS R3, [UR43+0x41c] ;  /* 0x00041c2bff037984 */ /* 0x000f280008000800 */
[----:B------:R-:W2:Y:S01]  /*a220*/  LDG.E.64 R12, desc[UR50][R12.64] ;  /* 0x000000320c0c7981 */ /* 0x000ea2000c1e1b00 */
[----:B-1----:R-:W-:Y:S03]  /*a230*/  IMAD.U32 R6, RZ, RZ, UR4 ;  /* 0x00000004ff067e24 */ /* 0x002fe6000f8e00ff */
[----:B--2---:R-:W-:Y:S01]  /*a240*/  STS.64 [UR43+0x400], R12 ;  /* 0x0004000cff007988 */ /* 0x004fe20008000a2b */
[--C-:B------:R-:W-:Y:S01]  /*a250*/  SHF.R.S32.HI R15, RZ, 0x1f, R14.reuse ;  /* 0x0000001fff0f7819 */ /* 0x100fe2000001140e */
[----:B------:R-:W-:Y:S02]  /*a260*/  @!P1 IMAD.MOV.U32 R18, RZ, RZ, R14 ;  /* 0x000000ffff129224 */ /* 0x000fe400078e000e */
[----:B---3--:R-:W-:Y:S02]  /*a270*/  VIADD R5, R5, 0xffffffff ;  /* 0xffffffff05057836 */ /* 0x008fe40000000000 */
[----:B------:R-:W-:Y:S05]  /*a280*/  @!P1 IMAD.MOV.U32 R19, RZ, RZ, R15 ;  /* 0x000000ffff139224 */ /* 0x000fea00078e000f */
[----:B----4-:R-:W-:Y:S04]  /*a290*/  SHF.L.U64.HI R8, R18, 0x1, R19 ;  /* 0x0000000112087819 */ /* 0x010fe80000010213 */
[----:B------:R-:W-:Y:S04]  /*a2a0*/  LOP3.LUT R8, R8, 0x1fffffff, RZ, 0xc0, !PT ;  /* 0x1fffffff08087812 */ /* 0x000fe800078ec0ff */
[----:B------:R-:W-:Y:S04]  /*a2b0*/  SHF.R.U32.HI R2, RZ, 0x4, R8 ;  /* 0x00000004ff027819 */ /* 0x000fe80000011608 */
[----:B------:R-:W-:Y:S02]  /*a2c0*/  LOP3.LUT R11, R3, 0xf, R2, 0xb8, !PT ;  /* 0x0000000f030b7812 */ /* 0x000fe400078eb802 */
[----:B------:R-:W-:Y:S03]  /*a2d0*/  SHF.R.U64 R2, R6, 0x4, RZ ;  /* 0x0000000406027819 */ /* 0x000fe600000012ff */
[----:B------:R1:W-:Y:S04]  /*a2e0*/  STS [UR43+0x41c], R11 ;  /* 0x00041c0bff007988 */ /* 0x0003e8000800082b */
[----:B------:R-:W2:Y:S04]  /*a2f0*/  LDS R4, [UR43+0x41c] ;  /* 0x00041c2bff047984 */ /* 0x000ea80008000800 */
[----:B------:R-:W-:Y:S04]  /*a300*/  STS [UR43+0x410], R2 ;  /* 0x00041002ff007988 */ /* 0x000fe8000800082b */
[----:B------:R-:W-:Y:S01]  /*a310*/  STS [UR43+0x414], R2 ;  /* 0x00041402ff007988 */ /* 0x000fe2000800082b */
[----:B-1----:R-:W-:Y:S05]  /*a320*/  IMAD.SHL.U32 R11, R18, 0x2, RZ ;  /* 0x00000002120b7824 */ /* 0x002fea00078e00ff */
[----:B------:R-:W-:Y:S04]  /*a330*/  LOP3.LUT R11, R11, 0xfffffffe, RZ, 0xc0, !PT ;  /* 0xfffffffe0b0b7812 */ /* 0x000fe800078ec0ff */
[----:B------:R-:W-:Y:S05]  /*a340*/  SHF.R.U64 R8, R11, 0x4, R8 ;  /* 0x000000040b087819 */ /* 0x000fea0000001208 */
[----:B------:R-:W-:Y:S01]  /*a350*/  STS [UR43+0x40c], R8 ;  /* 0x00040c08ff007988 */ /* 0x000fe2000800082b */
[----:B--2---:R-:W-:Y:S05]  /*a360*/  LOP3.LUT R7, R4, 0xf0, RZ, 0xb8, !PT ;  /* 0x000000f004077812 */ /* 0x004fea00078eb8ff */
[----:B------:R1:W-:Y:S04]  /*a370*/  STS [UR43+0x41c], R7 ;  /* 0x00041c07ff007988 */ /* 0x0003e8000800082b */
[----:B------:R-:W2:Y:S01]  /*a380*/  LDS R4, [UR43+0x41c] ;  /* 0x00041c2bff047984 */ /* 0x000ea20008000800 */
[----:B-1----:R-:W-:Y:S02]  /*a390*/  CS2R R6, SRZ ;  /* 0x0000000000067805 */ /* 0x002fe4000001ff00 */
[----:B--2---:R-:W-:Y:S01]  /*a3a0*/  LOP3.LUT R3, R4, 0xf00, RZ, 0xb8, !PT ;  /* 0x00000f0004037812 */ /* 0x004fe200078eb8ff */
[----:B------:R-:W-:Y:S04]  /*a3b0*/  VIADD R4, R14, 0xffffffff ;  /* 0xffffffff0e047836 */ /* 0x000fe80000000000 */
[----:B------:R-:W-:Y:S04]  /*a3c0*/  STS.64 [UR43+0x418], R2 ;  /* 0x00041802ff007988 */ /* 0x000fe80008000a2b */
[----:B------:R-:W1:Y:S04]  /*a3d0*/  LDS R10, [UR43+0x41c] ;  /* 0x00041c2bff0a7984 */ /* 0x000e680008000800 */
[----:B------:R2:W-:Y:S01]  /*a3e0*/  STS.128 [UR43+0x420], R4 ;  /* 0x00042004ff007988 */ /* 0x0005e20008000c2b */
[----:B-1----:R-:W-:Y:S05]  /*a3f0*/  LOP3.LUT R10, R10, 0xf000, RZ, 0xb8, !PT ;  /* 0x0000f0000a0a7812 */ /* 0x002fea00078eb8ff */
[----:B------:R2:W-:Y:S02]  /*a400*/  STS [UR43+0x41c], R10 ;  /* 0x00041c0aff007988 */ /* 0x0005e4000800082b */
.L_x_134:
[----:B------:R-:W-:Y:S05]  /*a410*/  BSYNC.RECONVERGENT B0 ;  /* 0x0000000000007941 */ /* 0x000fea0003800200 */
.L_x_133:
[----:B------:R-:W-:Y:S01]  /*a420*/  NOP ;  /* 0x0000000000007918 */ /* 0x000fe20000000000 */
[----:B------:R-:W1:Y:S01]  /*a430*/  LDS R9, [R9] ;  /* 0x0000000009097984 */ /* 0x000e620000000800 */
[----:B------:R-:W-:Y:S04]  /*a440*/  IADD3 R2, P0, PT, R0, UR56, RZ ;  /* 0x0000003800027c10 */ /* 0x000fe8000ff1e0ff */
[----:B------:R-:W-:Y:S05]  /*a450*/  IADD3.X R3, PT, PT, RZ, UR57, RZ, P0, !PT ;  /* 0x00000039ff037c10 */ /* 0x000fea00087fe4ff */
[----:B-1----:R3:W5:Y:S04]  /*a460*/  ATOMG.E.EXCH.STRONG.GPU PT, RZ, [R2], R9 ;  /* 0x0000000902ff73a8 */ /* 0x00276800041ee100 */
.L_x_132:
[----:B------:R-:W-:Y:S09]  /*a470*/  UISETP.NE.AND UP0, UPT, UR37, 0x8, UPT ;  /* 0x000000082500788c */ /* 0x000ff2000bf05270 */
[----:B------:R-:W-:Y:S05]  /*a480*/  BRA.U UP0, `(.L_x_135) ;  /* 0x0000000100047547 */ /* 0x000fea000b800000 */
[----:B------:R-:W-:Y:S05]  /*a490*/  BPT.TRAP 0x1 ;  /* 0x000000040000795c */ /* 0x000fea0000300000 */
.L_x_135:
[----:B------:R-:W-:Y:S01]  /*a4a0*/  ULEA UR6, UR5, UR43, 0x3 ;  /* 0x0000002b05067291 */ /* 0x000fe2000f8e18ff */
[----:B---3--:R-:W-:Y:S08]  /*a4b0*/  SHF.L.U32 R3, R87, 0x1f, RZ ;  /* 0x0000001f57037819 */ /* 0x008ff000000006ff */
[----:B-----5:R-:W3:Y:S02]  /*a4c0*/  SYNCS.PHASECHK.TRANS64.TRYWAIT P0, [UR6+0x160], R3 ;  /* 0x00016003ff0075a7 */ /* 0x020ee40008001106 */
[----:B---3--:R-:W-:Y:S05]  /*a4d0*/  @!P0 BRA `(.L_x_136) ;  /* 0x0000007c00348947 */ /* 0x008fea0003800000 */
.L_x_267:
[----:B------:R-:W-:Y:S09]  /*a4e0*/  UIMAD UR4, UR5, 0x14, UR36 ;  /* 0x00000014050478a4 */ /* 0x000ff2000f8e0224 */
[----:B------:R-:W1:Y:S04]  /*a4f0*/  LDS.U16 R89, [UR4+0x12] ;  /* 0x00001204ff597984 */ /* 0x000e680008000400 */
[----:B------:R-:W1:Y:S04]  /*a500*/  LDS R85, [UR4] ;  /* 0x00000004ff557984 */ /* 0x000e680008000800 */
[----:B------:R-:W1:Y:S04]  /*a510*/  LDS R84, [UR4+0x4] ;  /* 0x00000404ff547984 */ /* 0x000e680008000800 */
[----:B------:R-:W1:Y:S04]  /*a520*/  LDS R83, [UR4+0x8] ;  /* 0x00000804ff537984 */ /* 0x000e680008000800 */
[----:B------:R-:W1:Y:S01]  /*a530*/  LDS R82, [UR4+0xc] ;  /* 0x00000c04ff527984 */ /* 0x000e620008000800 */
[----:B------:R-:W-:Y:S01]  /*a540*/  @!PT LDS RZ, [RZ] ;  /* 0x00000000fffff984 */ /* 0x000fe20000000800 */
[----:B------:R-:W-:Y:S01]  /*a550*/  @!PT LDS RZ, [RZ] ;  /* 0x00000000fffff984 */ /* 0x000fe20000000800 */
[----:B------:R-:W-:Y:S01]  /*a560*/  @!PT LDS RZ, [RZ] ;  /* 0x00000000fffff984 */ /* 0x000fe20000000800 */
[----:B------:R-:W-:Y:S01]  /*a570*/  @!PT LDS RZ, [RZ] ;  /* 0x00000000fffff984 */ /* 0x000fe20000000800 */
[----:B------:R5:W-:Y:S06]  /*a580*/  MEMBAR.ALL.CTA ;  /* 0x0000000000007992 */ /* 0x000bec0000008000 */
[----:B-----5:R-:W1:Y:S01]  /*a590*/  FENCE.VIEW.ASYNC.S ;  /* 0x00000000000073c6 */ /* 0x020e620000000000 */
[----:B------:R-:W-:Y:S05]  /*a5a0*/  BRA.U UP0, `(.L_x_137) ;  /* 0x0000000100047547 */ /* 0x000fea000b800000 */
[----:B------:R-:W-:Y:S05]  /*a5b0*/  BPT.TRAP 0x1 ;  /* 0x000000040000795c */ /* 0x000fea0000300000 */
.L_x_137:
[----:B------:R-:W-:Y:S01]  /*a5c0*/  UIADD3 UR4, UPT, UPT, UR6, 0x1a0, URZ ;  /* 0x000001a006047890 */ /* 0x000fe2000fffe0ff */
[----:B------:R-:W-:Y:S01]  /*a5d0*/  IMAD.WIDE R100, R17, 0xc, R98 ;  /* 0x0000000c11647825 */ /* 0x000fe200078e0262 */
[----:B------:R-:W-:Y:S01]  /*a5e0*/  USHF.L.U32 UR41, UR18, 0x7, URZ ;  /* 0x0000000712297899 */ /* 0x000fe200080006ff */
[----:B------:R-:W-:Y:S01]  /*a5f0*/  ISETP.NE.OR P1, PT, R94, RZ, !P2 ;  /* 0x000000ff5e00720c */ /* 0x000fe20005725670 */
[----:B------:R-:W-:Y:S01]  /*a600*/  UPRMT UR4, UR52, 0x654, UR4 ;  /* 0x0000065434047896 */ /* 0x000fe20008000004 */
[----:B------:R-:W-:Y:S01]  /*a610*/  BSSY.RECONVERGENT B0, `(.L_x_138) ;  /* 0x000000b000007945 */ /* 0x000fe20003800200 */
[----:B------:R-:W-:Y:S01]  /*a620*/  USHF.L.U32 UR42, UR19, 0x7, URZ ;  /* 0x00000007132a7899 */ /* 0x000fe200080006ff */
[----:B------:R-:W-:Y:S01]  /*a630*/  LOP3.LUT P0, RZ, R81, 0x3f0, RZ, 0xc0, !PT ;  /* 0x000003f051ff7812 */ /* 0x000fe2000780c0ff */
[----:B------:R-:W-:Y:S05]  /*a640*/  UIADD3 UR55, UPT, UPT, UR5, 0x1, URZ ;  /* 0x0000000105377890 */ /* 0x000fea000fffe0ff */
[----:B-1----:R-:W-:Y:S01]  /*a650*/  SYNCS.ARRIVE.TRANS64.RED.A1T0 RZ, [UR4], RZ ;  /* 0x000000ffffff79a7 */ /* 0x002fe20008100404 */
[----:B------:R1:W5:Y:S02]  /*a660*/  LDG.E R100, desc[UR50][R100.64+0x8] ;  /* 0x0000083264647981 */ /* 0x000364000c1e1900 */
[----:B------:R-:W-:Y:S05]  /*a670*/  @P1 BRA `(.L_x_139) ;  /* 0x0000000000101947 */ /* 0x000fea0003800000 */
[----:B------:R-:W-:Y:S04]  /*a680*/  DEPBAR {5,4,3,2,1,0} ;  /* 0x0000003f0000791a */ /* 0x000fe80000000000 */
[----:B------:R-:W2:Y:S02]  /*a690*/  CCTL.E.C.LDCU.IV.DEEP [UR56] ;  /* 0x0000000038007540 */ /* 0x000ea40009c08000 */
[----:B--2---:R2:W-:Y:S01]  /*a6a0*/  UTMACCTL.IV [UR56] ;  /* 0x00000000380079b9 */ /* 0x0045e20008000000 */
[----:B------:R-:W-:Y:S01]  /*a6b0*/  NOP ;  /* 0x0000000000007918 */ /* 0x000fe20000000000 */
.L_x_139:
[----:B--2---:R-:W-:Y:S05]  /*a6c0*/  BSYNC.RECONVERGENT B0 ;  /* 0x0000000000007941 */ /* 0x004fea0003800200 */
.L_x_138:
[----:B------:R-:W-:Y:S04]  /*a6d0*/  BSSY.RECONVERGENT B6, `(.L_x_140) ;  /* 0x0000021000067945 */ /* 0x000fe80003800200 */
[----:B------:R-:W-:Y:S05]  /*a6e0*/  @!P0 BRA `(.L_x_141) ;  /* 0x00000000007c8947 */ /* 0x000fea0003800000 */
[----:B------:R-:W2:Y:S01]  /*a6f0*/  LDCU.64 UR8, c[0x4][0x80] ;  /* 0x01001000ff0877ac */ /* 0x000ea20008000a00 */
[----:B------:R-:W-:Y:S01]  /*a700*/  MOV R2, 0x0 ;  /* 0x0000000000027802 */ /* 0x000fe20000000f00 */
[----:B------:R-:W-:Y:S02]  /*a710*/  HFMA2 R12, -RZ, RZ, 0, 5.9604644775390625e-08 ;  /* 0x00000001ff0c7431 */ /* 0x000fe400000001ff */
[----:B------:R-:W-:Y:S01]  /*a720*/  IMAD.MOV.U32 R8, RZ, RZ, 0x70 ;  /* 0x00000070ff087424 */ /* 0x000fe200078e00ff */
[----:B----4-:R4:W1:Y:S01]  /*a730*/  LDC.64 R14, c[0x4][R2] ;  /* 0x01000000020e7b82 */ /* 0x0108620000000a00 */
[----:B------:R-:W3:Y:S01]  /*a740*/  LDCU.64 UR6, c[0x4][0x88] ;  /* 0x01001100ff0677ac */ /* 0x000ee20008000a00 */
[----:B------:R-:W-:Y:S01]  /*a750*/  IMAD.MOV.U32 R13, RZ, RZ, RZ ;  /* 0x000000ffff0d7224 */ /* 0x000fe200078e00ff */
[----:B------:R-:W3:Y:S01]  /*a760*/  LDCU.64 UR4, c[0x4][0x8] ;  /* 0x01000100ff0477ac */ /* 0x000ee20008000a00 */
[----:B--2---:R-:W-:Y:S01]  /*a770*/  MOV R5, UR9 ;  /* 0x0000000900057c02 */ /* 0x004fe20008000f00 */
[----:B------:R-:W-:Y:S01]  /*a780*/  IMAD.U32 R4, RZ, RZ, UR8 ;  /* 0x00000008ff047e24 */ /* 0x000fe2000f8e00ff */
[----:B---3--:R-:W-:Y:S01]  /*a790*/  MOV R7, UR7 ;  /* 0x0000000700077c02 */ /* 0x008fe20008000f00 */
[----:B------:R-:W-:Y:S01]  /*a7a0*/  IMAD.U32 R6, RZ, RZ, UR6 ;  /* 0x00000006ff067e24 */ /* 0x000fe2000f8e00ff */
[----:B------:R-:W-:Y:S01]  /*a7b0*/  MOV R11, UR5 ;  /* 0x00000005000b7c02 */ /* 0x000fe20008000f00 */
[----:B------:R-:W-:Y:S02]  /*a7c0*/  IMAD.U32 R10, RZ, RZ, UR4 ;  /* 0x00000004ff0a7e24 */ /* 0x000fe4000f8e00ff */
[----:B------:R-:W-:Y:S07]  /*a7d0*/  LEPC R20, `(.L_x_142) ;  /* 0x000000001014794e */ /* 0x000fee0000000000 */
[----:B-1--45:R-:W-:Y:S05]  /*a7e0*/  CALL.ABS.NOINC R14 ;  /* 0x000000000e007343 */ /* 0x032fea0003c00000 */
.L_x_142:
[----:B------:R-:W1:Y:S01]  /*a7f0*/  LDCU.64 UR8, c[0x4][0x80] ;  /* 0x01001000ff0877ac */ /* 0x000e620008000a00 */
[----:B------:R-:W2:Y:S01]  /*a800*/  LDC.64 R2, c[0x4][R2] ;  /* 0x0100000002027b82 */ /* 0x000ea20000000a00 */
[----:B------:R-:W-:Y:S02]  /*a810*/  HFMA2 R12, -RZ, RZ, 0, 5.9604644775390625e-08 ;  /* 0x00000001ff0c7431 */ /* 0x000fe400000001ff */
[----:B------:R-:W-:Y:S02]  /*a820*/  IMAD.MOV.U32 R8, RZ, RZ, 0x70 ;  /* 0x00000070ff087424 */ /* 0x000fe400078e00ff */
[----:B------:R-:W-:Y:S01]  /*a830*/  IMAD.MOV.U32 R13, RZ, RZ, RZ ;  /* 0x000000ffff0d7224 */ /* 0x000fe200078e00ff */
[----:B------:R-:W3:Y:S01]  /*a840*/  LDCU.64 UR6, c[0x4][0x88] ;  /* 0x01001100ff0677ac */ /* 0x000ee20008000a00 */
[----:B------:R-:W4:Y:S01]  /*a850*/  LDCU.64 UR4, c[0x4][0x8] ;  /* 0x01000100ff0477ac */ /* 0x000f220008000a00 */
[----:B-1----:R-:W-:Y:S02]  /*a860*/  MOV R4, UR8 ;  /* 0x0000000800047c02 */ /* 0x002fe40008000f00 */
[----:B------:R-:W-:Y:S02]  /*a870*/  MOV R5, UR9 ;  /* 0x0000000900057c02 */ /* 0x000fe40008000f00 */
[----:B---3--:R-:W-:Y:S01]  /*a880*/  MOV R7, UR7 ;  /* 0x0000000700077c02 */ /* 0x008fe20008000f00 */
[----:B------:R-:W-:Y:S01]  /*a890*/  IMAD.U32 R6, RZ, RZ, UR6 ;  /* 0x00000006ff067e24 */ /* 0x000fe2000f8e00ff */
[----:B----4-:R-:W-:Y:S01]  /*a8a0*/  MOV R11, UR5 ;  /* 0x00000005000b7c02 */ /* 0x010fe20008000f00 */
[----:B------:R-:W-:Y:S02]  /*a8b0*/  IMAD.U32 R10, RZ, RZ, UR4 ;  /* 0x00000004ff0a7e24 */ /* 0x000fe4000f8e00ff */
[----:B------:R-:W-:Y:S07]  /*a8c0*/  LEPC R20, `(.L_x_141) ;  /* 0x000000001014794e */ /* 0x000fee0000000000 */
[----:B--2---:R-:W-:Y:S05]  /*a8d0*/  CALL.ABS.NOINC R2 ;  /* 0x0000000002007343 */ /* 0x004fea0003c00000 */
.L_x_141:
[----:B------:R-:W-:Y:S05]  /*a8e0*/  BSYNC.RECONVERGENT B6 ;  /* 0x0000000000067941 */ /* 0x000fea0003800200 */
.L_x_140:
[----:B------:R-:W-:Y:S01]  /*a8f0*/  ISETP.NE.AND P0, PT, R94, RZ, PT ;  /* 0x000000ff5e00720c */ /* 0x000fe20003f05270 */
[----:B------:R-:W-:Y:S01]  /*a900*/  BSSY B0, `(.L_x_143) ;  /* 0x0000009000007945 */ /* 0x000fe20003800000 */
[----:B------:R-:W-:Y:S04]  /*a910*/  PLOP3.LUT P1, PT, PT, PT, PT, 0x8, 0x80 ;  /* 0x000000000080781c */ /* 0x000fe80003f2e170 */
[----:B-1----:R-:W-:Y:S07]  /*a920*/  P2R R101, PR, RZ, 0x2 ;  /* 0x00000002ff657803 */ /* 0x002fee0000000000 */
[----:B------:R-:W-:Y:S05]  /*a930*/  @P0 BRA `(.L_x_144) ;  /* 0x0000000000140947 */ /* 0x000fea0003800000 */
[----:B------:R-:W-:Y:S03]  /*a940*/  UMOV UR4, 0xffffffff ;  /* 0xffffffff00047882 */ /* 0x000fe60000000000 */
[----:B------:R-:W-:Y:S05]  /*a950*/  BRA.DIV UR4, `(.L_x_145) ;  /* 0x0000007a042c7947 */ /* 0x000fea000b800000 */
[----:B------:R-:W-:Y:S11]  /*a960*/  ELECT P6, URZ, PT ;  /* 0x0000000000ff782f */ /* 0x000ff600038c0000 */
[----:B------:R-:W-:Y:S02]  /*a970*/  @!UPT UIADD3 URZ, UPT, UPT, URZ, URZ, URZ ;  /* 0x000000fffffff290 */ /* 0x000fe4000fffe0ff */
.L_x_269:
[----:B------:R-:W-:Y:S07]  /*a980*/  P2R R101, PR, RZ, 0x40 ;  /* 0x00000040ff657803 */ /* 0x000fee0000000000 */
.L_x_144:
[----:B------:R-:W-:Y:S05]  /*a990*/  BSYNC B0 ;  /* 0x0000000000007941 */ /* 0x000fea0003800000 */
.L_x_143:
[----:B------:R-:W-:Y:S02]  /*a9a0*/  ISETP.NE.U32.AND P0, PT, R78, RZ, PT ;  /* 0x000000ff4e00720c */ /* 0x000fe40003f05070 */
[----:B------:R-:W-:Y:S02]  /*a9b0*/  LOP3.LUT R91, R91, 0x1, RZ, 0x3c, !PT ;  /* 0x000000015b5b7812 */ /* 0x000fe400078e3cff */
[----:B------:R-:W-:Y:S02]  /*a9c0*/  ISETP.NE.AND.EX P1, PT, R79, RZ, PT, P0 ;  /* 0x000000ff4f00720c */ /* 0x000fe40003f25300 */
[----:B------:R-:W-:Y:S04]  /*a9d0*/  ISETP.NE.U32.AND P0, PT, R76, RZ, PT ;  /* 0x000000ff4c00720c */ /* 0x000fe80003f05070 */
[----:B------:R-:W-:Y:S07]  /*a9e0*/  ISETP.NE.AND.EX P0, PT, R77, RZ, PT, P0 ;  /* 0x000000ff4d00720c */ /* 0x000fee0003f05300 */
[----:B------:R-:W1:Y:S08]  /*a9f0*/  @P1 LDC.64 R8, c[0x0][0x8b8] ;  /* 0x00022e00ff081b82 */ /* 0x000e700000000a00 */
[----:B---3--:R-:W2:Y:S02]  /*aa00*/  @P0 LDC.64 R2, c[0x0][0x890] ;  /* 0x00022400ff020b82 */ /* 0x008ea40000000a00 */
[C---:B--2---:R-:W-:Y:S04]  /*aa10*/  @P0 IMAD.WIDE R2, R17.reuse, 0x8, R2 ;  /* 0x0000000811020825 */ /* 0x044fe800078e0202 */
[----:B-1----:R-:W-:Y:S01]  /*aa20*/  @P1 IMAD.WIDE R8, R17, 0x8, R8 ;  /* 0x0000000811081825 */ /* 0x002fe200078e0208 */
[----:B------:R1:W2:Y:S04]  /*aa30*/  @P0 LDG.E.64 R4, desc[UR50][R2.64] ;  /* 0x0000003202040981 */ /* 0x0002a8000c1e1b00 */
[----:B------:R-:W3:Y:S01]  /*aa40*/  @P1 LDG.E.64 R6, desc[UR50][R8.64] ;  /* 0x0000003208061981 */ /* 0x000ee2000c1e1b00 */
[----:B-1----:R-:W-:Y:S03]  /*aa50*/  SHF.L.U32 R2, R91, 0x1f, RZ ;  /* 0x0000001f5b027819 */ /* 0x002fe600000006ff */
[----:B--2---:R1:W5:Y:S04]  /*aa60*/  @P0 LD.E R48, desc[UR50][R4.64] ;  /* 0x0000003204300980 */ /* 0x004368000c101900 */
[----:B---3--:R1:W5:Y:S01]  /*aa70*/  @P1 LD.E R47, desc[UR50][R6.64] ;  /* 0x00000032062f1980 */ /* 0x008362000c101900 */
[----:B------:R-:W-:Y:S05]  /*aa80*/  @P0 BRA `(.L_x_146) ;  /* 0x0000000000240947 */ /* 0x000fea0003800000 */
[----:B------:R-:W-:Y:S04]  /*aa90*/  ISETP.NE.U32.AND P0, PT, RZ, UR38, PT ;  /* 0x00000026ff007c0c */ /* 0x000fe8000bf05070 */
[----:B------:R-:W-:Y:S11]  /*aaa0*/  ISETP.NE.AND.EX P0, PT, RZ, UR39, PT, P0 ;  /* 0x00000027ff007c0c */ /* 0x000ff6000bf05300 */
[----:B------:R-:W-:Y:S02]  /*aab0*/  @!UPT UIADD3 URZ, UPT, UPT, URZ, URZ, URZ ;  /* 0x000000fffffff290 */ /* 0x000fe4000fffe0ff */
[----:B------:R-:W2:Y:S08]  /*aac0*/  @P0 LDC R0, c[0x0][0x898] ;  /* 0x00022600ff000b82 */ /* 0x000eb00000000800 */
[----:B-1----:R-:W1:Y:S01]  /*aad0*/  @P0 LDC.64 R4, c[0x0][0x888] ;  /* 0x00022200ff040b82 */ /* 0x002e620000000a00 */
[----:B--2---:R-:W-:Y:S04]  /*aae0*/  @P0 IMAD R0, R17, R0, RZ ;  /* 0x0000000011000224 */ /* 0x004fe800078e02ff */
[----:B-1----:R-:W-:Y:S05]  /*aaf0*/  @P0 IMAD.WIDE R4, R0, 0x4, R4 ;  /* 0x0000000400040825 */ /* 0x002fea00078e0204 */
[----:B-----5:R2:W5:Y:S02]  /*ab00*/  @P0 LDG.E R48, desc[UR50][R4.64] ;  /* 0x0000003204300981 */ /* 0x020564000c1e1900 */
[----:B--2---:R-:W3:Y:S02]  /*ab10*/  @!P0 LDC R48, c[0x0][0x880] ;  /* 0x00022000ff308b82 */ /* 0x004ee40000000800 */
.L_x_146:
        /* <DEDUP_REMOVED lines=9> */
[----:B--2---:R-:W1:Y:S02]  /*abb0*/  @!P0 LDC R47, c[0x0][0x8a8] ;  /* 0x00022a00ff2f8b82 */ /* 0x004e640000000800 */
.L_x_147:
[----:B------:R-:W2:Y:S01]  /*abc0*/  SYNCS.PHASECHK.TRANS64.TRYWAIT P0, [UR43+0x30], R2 ;  /* 0x00003002ff0075a7 */ /* 0x000ea2000800112b */
[----:B------:R-:W-:Y:S01]  /*abd0*/  LEA R97, R90, UR43, 0x3 ;  /* 0x0000002b5a617c11 */ /* 0x000fe2000f8e18ff */
[----:B------:R-:W-:Y:S01]  /*abe0*/  BSSY B0, `(.L_x_148) ;  /* 0x0000008000007945 */ /* 0x000fe20003800000 */
[----:B------:R-:W-:Y:S01]  /*abf0*/  SHF.L.U32 R0, R88, 0x1f, RZ ;  /* 0x0000001f58007819 */ /* 0x000fe200000006ff */
[----:B------:R-:W-:Y:S02]  /*ac00*/  VIADD R86, R92, UR43 ;  /* 0x0000002b5c567c36 */ /* 0x000fe40008000000 */
[----:B------:R-:W-:Y:S01]  /*ac10*/  IMAD.MOV.U32 R71, RZ, RZ, RZ ;  /* 0x000000ffff477224 */ /* 0x000fe200078e00ff */
[----:B------:R1:W1:Y:S01]  /*ac20*/  SYNCS.PHASECHK.TRANS64.TRYWAIT P2, [R97+URZ+0x100], R0 ;  /* 0x00010000610075a7 */ /* 0x00026200080411ff */
[----:B--2---:R-:W-:Y:S05]  /*ac30*/  @P0 BRA `(.L_x_149) ;  /* 0x0000000000080947 */ /* 0x004fea0003800000 */
[----:B------:R-:W2:Y:S02]  /*ac40*/  SYNCS.PHASECHK.TRANS64.TRYWAIT P0, [UR43+0x30], R2 ;  /* 0x00003002ff0075a7 */ /* 0x000ea4000800112b */
[----:B--2---:R-:W-:Y:S05]  /*ac50*/  @!P0 BRA `(.L_x_150) ;  /* 0x0000007400848947 */ /* 0x004fea0003800000 */
.L_x_149:
[----:B------:R-:W-:Y:S05]  /*ac60*/  BSYNC B0 ;  /* 0x0000000000007941 */ /* 0x000fea0003800000 */
.L_x_148:
[----:B---3-5:R-:W-:Y:S01]  /*ac70*/  FSETP.NEU.AND P0, PT, R48, RZ, PT ;  /* 0x000000ff3000720b */ /* 0x028fe20003f0d000 */
[----:B------:R-:W-:Y:S01]  /*ac80*/  IMAD.MOV.U32 R70, RZ, RZ, RZ ;  /* 0x000000ffff467224 */ /* 0x000fe200078e00ff */
[----:B------:R-:W-:Y:S02]  /*ac90*/  CS2R R68, SRZ ;  /* 0x0000000000447805 */ /* 0x000fe4000001ff00 */
[----:B------:R-:W-:Y:S02]  /*aca0*/  CS2R R74, SRZ ;  /* 0x00000000004a7805 */ /* 0x000fe4000001ff00 */
[----:B------:R-:W-:Y:S02]  /*acb0*/  CS2R R72, SRZ ;  /* 0x0000000000487805 */ /* 0x000fe4000001ff00 */
[----:B------:R-:W-:Y:S02]  /*acc0*/  CS2R R62, SRZ ;  /* 0x00000000003e7805 */ /* 0x000fe4000001ff00 */
[----:B------:R-:W-:Y:S02]  /*acd0*/  CS2R R60, SRZ ;  /* 0x00000000003c7805 */ /* 0x000fe4000001ff00 */
[----:B------:R-:W-:Y:S02]  /*ace0*/  CS2R R58, SRZ ;  /* 0x00000000003a7805 */ /* 0x000fe4000001ff00 */
[----:B------:R-:W-:Y:S02]  /*acf0*/  CS2R R56, SRZ ;  /* 0x0000000000387805 */ /* 0x000fe4000001ff00 */
[----:B------:R-:W-:Y:S01]  /*ad00*/  ISETP.GE.AND P1, PT, R100, 0x1, PT ;  /* 0x000000016400780c */ /* 0x000fe20003f26270 */
[----:B------:R-:W-:Y:S01]  /*ad10*/  IMAD R54, R90, 0x80, R93 ;  /* 0x000000805a367824 */ /* 0x000fe200078e025d */
[----:B------:R-:W-:Y:S02]  /*ad20*/  CS2R R38, SRZ ;  /* 0x0000000000267805 */ /* 0x000fe4000001ff00 */
[----:B------:R-:W-:Y:S01]  /*ad30*/  CS2R R36, SRZ ;  /* 0x0000000000247805 */ /* 0x000fe2000001ff00 */
[----:B--2---:R-:W-:Y:S01]  /*ad40*/  @P0 IMAD R2, R95, 0x2, R86 ;  /* 0x000000025f020824 */ /* 0x004fe200078e0256 */
[----:B------:R-:W-:Y:S05]  /*ad50*/  @P0 WARPSYNC.ALL ;  /* 0x0000000000000948 */ /* 0x000fea0003800000 */
[----:B------:R2:W3:Y:S01]  /*ad60*/  @P0 LDSM.16.MT88.4 R68, [R2+0x1000] ;  /* 0x001000000244083b */ /* 0x0004e20000004200 */
[----:B------:R-:W-:Y:S02]  /*ad70*/  CS2R R34, SRZ ;  /* 0x0000000000227805 */ /* 0x000fe4000001ff00 */
[----:B------:R-:W-:Y:S02]  /*ad80*/  CS2R R32, SRZ ;  /* 0x0000000000207805 */ /* 0x000fe4000001ff00 */
[----:B------:R-:W-:Y:S02]  /*ad90*/  CS2R R30, SRZ ;  /* 0x00000000001e7805 */ /* 0x000fe4000001ff00 */
[----:B------:R-:W-:Y:S02]  /*ada0*/  CS2R R28, SRZ ;  /* 0x00000000001c7805 */ /* 0x000fe4000001ff00 */
[----:B------:R-:W-:Y:S01]  /*adb0*/  CS2R R26, SRZ ;  /* 0x00000000001a7805 */ /* 0x000fe2000001ff00 */
[----:B------:R2:W2:Y:S01]  /*adc0*/  @P0 LDSM.16.MT88.4 R72, [R2+0x1800] ;  /* 0x001800000248083b */ /* 0x0004a20000004200 */
[----:B------:R-:W-:Y:S02]  /*add0*/  CS2R R24, SRZ ;  /* 0x0000000000187805 */ /* 0x000fe4000001ff00 */
[----:B------:R-:W-:Y:S02]  /*ade0*/  CS2R R18, SRZ ;  /* 0x0000000000127805 */ /* 0x000fe4000001ff00 */
[----:B------:R-:W-:Y:S02]  /*adf0*/  CS2R R16, SRZ ;  /* 0x0000000000107805 */ /* 0x000fe4000001ff00 */
[----:B----4-:R-:W-:Y:S02]  /*ae00*/  CS2R R14, SRZ ;  /* 0x00000000000e7805 */ /* 0x010fe4000001ff00 */
[----:B------:R-:W-:Y:S01]  /*ae10*/  CS2R R12, SRZ ;  /* 0x00000000000c7805 */ /* 0x000fe2000001ff00 */
[----:B------:R4:W2:Y:S01]  /*ae20*/  @P0 LDSM.16.MT88.4 R60, [R92+UR43+0x1000] ;  /* 0x0010002b5c3c083b */ /* 0x0008a20008004200 */
[----:B------:R-:W-:Y:S02]  /*ae30*/  CS2R R10, SRZ ;  /* 0x00000000000a7805 */ /* 0x000fe4000001ff00 */
[----:B------:R-:W-:Y:S02]  /*ae40*/  CS2R R8, SRZ ;  /* 0x0000000000087805 */ /* 0x000fe4000001ff00 */
[----:B-1----:R-:W-:Y:S02]  /*ae50*/  CS2R R6, SRZ ;  /* 0x0000000000067805 */ /* 0x002fe4000001ff00 */
[----:B------:R-:W-:Y:S01]  /*ae60*/  CS2R R4, SRZ ;  /* 0x0000000000047805 */ /* 0x000fe2000001ff00 */
[----:B------:R-:W-:Y:S01]  /*ae70*/  VIADD R102, R86, 0x1000 ;  /* 0x0000100056667836 */ /* 0x000fe20000000000 */
[----:B------:R4:W1:Y:S01]  /*ae80*/  @P0 LDSM.16.MT88.4 R56, [R92+UR43+0x1800] ;  /* 0x0018002b5c38083b */ /* 0x0008620008004200 */
[----:B------:R-:W-:Y:S05]  /*ae90*/  @!P1 BRA `(.L_x_151) ;  /* 0x0000000000d49947 */ /* 0x000fea0003800000 */
[----:B------:R-:W-:Y:S01]  /*aea0*/  SHF.R.U32.HI R3, RZ, 0x15, R54 ;  /* 0x00000015ff037819 */ /* 0x000fe20000011636 */
[----:B------:R-:W-:Y:S03]  /*aeb0*/  BSSY B0, `(.L_x_152) ;  /* 0x0000006000007945 */ /* 0x000fe60003800000 */
[----:B------:R-:W-:Y:S01]  /*aec0*/  LOP3.LUT P0, RZ, R3, 0x3, R80, 0x48, !PT ;  /* 0x0000000303ff7812 */ /* 0x000fe20007804850 */
[----:B------:R-:W-:Y:S01]  /*aed0*/  @!UPT UIADD3 URZ, UPT, UPT, URZ, URZ, URZ ;  /* 0x000000fffffff290 */ /* 0x000fe2000fffe0ff */
[----:B------:R-:W-:Y:S11]  /*aee0*/  @P2 BRA `(.L_x_153) ;  /* 0x0000000000082947 */ /* 0x000ff60003800000 */
[----:B------:R-:W5:Y:S02]  /*aef0*/  SYNCS.PHASECHK.TRANS64.TRYWAIT P1, [R97+URZ+0x100], R0 ;  /* 0x00010000610075a7 */ /* 0x000f6400080211ff */
[----:B-----5:R-:W-:Y:S05]  /*af00*/  @!P1 BRA `(.L_x_154) ;  /* 0x0000007000f09947 */ /* 0x020fea0003800000 */
.L_x_153:
[----:B------:R-:W-:Y:S05]  /*af10*/  BSYNC B0 ;  /* 0x0000000000007941 */ /* 0x000fea0003800000 */
.L_x_152:
[----:B------:R-:W-:Y:S05]  /*af20*/  @!P0 BRA `(.L_x_155) ;  /* 0x0000000000408947 */ /* 0x000fea0003800000 */
[----:B------:R-:W5:Y:S01]  /*af30*/  LDCU.64 UR8, c[0x4][0x70] ;  /* 0x01000e00ff0877ac */ /* 0x000f620008000a00 */
[----:B------:R-:W-:Y:S01]  /*af40*/  MOV R3, 0x0 ;  /* 0x0000000000037802 */ /* 0x000fe20000000f00 */
[----:B------:R-:W-:Y:S02]  /*af50*/  HFMA2 R12, -RZ, RZ, 0, 5.9604644775390625e-08 ;  /* 0x00000001ff0c7431 */ /* 0x000fe400000001ff */
[----:B------:R-:W-:Y:S02]  /*af60*/  IMAD.MOV.U32 R8, RZ, RZ, 0x192 ;  /* 0x00000192ff087424 */ /* 0x000fe400078e00ff */
[----:B------:R-:W-:Y:S01]  /*af70*/  IMAD.MOV.U32 R13, RZ, RZ, RZ ;  /* 0x000000ffff0d7224 */ /* 0x000fe200078e00ff */
[----:B------:R-:W3:Y:S01]  /*af80*/  LDCU.64 UR6, c[0x4][0x78] ;  /* 0x01000f00ff0677ac */ /* 0x000ee20008000a00 */
[----:B--2---:R-:W2:Y:S01]  /*af90*/  LDC.64 R2, c[0x4][R3] ;  /* 0x0100000003027b82 */ /* 0x004ea20000000a00 */
[----:B------:R-:W4:Y:S01]  /*afa0*/  LDCU.64 UR4, c[0x4][0x10] ;  /* 0x01000200ff0477ac */ /* 0x000f220008000a00 */
[----:B-----5:R-:W-:Y:S01]  /*afb0*/  MOV R5, UR9 ;  /* 0x0000000900057c02 */ /* 0x020fe20008000f00 */
[----:B------:R-:W-:Y:S01]  /*afc0*/  IMAD.U32 R4, RZ, RZ, UR8 ;  /* 0x00000008ff047e24 */ /* 0x000fe2000f8e00ff */
[----:B---3--:R-:W-:Y:S01]  /*afd0*/  MOV R7, UR7 ;  /* 0x0000000700077c02 */ /* 0x008fe20008000f00 */
[----:B------:R-:W-:Y:S01]  /*afe0*/  IMAD.U32 R6, RZ, RZ, UR6 ;  /* 0x00000006ff067e24 */ /* 0x000fe2000f8e00ff */
[----:B----4-:R-:W-:Y:S01]  /*aff0*/  MOV R11, UR5 ;  /* 0x00000005000b7c02 */ /* 0x010fe20008000f00 */
[----:B------:R-:W-:Y:S02]  /*b000*/  IMAD.U32 R10, RZ, RZ, UR4 ;  /* 0x00000004ff0a7e24 */ /* 0x000fe4000f8e00ff */
[----:B------:R-:W-:Y:S07]  /*b010*/  LEPC R20, `(.L_x_155) ;  /* 0x000000001014794e */ /* 0x000fee0000000000 */
[----:B-12---:R-:W-:Y:S05]  /*b020*/  CALL.ABS.NOINC R2 ;  /* 0x0000000002007343 */ /* 0x006fea0003c00000 */
.L_x_155:
[----:B------:R-:W-:Y:S05]  /*b030*/  WARPSYNC.ALL ;  /* 0x0000000000007948 */ /* 0x000fea0003800000 */
[C---:B------:R-:W-:Y:S01]  /*b040*/  R2UR UR4, R54.reuse ;  /* 0x00000000360472ca */ /* 0x040fe200000e0000 */
[----:B------:R-:W-:Y:S05]  /*b050*/  VIADD R3, R54, 0x100000 ;  /* 0x0010000036037836 */ /* 0x000fea0000000000 */
[----:B------:R-:W-:Y:S04]  /*b060*/  SHF.R.U32.HI R3, RZ, 0x15, R3 ;  /* 0x00000015ff037819 */ /* 0x000fe80000011603 */
[----:B------:R-:W-:Y:S03]  /*b070*/  LOP3.LUT P0, RZ, R3, 0x3, R80, 0x48, !PT ;  /* 0x0000000303ff7812 */ /* 0x000fe60007804850 */
[----:B------:R-:W1:Y:S10]  /*b080*/  LDTM.16dp256bit.x4 R24, tmem[UR4] ;  /* 0x00000004001879ee */ /* 0x000e740008120000 */
[----:B-1----:R-:W-:Y:S05]  /*b090*/  @!P0 BRA `(.L_x_156) ;  /* 0x0000000000408947 */ /* 0x002fea0003800000 */
[----:B------:R-:W1:Y:S01]  /*b0a0*/  LDCU.64 UR8, c[0x4][0x70] ;  /* 0x01000e00ff0877ac */ /* 0x000e620008000a00 */
[----:B------:R-:W-:Y:S01]  /*b0b0*/  MOV R3, 0x0 ;  /* 0x0000000000037802 */ /* 0x000fe20000000f00 */
[----:B------:R-:W-:Y:S02]  /*b0c0*/  HFMA2 R12, -RZ, RZ, 0, 5.9604644775390625e-08 ;  /* 0x00000001ff0c7431 */ /* 0x000fe400000001ff */
[----:B------:R-:W-:Y:S02]  /*b0d0*/  IMAD.MOV.U32 R8, RZ, RZ, 0x192 ;  /* 0x00000192ff087424 */ /* 0x000fe400078e00ff */
[----:B------:R-:W-:Y:S01]  /*b0e0*/  IMAD.MOV.U32 R13, RZ, RZ, RZ ;  /* 0x000000ffff0d7224 */ /* 0x000fe200078e00ff */
[----:B------:R-:W5:Y:S01]  /*b0f0*/  LDCU.64 UR6, c[0x4][0x78] ;  /* 0x01000f00ff0677ac */ /* 0x000f620008000a00 */
[----:B--2---:R-:W2:Y:S01]  /*b100*/  LDC.64 R2, c[0x4][R3] ;  /* 0x0100000003027b82 */ /* 0x004ea20000000a00 */
[----:B------:R-:W3:Y:S01]  /*b110*/  LDCU.64 UR4, c[0x4][0x10] ;  /* 0x01000200ff0477ac */ /* 0x000ee20008000a00 */
[----:B-1----:R-:W-:Y:S01]  /*b120*/  MOV R5, UR9 ;  /* 0x0000000900057c02 */ /* 0x002fe20008000f00 */
[----:B------:R-:W-:Y:S01]  /*b130*/  IMAD.U32 R4, RZ, RZ, UR8 ;  /* 0x00000008ff047e24 */ /* 0x000fe2000f8e00ff */
[----:B-----5:R-:W-:Y:S01]  /*b140*/  MOV R7, UR7 ;  /* 0x0000000700077c02 */ /* 0x020fe20008000f00 */
[----:B------:R-:W-:Y:S01]  /*b150*/  IMAD.U32 R6, RZ, RZ, UR6 ;  /* 0x00000006ff067e24 */ /* 0x000fe2000f8e00ff */
[----:B---3--:R-:W-:Y:S01]  /*b160*/  MOV R11, UR5 ;  /* 0x00000005000b7c02 */ /* 0x008fe20008000f00 */
[----:B------:R-:W-:Y:S02]  /*b170*/  IMAD.U32 R10, RZ, RZ, UR4 ;  /* 0x00000004ff0a7e24 */ /* 0x000fe4000f8e00ff */
[----:B------:R-:W-:Y:S07]  /*b180*/  LEPC R20, `(.L_x_156) ;  /* 0x000000001014794e */ /* 0x000fee0000000000 */
[----:B--2-4-:R-:W-:Y:S05]  /*b190*/  CALL.ABS.NOINC R2 ;  /* 0x0000000002007343 */ /* 0x014fea0003c00000 */
.L_x_156:
[----:B------:R-:W-:Y:S05]  /*b1a0*/  WARPSYNC.ALL ;  /* 0x0000000000007948 */ /* 0x000fea0003800000 */
[----:B------:R-:W-:Y:S11]  /*b1b0*/  R2UR UR4, R54 ;  /* 0x00000000360472ca */ /* 0x000ff600000e0000 */
[----:B------:R-:W-:Y:S02]  /*b1c0*/  @!UPT UIADD3 URZ, UPT, UPT, URZ, URZ, URZ ;  /* 0x000000fffffff290 */ /* 0x000fe4000fffe0ff */
[----:B------:R-:W1:Y:S02]  /*b1d0*/  LDTM.16dp256bit.x4 R4, tmem[UR4+0x100000] ;  /* 0x10000004000479ee */ /* 0x000e640008120000 */
[----:B-1----:R-:W-:Y:S01]  /*b1e0*/  NOP ;  /* 0x0000000000007918 */ /* 0x002fe20000000000 */
.L_x_151:
[--C-:B--2---:R-:W-:Y:S01]  /*b1f0*/  HADD2.F32 R49, -RZ, R60.reuse.H0_H0 ;  /* 0x2000003cff317230 */ /* 0x104fe20000004100 */
[----:B------:R-:W-:Y:S05]  /*b200*/  WARPSYNC.ALL ;  /* 0x0000000000007948 */ /* 0x000fea0003800000 */
[----:B------:R-:W-:Y:S01]  /*b210*/  LEA R55, R95, R86, 0x1 ;  /* 0x000000565f377211 */ /* 0x000fe200078e08ff */
[-C--:B------:R-:W-:Y:S01]  /*b220*/  FMUL R0, R24, R47.reuse ;  /* 0x0000002f18007220 */ /* 0x080fe20000400000 */
[----:B------:R-:W-:Y:S02]  /*b230*/  HADD2.F32 R51, -RZ, R60.H1_H1 ;  /* 0x3000003cff337230 */ /* 0x000fe40000004100 */
[-C--:B------:R-:W-:Y:S01]  /*b240*/  FMUL R2, R25, R47.reuse ;  /* 0x0000002f19027220 */ /* 0x080fe20000400000 */
[----:B------:R-:W-:Y:S01]  /*b250*/  FMUL R3, R26, R47 ;  /* 0x0000002f1a037220 */ /* 0x000fe20000400000 */
[C---:B------:R-:W-:Y:S01]  /*b260*/  FFMA R0, R48.reuse, R49, R0 ;  /* 0x0000003130007223 */ /* 0x040fe20000000000 */
[--C-:B------:R-:W-:Y:S02]  /*b270*/  HADD2.F32 R49, -RZ, R61.reuse.H0_H0 ;  /* 0x2000003dff317230 */ /* 0x100fe40000004100 */
[----:B------:R-:W-:Y:S01]  /*b280*/  FFMA R2, R48, R51, R2 ;  /* 0x0000003330027223 */ /* 0x000fe20000000002 */
[-C--:B------:R-:W-:Y:S01]  /*b290*/  FMUL R20, R4, R47.reuse ;  /* 0x0000002f04147220 */ /* 0x080fe20000400000 */
[----:B------:R-:W-:Y:S02]  /*b2a0*/  HADD2.F32 R51, -RZ, R61.H1_H1 ;  /* 0x3000003dff337230 */ /* 0x000fe40000004100 */
[----:B------:R-:W-:Y:S01]  /*b2b0*/  FMUL R21, R5, R47 ;  /* 0x0000002f05157220 */ /* 0x000fe20000400000 */
[----:B------:R-:W-:Y:S01]  /*b2c0*/  FFMA R3, R48, R49, R3 ;  /* 0x0000003130037223 */ /* 0x000fe20000000003 */
[----:B------:R-:W-:Y:S01]  /*b2d0*/  F2FP.F16.F32.PACK_AB R64, R2, R0 ;  /* 0x000000000240723e */ /* 0x000fe200000000ff */
[-C--:B------:R-:W-:Y:S01]  /*b2e0*/  FMUL R4, R27, R47.reuse ;  /* 0x0000002f1b047220 */ /* 0x080fe20000400000 */
[--C-:B------:R-:W-:Y:S02]  /*b2f0*/  HADD2.F32 R50, -RZ, R62.reuse.H0_H0 ;  /* 0x2000003eff327230 */ /* 0x100fe40000004100 */
[-C--:B------:R-:W-:Y:S01]  /*b300*/  FMUL R5, R28, R47.reuse ;  /* 0x0000002f1c057220 */ /* 0x080fe20000400000 */
[----:B------:R-:W-:Y:S01]  /*b310*/  FMUL R22, R6, R47 ;  /* 0x0000002f06167220 */ /* 0x000fe20000400000 */
[----:B------:R-:W-:Y:S02]  /*b320*/  HADD2.F32 R49, -RZ, R62.H1_H1 ;  /* 0x3000003eff317230 */ /* 0x000fe40000004100 */
[C---:B------:R-:W-:Y:S01]  /*b330*/  FFMA R4, R48.reuse, R51, R4 ;  /* 0x0000003330047223 */ /* 0x040fe20000000004 */
[----:B------:R-:W-:Y:S01]  /*b340*/  FFMA R5, R48, R50, R5 ;  /* 0x0000003230057223 */ /* 0x000fe20000000005 */
[--C-:B------:R-:W-:Y:S02]  /*b350*/  HADD2.F32 R50, -RZ, R63.reuse.H0_H0 ;  /* 0x2000003fff327230 */ /* 0x100fe40000004100 */
[-C--:B------:R-:W-:Y:S01]  /*b360*/  FMUL R6, R29, R47.reuse ;  /* 0x0000002f1d067220 */ /* 0x080fe20000400000 */
[----:B------:R-:W-:Y:S01]  /*b370*/  FMUL R23, R7, R47 ;  /* 0x0000002f07177220 */ /* 0x000fe20000400000 */
[----:B------:R-:W-:Y:S01]  /*b380*/  HADD2.F32 R51, -RZ, R63.H1_H1 ;  /* 0x3000003fff337230 */ /* 0x000fe20000004100 */
[----:B------:R-:W-:Y:S01]  /*b390*/  F2FP.F16.F32.PACK_AB R65, R4, R3 ;  /* 0x000000030441723e */ /* 0x000fe200000000ff */
[----:B------:R-:W-:Y:S01]  /*b3a0*/  FFMA R6, R48, R49, R6 ;  /* 0x0000003130067223 */ /* 0x000fe20000000006 */
[-C--:B------:R-:W-:Y:S01]  /*b3b0*/  FMUL R24, R8, R47.reuse ;  /* 0x0000002f08187220 */ /* 0x080fe20000400000 */
[--C-:B-1----:R-:W-:Y:S02]  /*b3c0*/  HADD2.F32 R49, -RZ, R56.reuse.H0_H0 ;  /* 0x20000038ff317230 */ /* 0x102fe40000004100 */
[-C--:B------:R-:W-:Y:S01]  /*b3d0*/  FMUL R7, R30, R47.reuse ;  /* 0x0000002f1e077220 */ /* 0x080fe20000400000 */
[----:B------:R-:W-:Y:S01]  /*b3e0*/  FMUL R8, R31, R47 ;  /* 0x0000002f1f087220 */ /* 0x000fe20000400000 */
[----:B---3--:R-:W-:Y:S01]  /*b3f0*/  HADD2.F32 R52, -RZ, R69.H1_H1 ;  /* 0x30000045ff347230 */ /* 0x008fe20000004100 */
[----:B------:R-:W-:Y:S01]  /*b400*/  F2FP.F16.F32.PACK_AB R66, R6, R5 ;  /* 0x000000050642723e */ /* 0x000fe200000000ff */
[C---:B------:R-:W-:Y:S01]  /*b410*/  FFMA R7, R48.reuse, R50, R7 ;  /* 0x0000003230077223 */ /* 0x040fe20000000007 */
[----:B------:R-:W-:Y:S01]  /*b420*/  FFMA R8, R48, R51, R8 ;  /* 0x0000003330087223 */ /* 0x000fe20000000008 */
[----:B------:R-:W-:Y:S02]  /*b430*/  HADD2.F32 R51, -RZ, R56.H1_H1 ;  /* 0x30000038ff337230 */ /* 0x000fe40000004100 */
[-C--:B------:R-:W-:Y:S01]  /*b440*/  FMUL R25, R9, R47.reuse ;  /* 0x0000002f09197220 */ /* 0x080fe20000400000 */
[----:B------:R-:W-:Y:S01]  /*b450*/  FMUL R9, R32, R47 ;  /* 0x0000002f20097220 */ /* 0x000fe20000400000 */
[--C-:B------:R-:W-:Y:S01]  /*b460*/  HADD2.F32 R50, -RZ, R58.reuse.H0_H0 ;  /* 0x2000003aff327230 */ /* 0x100fe20000004100 */
[----:B------:R-:W-:Y:S01]  /*b470*/  F2FP.F16.F32.PACK_AB R67, R8, R7 ;  /* 0x000000070843723e */ /* 0x000fe200000000ff */
[----:B------:R-:W-:Y:S01]  /*b480*/  FMUL R40, R10, R47 ;  /* 0x0000002f0a287220 */ /* 0x000fe20000400000 */
[C---:B------:R-:W-:Y:S01]  /*b490*/  FFMA R9, R48.reuse, R49, R9 ;  /* 0x0000003130097223 */ /* 0x040fe20000000009 */
[----:B------:R-:W-:Y:S02]  /*b4a0*/  HADD2.F32 R49, -RZ, R57.H0_H0 ;  /* 0x20000039ff317230 */ /* 0x000fe40000004100 */
[-C--:B------:R-:W-:Y:S01]  /*b4b0*/  FMUL R10, R33, R47.reuse ;  /* 0x0000002f210a7220 */ /* 0x080fe20000400000 */
[----:B------:R1:W-:Y:S01]  /*b4c0*/  STSM.16.MT88.4 [R86+0x1000], R64 ;  /* 0x0010004056007844 */ /* 0x0003e20000004200 */
[----:B------:R-:W-:Y:S01]  /*b4d0*/  FMUL R41, R11, R47 ;  /* 0x0000002f0b297220 */ /* 0x000fe20000400000 */
[----:B------:R-:W-:Y:S02]  /*b4e0*/  HADD2.F32 R53, -RZ, R73.H0_H0 ;  /* 0x20000049ff357230 */ /* 0x000fe40000004100 */
[----:B------:R-:W-:Y:S01]  /*b4f0*/  FFMA R10, R48, R51, R10 ;  /* 0x00000033300a7223 */ /* 0x000fe2000000000a */
[-C--:B------:R-:W-:Y:S01]  /*b500*/  FMUL R11, R34, R47.reuse ;  /* 0x0000002f220b7220 */ /* 0x080fe20000400000 */
[----:B------:R-:W-:Y:S02]  /*b510*/  HADD2.F32 R51, -RZ, R57.H1_H1 ;  /* 0x30000039ff337230 */ /* 0x000fe40000004100 */
[-C--:B------:R-:W-:Y:S01]  /*b520*/  FMUL R42, R12, R47.reuse ;  /* 0x0000002f0c2a7220 */ /* 0x080fe20000400000 */
[----:B------:R-:W-:Y:S01]  /*b530*/  FMUL R43, R13, R47 ;  /* 0x0000002f0d2b7220 */ /* 0x000fe20000400000 */
[----:B------:R-:W-:Y:S01]  /*b540*/  FFMA R11, R48, R49, R11 ;  /* 0x00000031300b7223 */ /* 0x000fe2000000000b */
[----:B------:R-:W-:Y:S01]  /*b550*/  HADD2.F32 R49, -RZ, R58.H1_H1 ;  /* 0x3000003aff317230 */ /* 0x000fe20000004100 */
[----:B------:R-:W-:Y:S01]  /*b560*/  F2FP.F16.F32.PACK_AB R104, R10, R9 ;  /* 0x000000090a68723e */ /* 0x000fe200000000ff */
[-C--:B------:R-:W-:Y:S01]  /*b570*/  FMUL R12, R35, R47.reuse ;  /* 0x0000002f230c7220 */ /* 0x080fe20000400000 */
[-C--:B------:R-:W-:Y:S01]  /*b580*/  FMUL R44, R14, R47.reuse ;  /* 0x0000002f0e2c7220 */ /* 0x080fe20000400000 */
[-C--:B------:R-:W-:Y:S01]  /*b590*/  FMUL R13, R36, R47.reuse ;  /* 0x0000002f240d7220 */ /* 0x080fe20000400000 */
[----:B------:R-:W-:Y:S01]  /*b5a0*/  FMUL R14, R37, R47 ;  /* 0x0000002f250e7220 */ /* 0x000fe20000400000 */
[C---:B------:R-:W-:Y:S01]  /*b5b0*/  FFMA R12, R48.reuse, R51, R12 ;  /* 0x00000033300c7223 */ /* 0x040fe2000000000c */
[--C-:B------:R-:W-:Y:S02]  /*b5c0*/  HADD2.F32 R51, -RZ, R68.reuse.H0_H0 ;  /* 0x20000044ff337230 */ /* 0x100fe40000004100 */
[C---:B------:R-:W-:Y:S01]  /*b5d0*/  FFMA R13, R48.reuse, R50, R13 ;  /* 0x00000032300d7223 */ /* 0x040fe2000000000d */
[--C-:B------:R-:W-:Y:S02]  /*b5e0*/  HADD2.F32 R50, -RZ, R59.reuse.H0_H0 ;  /* 0x2000003bff327230 */ /* 0x100fe40000004100 */
[----:B------:R-:W-:Y:S01]  /*b5f0*/  FFMA R14, R48, R49, R14 ;  /* 0x00000031300e7223 */ /* 0x000fe2000000000e */
[----:B------:R-:W-:Y:S02]  /*b600*/  HADD2.F32 R49, -RZ, R59.H1_H1 ;  /* 0x3000003bff317230 */ /* 0x000fe40000004100 */
[-C--:B------:R-:W-:Y:S01]  /*b610*/  FMUL R45, R15, R47.reuse ;  /* 0x0000002f0f2d7220 */ /* 0x080fe20000400000 */
[-C--:B------:R-:W-:Y:S01]  /*b620*/  FMUL R46, R16, R47.reuse ;  /* 0x0000002f102e7220 */ /* 0x080fe20000400000 */
[-C--:B------:R-:W-:Y:S01]  /*b630*/  FMUL R15, R38, R47.reuse ;  /* 0x0000002f260f7220 */ /* 0x080fe20000400000 */
[-C--:B------:R-:W-:Y:S01]  /*b640*/  FMUL R16, R39, R47.reuse ;  /* 0x0000002f27107220 */ /* 0x080fe20000400000 */
[-C--:B------:R-:W-:Y:S01]  /*b650*/  FMUL R17, R17, R47.reuse ;  /* 0x0000002f11117220 */ /* 0x080fe20000400000 */
[----:B------:R-:W-:Y:S01]  /*b660*/  FMUL R18, R18, R47 ;  /* 0x0000002f12127220 */ /* 0x000fe20000400000 */
[C---:B------:R-:W-:Y:S01]  /*b670*/  FFMA R15, R48.reuse, R50, R15 ;  /* 0x00000032300f7223 */ /* 0x040fe2000000000f */
[----:B------:R-:W-:Y:S02]  /*b680*/  HADD2.F32 R50, -RZ, R68.H1_H1 ;  /* 0x30000044ff327230 */ /* 0x000fe40000004100 */
[C---:B------:R-:W-:Y:S01]  /*b690*/  FFMA R16, R48.reuse, R49, R16 ;  /* 0x0000003130107223 */ /* 0x040fe20000000010 */
[----:B------:R-:W-:Y:S02]  /*b6a0*/  HADD2.F32 R49, -RZ, R69.H0_H0 ;  /* 0x20000045ff317230 */ /* 0x000fe40000004100 */
[C---:B------:R-:W-:Y:S01]  /*b6b0*/  FFMA R20, R48.reuse, R51, R20 ;  /* 0x0000003330147223 */ /* 0x040fe20000000014 */
[----:B------:R-:W-:Y:S02]  /*b6c0*/  HADD2.F32 R51, -RZ, R71.H0_H0 ;  /* 0x20000047ff337230 */ /* 0x000fe40000004100 */
[C---:B------:R-:W-:Y:S01]  /*b6d0*/  FFMA R21, R48.reuse, R50, R21 ;  /* 0x0000003230157223 */ /* 0x040fe20000000015 */
[--C-:B------:R-:W-:Y:S02]  /*b6e0*/  HADD2.F32 R50, -RZ, R70.reuse.H1_H1 ;  /* 0x30000046ff327230 */ /* 0x100fe40000004100 */
[C---:B------:R-:W-:Y:S01]  /*b6f0*/  FFMA R22, R48.reuse, R49, R22 ;  /* 0x0000003130167223 */ /* 0x040fe20000000016 */
[----:B------:R-:W-:Y:S02]  /*b700*/  HADD2.F32 R49, -RZ, R70.H0_H0 ;  /* 0x20000046ff317230 */ /* 0x000fe40000004100 */
[----:B------:R-:W-:Y:S01]  /*b710*/  FFMA R23, R48, R52, R23 ;  /* 0x0000003430177223 */ /* 0x000fe20000000017 */
[----:B------:R-:W-:Y:S02]  /*b720*/  HADD2.F32 R52, -RZ, R75.H1_H1 ;  /* 0x3000004bff347230 */ /* 0x000fe40000004100 */
[----:B------:R-:W-:Y:S01]  /*b730*/  FMUL R19, R19, R47 ;  /* 0x0000002f13137220 */ /* 0x000fe20000400000 */
[----:B------:R-:W-:Y:S01]  /*b740*/  F2FP.F16.F32.PACK_AB R105, R12, R11 ;  /* 0x0000000b0c69723e */ /* 0x000fe200000000ff */
[C---:B------:R-:W-:Y:S01]  /*b750*/  FFMA R24, R48.reuse, R49, R24 ;  /* 0x0000003130187223 */ /* 0x040fe20000000018 */
[C---:B------:R-:W-:Y:S01]  /*b760*/  FFMA R25, R48.reuse, R50, R25 ;  /* 0x0000003230197223 */ /* 0x040fe20000000019 */
[----:B------:R-:W-:Y:S01]  /*b770*/  FFMA R40, R48, R51, R40 ;  /* 0x0000003330287223 */ /* 0x000fe20000000028 */
[----:B------:R-:W-:Y:S01]  /*b780*/  HADD2.F32 R49, -RZ, R71.H1_H1 ;  /* 0x30000047ff317230 */ /* 0x000fe20000004100 */
[----:B------:R-:W-:Y:S01]  /*b790*/  F2FP.F16.F32.PACK_AB R106, R14, R13 ;  /* 0x0000000d0e6a723e */ /* 0x000fe200000000ff */
[--C-:B------:R-:W-:Y:S01]  /*b7a0*/  HADD2.F32 R51, -RZ, R72.reuse.H0_H0 ;  /* 0x20000048ff337230 */ /* 0x100fe20000004100 */
[----:B------:R-:W-:Y:S01]  /*b7b0*/  F2FP.F16.F32.PACK_AB R107, R16, R15 ;  /* 0x0000000f106b723e */ /* 0x000fe200000000ff */
[----:B------:R-:W-:Y:S02]  /*b7c0*/  HADD2.F32 R50, -RZ, R72.H1_H1 ;  /* 0x30000048ff327230 */ /* 0x000fe40000004100 */
[C---:B------:R-:W-:Y:S01]  /*b7d0*/  FFMA R41, R48.reuse, R49, R41 ;  /* 0x0000003130297223 */ /* 0x040fe20000000029 */
[----:B------:R-:W-:Y:S02]  /*b7e0*/  HADD2.F32 R49, -RZ, R73.H1_H1 ;  /* 0x30000049ff317230 */ /* 0x000fe40000004100 */
[C---:B------:R-:W-:Y:S01]  /*b7f0*/  FFMA R42, R48.reuse, R51, R42 ;  /* 0x00000033302a7223 */ /* 0x040fe2000000002a */
[----:B------:R1:W-:Y:S01]  /*b800*/  STSM.16.MT88.4 [R86+0x1800], R104 ;  /* 0x0018006856007844 */ /* 0x0003e20000004200 */
[C---:B------:R-:W-:Y:S01]  /*b810*/  FFMA R43, R48.reuse, R50, R43 ;  /* 0x00000032302b7223 */ /* 0x040fe2000000002b */
[--C-:B------:R-:W-:Y:S02]  /*b820*/  HADD2.F32 R51, -RZ, R74.reuse.H0_H0 ;  /* 0x2000004aff337230 */ /* 0x100fe40000004100 */
[C---:B------:R-:W-:Y:S01]  /*b830*/  FFMA R44, R48.reuse, R53, R44 ;  /* 0x00000035302c7223 */ /* 0x040fe2000000002c */
[----:B------:R-:W-:Y:S02]  /*b840*/  HADD2.F32 R50, -RZ, R74.H1_H1 ;  /* 0x3000004aff327230 */ /* 0x000fe40000004100 */
[C---:B------:R-:W-:Y:S01]  /*b850*/  FFMA R45, R48.reuse, R49, R45 ;  /* 0x00000031302d7223 */ /* 0x040fe2000000002d */
[----:B------:R-:W-:Y:S02]  /*b860*/  HADD2.F32 R53, -RZ, R75.H0_H0 ;  /* 0x2000004bff357230 */ /* 0x000fe40000004100 */
[C---:B------:R-:W-:Y:S01]  /*b870*/  FFMA R46, R48.reuse, R51, R46 ;  /* 0x00000033302e7223 */ /* 0x040fe2000000002e */
[----:B------:R-:W-:Y:S01]  /*b880*/  F2FP.F16.F32.PACK_AB R108, R21, R20 ;  /* 0x00000014156c723e */ /* 0x000fe200000000ff */
[C---:B------:R-:W-:Y:S01]  /*b890*/  FFMA R17, R48.reuse, R50, R17 ;  /* 0x0000003230117223 */ /* 0x040fe20000000011 */
[----:B------:R-:W-:Y:S01]  /*b8a0*/  F2FP.F16.F32.PACK_AB R109, R23, R22 ;  /* 0x00000016176d723e */ /* 0x000fe200000000ff */
[C---:B------:R-:W-:Y:S01]  /*b8b0*/  FFMA R18, R48.reuse, R53, R18 ;  /* 0x0000003530127223 */ /* 0x040fe20000000012 */
[----:B------:R-:W-:Y:S01]  /*b8c0*/  FFMA R19, R48, R52, R19 ;  /* 0x0000003430137223 */ /* 0x000fe20000000013 */
[----:B------:R-:W-:Y:S01]  /*b8d0*/  F2FP.F16.F32.PACK_AB R110, R25, R24 ;  /* 0x00000018196e723e */ /* 0x000fe200000000ff */
[----:B------:R-:W-:Y:S01]  /*b8e0*/  BSSY.RECONVERGENT B0, `(.L_x_157) ;  /* 0x000001c000007945 */ /* 0x000fe20003800200 */
[----:B------:R-:W-:Y:S02]  /*b8f0*/  F2FP.F16.F32.PACK_AB R111, R41, R40 ;  /* 0x00000028296f723e */ /* 0x000fe400000000ff */
[----:B------:R-:W-:Y:S02]  /*b900*/  F2FP.F16.F32.PACK_AB R112, R43, R42 ;  /* 0x0000002a2b70723e */ /* 0x000fe400000000ff */
[----:B------:R-:W-:Y:S01]  /*b910*/  F2FP.F16.F32.PACK_AB R113, R45, R44 ;  /* 0x0000002c2d71723e */ /* 0x000fe200000000ff */
[----:B------:R1:W-:Y:S01]  /*b920*/  STSM.16.MT88.4 [R55+0x1000], R108 ;  /* 0x0010006c37007844 */ /* 0x0003e20000004200 */
[----:B------:R-:W-:Y:S02]  /*b930*/  F2FP.F16.F32.PACK_AB R114, R17, R46 ;  /* 0x0000002e1172723e */ /* 0x000fe400000000ff */
[----:B------:R-:W-:Y:S02]  /*b940*/  F2FP.F16.F32.PACK_AB R115, R19, R18 ;  /* 0x000000121373723e */ /* 0x000fe400000000ff */
[----:B------:R-:W-:Y:S03]  /*b950*/  ISETP.NE.AND P0, PT, R101, RZ, PT ;  /* 0x000000ff6500720c */ /* 0x000fe60003f05270 */
[----:B------:R1:W-:Y:S01]  /*b960*/  STSM.16.MT88.4 [R55+0x1800], R112 ;  /* 0x0018007037007844 */ /* 0x0003e20000004200 */
[----:B------:R-:W-:Y:S01]  /*b970*/  @!PT LDS RZ, [RZ] ;  /* 0x00000000fffff984 */ /* 0x000fe20000000800 */
[----:B------:R-:W-:Y:S01]  /*b980*/  @!PT LDS RZ, [RZ] ;  /* 0x00000000fffff984 */ /* 0x000fe20000000800 */
[----:B------:R-:W-:Y:S01]  /*b990*/  @!PT LDS RZ, [RZ] ;  /* 0x00000000fffff984 */ /* 0x000fe20000000800 */
[----:B------:R-:W-:Y:S01]  /*b9a0*/  @!PT LDS RZ, [RZ] ;  /* 0x00000000fffff984 */ /* 0x000fe20000000800 */
[----:B------:R2:W-:Y:S07]  /*b9b0*/  MEMBAR.ALL.CTA ;  /* 0x0000000000007992 */ /* 0x0005ee0000008000 */
[----:B--2---:R-:W2:Y:S02]  /*b9c0*/  FENCE.VIEW.ASYNC.S ;  /* 0x00000000000073c6 */ /* 0x004ea40000000000 */
[----:B--2---:R-:W-:Y:S06]  /*b9d0*/  BAR.SYNC.DEFER_BLOCKING 0x1, 0x80 ;  /* 0x0042000000007b1d */ /* 0x004fec0000010000 */
[----:B------:R-:W-:Y:S05]  /*b9e0*/  @!P0 BRA `(.L_x_158) ;  /* 0x00000000002c8947 */ /* 0x000fea0003800000 */
[----:B------:R-:W-:Y:S02]  /*b9f0*/  UIADD3 UR7, UPT, UPT, UR43, 0x1000, URZ ;  /* 0x000010002b077890 */ /* 0x000fe4000fffe0ff */
[----:B------:R-:W-:Y:S02]  /*ba00*/  UIADD3 UR5, UPT, UPT, UR41, 0x40, URZ ;  /* 0x0000004029057890 */ /* 0x000fe4000fffe0ff */
[----:B------:R-:W-:Y:S02]  /*ba10*/  UIADD3 UR4, UPT, UPT, UR43, 0x2000, URZ ;  /* 0x000020002b047890 */ /* 0x000fe4000fffe0ff */
[----:B------:R-:W-:Y:S01]  /*ba20*/  MOV R81, UR7 ;  /* 0x0000000700517c02 */ /* 0x000fe20008000f00 */
[----:B------:R-:W-:Y:S03]  /*ba30*/  UMOV UR6, UR42 ;  /* 0x0000002a00067c82 */ /* 0x000fe60008000000 */
[----:B------:R-:W-:Y:S11]  /*ba40*/  R2UR UR40, R81 ;  /* 0x00000000512872ca */ /* 0x000ff600000e0000 */
[----:B------:R-:W-:Y:S02]  /*ba50*/  @!UPT UIADD3 URZ, UPT, UPT, URZ, URZ, URZ ;  /* 0x000000fffffff290 */ /* 0x000fe4000fffe0ff */
[----:B------:R2:W-:Y:S01]  /*ba60*/  UTMASTG.2D [UR40], [UR56] ;  /* 0x00000028380073b5 */ /* 0x0005e20008008000 */
[----:B------:R2:W-:Y:S01]  /*ba70*/  UTMASTG.2D [UR4], [UR56] ;  /* 0x00000004380073b5 */ /* 0x0005e20008008000 */
[----:B------:R0:W-:Y:S01]  /*ba80*/  UTMACMDFLUSH ;  /* 0x00000000000079b7 */ /* 0x0001e20000000000 */
[----:B--2---:R-:W-:Y:S04]  /*ba90*/  DEPBAR.LE SB0, 0x1 ;  /* 0x000080400000791a */ /* 0x004fe80000000000 */
.L_x_158:
[----:B------:R-:W-:Y:S05]  /*baa0*/  BSYNC.RECONVERGENT B0 ;  /* 0x0000000000007941 */ /* 0x000fea0003800200 */
.L_x_157:
[----:B------:R-:W-:Y:S01]  /*bab0*/  UISETP.NE.AND UP1, UPT, UR54, URZ, UPT ;  /* 0x000000ff3600728c */ /* 0x000fe2000bf25270 */
[----:B------:R-:W-:Y:S01]  /*bac0*/  BAR.SYNC.DEFER_BLOCKING 0x1, 0x80 ;  /* 0x0042000000007b1d */ /* 0x000fe20000010000 */
[----:B------:R-:W-:Y:S01]  /*bad0*/  SHF.L.U32 R0, R91, 0x1f, RZ ;  /* 0x0000001f5b007819 */ /* 0x000fe200000006ff */
[----:B------:R-:W-:Y:S03]  /*bae0*/  IMAD R102, R95, 0x2, R102 ;  /* 0x000000025f667824 */ /* 0x000fe600078e0266 */
[----:B------:R-:W-:Y:S05]  /*baf0*/  PLOP3.LUT P0, PT, PT, PT, UP1, 0x80, 0x8 ;  /* 0x000000000008781c */ /* 0x000fea0003f0f018 */
[----:B------:R-:W-:Y:S04]  /*bb00*/  @UP1 ULEA UR4, UR53, UR43, 0x3 ;  /* 0x0000002b35041291 */ /* 0x000fe8000f8e18ff */
[----:B------:R-:W-:Y:S04]  /*bb10*/  @UP1 UIADD3 UR4, UPT, UPT, UR4, 0x50, URZ ;  /* 0x0000005004041890 */ /* 0x000fe8000fffe0ff */
[----:B------:R-:W-:Y:S09]  /*bb20*/  @UP1 UPRMT UR4, UR52, 0x654, UR4 ;  /* 0x0000065434041896 */ /* 0x000ff20008000004 */
[----:B------:R-:W-:Y:S01]  /*bb30*/  @P0 SYNCS.ARRIVE.TRANS64.RED.A1T0 RZ, [UR4], RZ ;  /* 0x000000ffffff09a7 */ /* 0x000fe20008100404 */
[----:B------:R-:W-:Y:S01]  /*bb40*/  @UP1 UIADD3 UR4, UPT, UPT, UR53, 0x1, URZ ;  /* 0x0000000135041890 */ /* 0x000fe2000fffe0ff */
[----:B------:R-:W-:Y:S01]  /*bb50*/  BSSY B0, `(.L_x_159) ;  /* 0x0000008000007945 */ /* 0x000fe20003800000 */
[----:B------:R-:W-:Y:S02]  /*bb60*/  FSETP.NEU.AND P0, PT, R48, RZ, PT ;  /* 0x000000ff3000720b */ /* 0x000fe40003f0d000 */
[----:B------:R-:W-:Y:S01]  /*bb70*/  @UP1 UISETP.NE.AND UP0, UPT, UR4, 0x4, UPT ;  /* 0x000000040400188c */ /* 0x000fe2000bf05270 */
[----:B------:R-:W2:Y:S03]  /*bb80*/  SYNCS.PHASECHK.TRANS64.TRYWAIT P1, [UR43+0x38], R0 ;  /* 0x00003800ff0075a7 */ /* 0x000ea6000802112b */
[----:B------:R-:W-:Y:S01]  /*bb90*/  @UP1 USEL UR53, UR4, URZ, UP0 ;  /* 0x000000ff04351287 */ /* 0x000fe20008000000 */
[----:B--2---:R-:W-:Y:S11]  /*bba0*/  @P1 BRA `(.L_x_160) ;  /* 0x0000000000081947 */ /* 0x004ff60003800000 */
[----:B------:R-:W2:Y:S02]  /*bbb0*/  SYNCS.PHASECHK.TRANS64.TRYWAIT P1, [UR43+0x38], R0 ;  /* 0x00003800ff0075a7 */ /* 0x000ea4000802112b */
[----:B--2---:R-:W-:Y:S05]  /*bbc0*/  @!P1 BRA `(.L_x_161) ;  /* 0x0000006400d49947 */ /* 0x004fea0003800000 */
.L_x_160:
[----:B------:R-:W-:Y:S05]  /*bbd0*/  BSYNC B0 ;  /* 0x0000000000007941 */ /* 0x000fea0003800000 */
.L_x_159:
[----:B------:R-:W-:Y:S05]  /*bbe0*/  @P0 WARPSYNC.ALL ;  /* 0x0000000000000948 */ /* 0x000fea0003800000 */
[----:B------:R3:W1:Y:S01]  /*bbf0*/  @P0 LDSM.16.MT88.4 R60, [R92+UR43+0x3000] ;  /* 0x0030002b5c3c083b */ /* 0x0006620008004200 */
[----:B------:R-:W-:Y:S02]  /*bc00*/  CS2R R38, SRZ ;  /* 0x0000000000267805 */ /* 0x000fe4000001ff00 */
[----:B------:R-:W-:Y:S02]  /*bc10*/  CS2R R36, SRZ ;  /* 0x0000000000247805 */ /* 0x000fe4000001ff00 */
[----:B------:R-:W-:Y:S01]  /*bc20*/  CS2R R34, SRZ ;  /* 0x0000000000227805 */ /* 0x000fe2000001ff00 */
[----:B------:R3:W1:Y:S01]  /*bc30*/  @P0 LDSM.16.MT88.4 R56, [R92+UR43+0x3800] ;  /* 0x0038002b5c38083b */ /* 0x0006620008004200 */
[----:B------:R-:W-:Y:S02]  /*bc40*/  CS2R R32, SRZ ;  /* 0x0000000000207805 */ /* 0x000fe4000001ff00 */
[----:B------:R-:W-:Y:S02]  /*bc50*/  CS2R R30, SRZ ;  /* 0x00000000001e7805 */ /* 0x000fe4000001ff00 */
[----:B------:R-:W-:Y:S01]  /*bc60*/  CS2R R28, SRZ ;  /* 0x00000000001c7805 */ /* 0x000fe2000001ff00 */
[----:B------:R3:W1:Y:S01]  /*bc70*/  @P0 LDSM.16.MT88.4 R68, [R102+0x2000] ;  /* 0x002000006644083b */ /* 0x0006620000004200 */
[----:B------:R-:W-:Y:S02]  /*bc80*/  CS2R R26, SRZ ;  /* 0x00000000001a7805 */ /* 0x000fe4000001ff00 */
[----:B------:R-:W-:Y:S02]  /*bc90*/  CS2R R24, SRZ ;  /* 0x0000000000187805 */ /* 0x000fe4000001ff00 */
[----:B------:R-:W-:Y:S01]  /*bca0*/  CS2R R18, SRZ ;  /* 0x0000000000127805 */ /* 0x000fe2000001ff00 */
[----:B------:R3:W1:Y:S01]  /*bcb0*/  @P0 LDSM.16.MT88.4 R72, [R102+0x2800] ;  /* 0x002800006648083b */ /* 0x0006620000004200 */
[----:B------:R-:W-:Y:S02]  /*bcc0*/  ISETP.GE.AND P0, PT, R100, 0x1, PT ;  /* 0x000000016400780c */ /* 0x000fe40003f06270 */
[----:B------:R-:W-:Y:S02]  /*bcd0*/  CS2R R16, SRZ ;  /* 0x0000000000107805 */ /* 0x000fe4000001ff00 */
[----:B------:R-:W-:Y:S02]  /*bce0*/  CS2R R14, SRZ ;  /* 0x00000000000e7805 */ /* 0x000fe4000001ff00 */
[----:B------:R-:W-:Y:S02]  /*bcf0*/  CS2R R12, SRZ ;  /* 0x00000000000c7805 */ /* 0x000fe4000001ff00 */
[----:B------:R-:W-:Y:S02]  /*bd00*/  CS2R R10, SRZ ;  /* 0x00000000000a7805 */ /* 0x000fe4000001ff00 */
[----:B------:R-:W-:Y:S02]  /*bd10*/  CS2R R8, SRZ ;  /* 0x0000000000087805 */ /* 0x000fe4000001ff00 */
[----:B------:R-:W-:Y:S02]  /*bd20*/  CS2R R6, SRZ ;  /* 0x0000000000067805 */ /* 0x000fe4000001ff00 */
[----:B------:R-:W-:Y:S01]  /*bd30*/  CS2R R4, SRZ ;  /* 0x0000000000047805 */ /* 0x000fe2000001ff00 */
[----:B------:R-:W-:Y:S06]  /*bd40*/  @!P0 BRA `(.L_x_162) ;  /* 0x0000000000c48947 */ /* 0x000fec0003800000 */
[----:B--2---:R-:W-:Y:S05]  /*bd50*/  VIADD R3, R54, 0x20 ;  /* 0x0000002036037836 */ /* 0x004fea0000000000 */
[----:B------:R-:W-:Y:S04]  /*bd60*/  SHF.R.U32.HI R3, RZ, 0x15, R3 ;  /* 0x00000015ff037819 */ /* 0x000fe80000011603 */
[----:B------:R-:W-:Y:S11]  /*bd70*/  LOP3.LUT P0, RZ, R3, 0x3, R80, 0x48, !PT ;  /* 0x0000000303ff7812 */ /* 0x000ff60007804850 */
[----:B------:R-:W-:Y:S02]  /*bd80*/  @!UPT UIADD3 URZ, UPT, UPT, URZ, URZ, URZ ;  /* 0x000000fffffff290 */ /* 0x000fe4000fffe0ff */
[----:B------:R-:W-:Y:S05]  /*bd90*/  @!P0 BRA `(.L_x_163) ;  /* 0x0000000000408947 */ /* 0x000fea0003800000 */
[----:B------:R-:W2:Y:S01]  /*bda0*/  LDCU.64 UR8, c[0x4][0x70] ;  /* 0x01000e00ff0877ac */ /* 0x000ea20008000a00 */
[----:B------:R-:W-:Y:S01]  /*bdb0*/  MOV R3, 0x0 ;  /* 0x0000000000037802 */ /* 0x000fe20000000f00 */
[----:B------:R-:W-:Y:S02]  /*bdc0*/  HFMA2 R12, -RZ, RZ, 0, 5.9604644775390625e-08 ;  /* 0x00000001ff0c7431 */ /* 0x000fe400000001ff */
[----:B------:R-:W-:Y:S02]  /*bdd0*/  IMAD.MOV.U32 R8, RZ, RZ, 0x192 ;  /* 0x00000192ff087424 */ /* 0x000fe400078e00ff */
[----:B------:R-:W-:Y:S01]  /*bde0*/  IMAD.MOV.U32 R13, RZ, RZ, RZ ;  /* 0x000000ffff0d7224 */ /* 0x000fe200078e00ff */
[----:B------:R-:W5:Y:S01]  /*bdf0*/  LDCU.64 UR6, c[0x4][0x78] ;  /* 0x01000f00ff0677ac */ /* 0x000f620008000a00 */
[----:B------:R-:W1:Y:S01]  /*be00*/  LDC.64 R2, c[0x4][R3] ;  /* 0x0100000003027b82 */ /* 0x000e620000000a00 */
[----:B------:R-:W3:Y:S01]  /*be10*/  LDCU.64 UR4, c[0x4][0x10] ;  /* 0x01000200ff0477ac */ /* 0x000ee20008000a00 */
[----:B--2---:R-:W-:Y:S01]  /*be20*/  MOV R5, UR9 ;  /* 0x0000000900057c02 */ /* 0x004fe20008000f00 */
[----:B------:R-:W-:Y:S01]  /*be30*/  IMAD.U32 R4, RZ, RZ, UR8 ;  /* 0x00000008ff047e24 */ /* 0x000fe2000f8e00ff */
[----:B-----5:R-:W-:Y:S01]  /*be40*/  MOV R7, UR7 ;  /* 0x0000000700077c02 */ /* 0x020fe20008000f00 */
[----:B------:R-:W-:Y:S01]  /*be50*/  IMAD.U32 R6, RZ, RZ, UR6 ;  /* 0x00000006ff067e24 */ /* 0x000fe2000f8e00ff */
[----:B---3--:R-:W-:Y:S01]  /*be60*/  MOV R11, UR5 ;  /* 0x00000005000b7c02 */ /* 0x008fe20008000f00 */
[----:B------:R-:W-:Y:S02]  /*be70*/  IMAD.U32 R10, RZ, RZ, UR4 ;  /* 0x00000004ff0a7e24 */ /* 0x000fe4000f8e00ff */
[----:B------:R-:W-:Y:S07]  /*be80*/  LEPC R20, `(.L_x_163) ;  /* 0x000000001014794e */ /* 0x000fee0000000000 */
[----:B-1--4-:R-:W-:Y:S05]  /*be90*/  CALL.ABS.NOINC R2 ;  /* 0x0000000002007343 */ /* 0x012fea0003c00000 */
.L_x_163:
[----:B------:R-:W-:Y:S05]  /*bea0*/  WARPSYNC.ALL ;  /* 0x0000000000007948 */ /* 0x000fea0003800000 */
[C---:B------:R-:W-:Y:S01]  /*beb0*/  R2UR UR4, R54.reuse ;  /* 0x00000000360472ca */ /* 0x040fe200000e0000 */
[----:B------:R-:W-:Y:S05]  /*bec0*/  VIADD R3, R54, 0x100020 ;  /* 0x0010002036037836 */ /* 0x000fea0000000000 */
[----:B------:R-:W-:Y:S04]  /*bed0*/  SHF.R.U32.HI R3, RZ, 0x15, R3 ;  /* 0x00000015ff037819 */ /* 0x000fe80000011603 */
[----:B------:R-:W-:Y:S03]  /*bee0*/  LOP3.LUT P0, RZ, R3, 0x3, R80, 0x48, !PT ;  /* 0x0000000303ff7812 */ /* 0x000fe60007804850 */
[----:B------:R-:W2:Y:S10]  /*bef0*/  LDTM.16dp256bit.x4 R24, tmem[UR4+0x20] ;  /* 0x00002004001879ee */ /* 0x000eb40008120000 */
[----:B--2---:R-:W-:Y:S05]  /*bf00*/  @!P0 BRA `(.L_x_164) ;  /* 0x0000000000408947 */ /* 0x004fea0003800000 */
        /* <DEDUP_REMOVED lines=16> */
.L_x_164:
[----:B------:R-:W-:Y:S05]  /*c010*/  WARPSYNC.ALL ;  /* 0x0000000000007948 */ /* 0x000fea0003800000 */
[----:B------:R-:W-:Y:S11]  /*c020*/  R2UR UR4, R54 ;  /* 0x00000000360472ca */ /* 0x000ff600000e0000 */
[----:B------:R-:W-:Y:S02]  /*c030*/  @!UPT UIADD3 URZ, UPT, UPT, URZ, URZ, URZ ;  /* 0x000000fffffff290 */ /* 0x000fe4000fffe0ff */
[----:B------:R-:W2:Y:S02]  /*c040*/  LDTM.16dp256bit.x4 R4, tmem[UR4+0x100020] ;  /* 0x10002004000479ee */ /* 0x000ea40008120000 */
[----:B--2---:R-:W-:Y:S01]  /*c050*/  NOP ;  /* 0x0000000000007918 */ /* 0x004fe20000000000 */
.L_x_162:
[--C-:B-1----:R-:W-:Y:S01]  /*c060*/  HADD2.F32 R49, -RZ, R60.reuse.H0_H0 ;  /* 0x2000003cff317230 */ /* 0x102fe20000004100 */
[----:B------:R-:W-:Y:S05]  /*c070*/  WARPSYNC.ALL ;  /* 0x0000000000007948 */ /* 0x000fea0003800000 */
[-C--:B--2---:R-:W-:Y:S01]  /*c080*/  FMUL R0, R24, R47.reuse ;  /* 0x0000002f18007220 */ /* 0x084fe20000400000 */
        /* <DEDUP_REMOVED lines=25> */
[--C-:B------:R-:W-:Y:S02]  /*c220*/  HADD2.F32 R49, -RZ, R56.reuse.H0_H0 ;  /* 0x20000038ff317230 */ /* 0x100fe40000004100 */
[-C--:B------:R-:W-:Y:S01]  /*c230*/  FMUL R7, R30, R47.reuse ;  /* 0x0000002f1e077220 */ /* 0x080fe20000400000 */
[----:B------:R-:W-:Y:S01]  /*c240*/  FMUL R8, R31, R47 ;  /* 0x0000002f1f087220 */ /* 0x000fe20000400000 */
[----:B------:R-:W-:Y:S01]  /*c250*/  HADD2.F32 R52, -RZ, R69.H1_H1 ;  /* 0x30000045ff347230 */ /* 0x000fe20000004100 */
        /* <DEDUP_REMOVED lines=96> */
[----:B------:R-:W-:Y:S01]  /*c860*/  UIADD3 UR8, UPT, UPT, UR43, 0x3000, URZ ;  /* 0x000030002b087890 */ /* 0x000fe2000fffe0ff */
[----:B------:R-:W-:Y:S01]  /*c870*/  UMOV UR9, UR41 ;  /* 0x0000002900097c82 */ /* 0x000fe20008000000 */
[----:B------:R-:W-:Y:S02]  /*c880*/  UIADD3 UR5, UPT, UPT, UR41, 0x40, URZ ;  /* 0x0000004029057890 */ /* 0x000fe4000fffe0ff */
[----:B------:R-:W-:Y:S01]  /*c890*/  UIADD3 UR4, UPT, UPT, UR43, 0x4000, URZ ;  /* 0x000040002b047890 */ /* 0x000fe2000fffe0ff */
[----:B------:R-:W-:Y:S04]  /*c8a0*/  UMOV UR6, UR10 ;  /* 0x0000000a00067c82 */ /* 0x000fe80008000000 */
[----:B------:R2:W-:Y:S04]  /*c8b0*/  UTMASTG.2D [UR8], [UR56] ;  /* 0x00000008380073b5 */ /* 0x0005e80008008000 */
[----:B------:R2:W-:Y:S01]  /*c8c0*/  UTMASTG.2D [UR4], [UR56] ;  /* 0x00000004380073b5 */ /* 0x0005e20008008000 */
[----:B------:R0:W-:Y:S01]  /*c8d0*/  UTMACMDFLUSH ;  /* 0x00000000000079b7 */ /* 0x0001e20000000000 */
[----:B--2---:R-:W-:Y:S04]  /*c8e0*/  DEPBAR.LE SB0, 0x1 ;  /* 0x000080400000791a */ /* 0x004fe80000000000 */
.L_x_166:
[----:B------:R-:W-:Y:S05]  /*c8f0*/  BSYNC.RECONVERGENT B0 ;  /* 0x0000000000007941 */ /* 0x000fea0003800200 */
.L_x_165:
[----:B------:R-:W-:Y:S01]  /*c900*/  BAR.SYNC.DEFER_BLOCKING 0x1, 0x80 ;  /* 0x0042000000007b1d */ /* 0x000fe20000010000 */
[----:B------:R-:W-:Y:S01]  /*c910*/  ULEA UR4, UR53, UR43, 0x3 ;  /* 0x0000002b35047291 */ /* 0x000fe2000f8e18ff */
[----:B------:R-:W-:Y:S01]  /*c920*/  SHF.L.U32 R3, R91, 0x1f, RZ ;  /* 0x0000001f5b037819 */ /* 0x000fe200000006ff */
[----:B------:R-:W-:Y:S01]  /*c930*/  UIADD3 UR40, UPT, UPT, UR53, 0x1, URZ ;  /* 0x0000000135287890 */ /* 0x000fe2000fffe0ff */
[----:B------:R-:W-:Y:S01]  /*c940*/  FSETP.NEU.AND P0, PT, R48, RZ, PT ;  /* 0x000000ff3000720b */ /* 0x000fe20003f0d000 */
[----:B------:R-:W-:Y:S04]  /*c950*/  UIADD3 UR4, UPT, UPT, UR4, 0x50, URZ ;  /* 0x0000005004047890 */ /* 0x000fe8000fffe0ff */
[----:B------:R-:W-:Y:S09]  /*c960*/  UPRMT UR4, UR52, 0x654, UR4 ;  /* 0x0000065434047896 */ /* 0x000ff20008000004 */
[----:B------:R-:W-:Y:S01]  /*c970*/  SYNCS.ARRIVE.TRANS64.RED.A1T0 RZ, [UR4], RZ ;  /* 0x000000ffffff79a7 */ /* 0x000fe20008100404 */
[----:B------:R-:W-:Y:S01]  /*c980*/  BSSY B0, `(.L_x_167) ;  /* 0x0000005000007945 */ /* 0x000fe20003800000 */
[----:B------:R-:W2:Y:S03]  /*c990*/  SYNCS.PHASECHK.TRANS64.TRYWAIT P1, [UR43+0x40], R3 ;  /* 0x00004003ff0075a7 */ /* 0x000ea6000802112b */
[----:B--2---:R-:W-:Y:S05]  /*c9a0*/  @P1 BRA `(.L_x_168) ;  /* 0x0000000000081947 */ /* 0x004fea0003800000 */
[----:B------:R-:W2:Y:S02]  /*c9b0*/  SYNCS.PHASECHK.TRANS64.TRYWAIT P1, [UR43+0x40], R3 ;  /* 0x00004003ff0075a7 */ /* 0x000ea4000802112b */
[----:B--2---:R-:W-:Y:S05]  /*c9c0*/  @!P1 BRA `(.L_x_169) ;  /* 0x00000058006c9947 */ /* 0x004fea0003800000 */
.L_x_168:
[----:B------:R-:W-:Y:S05]  /*c9d0*/  BSYNC B0 ;  /* 0x0000000000007941 */ /* 0x000fea0003800000 */
.L_x_167:
        /* <DEDUP_REMOVED lines=44> */
.L_x_171:
        /* <DEDUP_REMOVED lines=23> */
.L_x_172:
[----:B------:R-:W-:Y:S05]  /*ce10*/  WARPSYNC.ALL ;  /* 0x0000000000007948 */ /* 0x000fea0003800000 */
[----:B------:R-:W-:Y:S11]  /*ce20*/  R2UR UR4, R54 ;  /* 0x00000000360472ca */ /* 0x000ff600000e0000 */
[----:B------:R-:W-:Y:S02]  /*ce30*/  @!UPT UIADD3 URZ, UPT, UPT, URZ, URZ, URZ ;  /* 0x000000fffffff290 */ /* 0x000fe4000fffe0ff */
[----:B------:R-:W2:Y:S02]  /*ce40*/  LDTM.16dp256bit.x4 R4, tmem[UR4+0x100040] ;  /* 0x10004004000479ee */ /* 0x000ea40008120000 */
[----:B--2---:R-:W-:Y:S01]  /*ce50*/  NOP ;  /* 0x0000000000007918 */ /* 0x004fe20000000000 */
.L_x_170:
        /* <DEDUP_REMOVED lines=137> */
.L_x_174:
[----:B------:R-:W-:Y:S05]  /*d6f0*/  BSYNC.RECONVERGENT B0 ;  /* 0x0000000000007941 */ /* 0x000fea0003800200 */
.L_x_173:
[----:B------:R-:W-:Y:S01]  /*d700*/  UISETP.NE.AND UP0, UPT, UR40, 0x4, UPT ;  /* 0x000000042800788c */ /* 0x000fe2000bf05270 */
[----:B------:R-:W-:Y:S01]  /*d710*/  BAR.SYNC.DEFER_BLOCKING 0x1, 0x80 ;  /* 0x0042000000007b1d */ /* 0x000fe20000010000 */
[----:B------:R-:W-:Y:S02]  /*d720*/  SHF.L.U32 R3, R91, 0x1f, RZ ;  /* 0x0000001f5b037819 */ /* 0x000fe400000006ff */
[----:B------:R-:W-:Y:S01]  /*d730*/  USEL UR5, UR40, URZ, UP0 ;  /* 0x000000ff28057287 */ /* 0x000fe20008000000 */
[----:B------:R-:W-:Y:S03]  /*d740*/  FSETP.NEU.AND P0, PT, R48, RZ, PT ;  /* 0x000000ff3000720b */ /* 0x000fe60003f0d000 */
[----:B------:R-:W-:Y:S02]  /*d750*/  ULEA UR4, UR5, UR43, 0x3 ;  /* 0x0000002b05047291 */ /* 0x000fe4000f8e18ff */
[----:B------:R-:W-:Y:S02]  /*d760*/  UIADD3 UR5, UPT, UPT, UR5, 0x1, URZ ;  /* 0x0000000105057890 */ /* 0x000fe4000fffe0ff */
[----:B------:R-:W-:Y:S02]  /*d770*/  UIADD3 UR4, UPT, UPT, UR4, 0x50, URZ ;  /* 0x0000005004047890 */ /* 0x000fe4000fffe0ff */
[----:B------:R-:W-:Y:S02]  /*d780*/  UISETP.NE.AND UP0, UPT, UR5, 0x4, UPT ;  /* 0x000000040500788c */ /* 0x000fe4000bf05270 */
[----:B------:R-:W-:Y:S02]  /*d790*/  UPRMT UR4, UR52, 0x654, UR4 ;  /* 0x0000065434047896 */ /* 0x000fe40008000004 */
[----:B------:R-:W-:Y:S07]  /*d7a0*/  USEL UR53, UR5, URZ, UP0 ;  /* 0x000000ff05357287 */ /* 0x000fee0008000000 */
[----:B------:R-:W-:Y:S01]  /*d7b0*/  SYNCS.ARRIVE.TRANS64.RED.A1T0 RZ, [UR4], RZ ;  /* 0x000000ffffff79a7 */ /* 0x000fe20008100404 */
[----:B------:R-:W-:Y:S01]  /*d7c0*/  BSSY B0, `(.L_x_175) ;  /* 0x0000005000007945 */ /* 0x000fe20003800000 */
[----:B------:R-:W2:Y:S03]  /*d7d0*/  SYNCS.PHASECHK.TRANS64.TRYWAIT P1, [UR43+0x48], R3 ;  /* 0x00004803ff0075a7 */ /* 0x000ea6000802112b */
[----:B--2---:R-:W-:Y:S05]  /*d7e0*/  @P1 BRA `(.L_x_176) ;  /* 0x0000000000081947 */ /* 0x004fea0003800000 */
[----:B------:R-:W2:Y:S02]  /*d7f0*/  SYNCS.PHASECHK.TRANS64.TRYWAIT P1, [UR43+0x48], R3 ;  /* 0x00004803ff0075a7 */ /* 0x000ea4000802112b */
[----:B--2---:R-:W-:Y:S05]  /*d800*/  @!P1 BRA `(.L_x_177) ;  /* 0x0000004800f49947 */ /* 0x004fea0003800000 */
.L_x_176:
[----:B------:R-:W-:Y:S05]  /*d810*/  BSYNC B0 ;  /* 0x0000000000007941 */ /* 0x000fea0003800000 */
.L_x_175:
        /* <DEDUP_REMOVED lines=44> */
.L_x_179:
        /* <DEDUP_REMOVED lines=23> */
.L_x_180:
[----:B------:R-:W-:Y:S05]  /*dc50*/  WARPSYNC.ALL ;  /* 0x0000000000007948 */ /* 0x000fea0003800000 */
[----:B------:R-:W-:Y:S11]  /*dc60*/  R2UR UR4, R54 ;  /* 0x00000000360472ca */ /* 0x000ff600000e0000 */
[----:B------:R-:W-:Y:S02]  /*dc70*/  @!UPT UIADD3 URZ, UPT, UPT, URZ, URZ, URZ ;  /* 0x000000fffffff290 */ /* 0x000fe4000fffe0ff */
[----:B------:R-:W2:Y:S02]  /*dc80*/  LDTM.16dp256bit.x4 R4, tmem[UR4+0x100060] ;  /* 0x10006004000479ee */ /* 0x000ea40008120000 */
[----:B--2---:R-:W-:Y:S01]  /*dc90*/  NOP ;  /* 0x0000000000007918 */ /* 0x004fe20000000000 */
.L_x_178:
[--C-:B-1----:R-:W-:Y:S01]  /*dca0*/  HADD2.F32 R41, -RZ, R60.reuse.H0_H0 ;  /* 0x2000003cff297230 */ /* 0x102fe20000004100 */
[----:B------:R-:W-:Y:S01]  /*dcb0*/  ISETP.GE.AND P0, PT, R100, 0x1, PT ;  /* 0x000000016400780c */ /* 0x000fe20003f06270 */
[-C--:B--2---:R-:W-:Y:S01]  /*dcc0*/  FMUL R0, R24, R47.reuse ;  /* 0x0000002f18007220 */ /* 0x084fe20000400000 */
[----:B------:R-:W-:Y:S02]  /*dcd0*/  HADD2.F32 R43, -RZ, R60.H1_H1 ;  /* 0x3000003cff2b7230 */ /* 0x000fe40000004100 */
[----:B------:R-:W-:Y:S01]  /*dce0*/  FMUL R2, R25, R47 ;  /* 0x0000002f19027220 */ /* 0x000fe20000400000 */
[--C-:B------:R-:W-:Y:S02]  /*dcf0*/  HADD2.F32 R40, -RZ, R61.reuse.H0_H0 ;  /* 0x2000003dff287230 */ /* 0x100fe40000004100 */
[----:B------:R-:W-:Y:S01]  /*dd00*/  FFMA R0, R48, R41, R0 ;  /* 0x0000002930007223 */ /* 0x000fe20000000000 */
[----:B------:R-:W-:Y:S01]  /*dd10*/  FMUL R3, R26, R47 ;  /* 0x0000002f1a037220 */ /* 0x000fe20000400000 */
[----:B------:R-:W-:Y:S02]  /*dd20*/  HADD2.F32 R45, -RZ, R61.H1_H1 ;  /* 0x3000003dff2d7230 */ /* 0x000fe40000004100 */
[C---:B------:R-:W-:Y:S01]  /*dd30*/  FFMA R2, R48.reuse, R43, R2 ;  /* 0x0000002b30027223 */ /* 0x040fe20000000002 */
[-C--:B------:R-:W-:Y:S01]  /*dd40*/  FMUL R20, R27, R47.reuse ;  /* 0x0000002f1b147220 */ /* 0x080fe20000400000 */
[--C-:B------:R-:W-:Y:S02]  /*dd50*/  HADD2.F32 R42, -RZ, R62.reuse.H0_H0 ;  /* 0x2000003eff2a7230 */ /* 0x100fe40000004100 */
[----:B------:R-:W-:Y:S01]  /*dd60*/  FFMA R3, R48, R40, R3 ;  /* 0x0000002830037223 */ /* 0x000fe20000000003 */
[----:B------:R-:W-:Y:S01]  /*dd70*/  FMUL R21, R28, R47 ;  /* 0x0000002f1c157220 */ /* 0x000fe20000400000 */
[----:B------:R-:W-:Y:S01]  /*dd80*/  HADD2.F32 R49, -RZ, R62.H1_H1 ;  /* 0x3000003eff317230 */ /* 0x000fe20000004100 */
[----:B------:R-:W-:Y:S01]  /*dd90*/  F2FP.F16.F32.PACK_AB R104, R2, R0 ;  /* 0x000000000268723e */ /* 0x000fe200000000ff */
[----:B------:R-:W-:Y:S05]  /*dda0*/  @P0 WARPSYNC.ALL ;  /* 0x0000000000000948 */ /* 0x000fea0003800000 */
[----:B------:R-:W-:Y:S01]  /*ddb0*/  @P0 NOP ;  /* 0x0000000000000918 */ /* 0x000fe20000000000 */
[C---:B------:R-:W-:Y:S01]  /*ddc0*/  FFMA R20, R48.reuse, R45, R20 ;  /* 0x0000002d30147223 */ /* 0x040fe20000000014 */
[----:B------:R-:W-:Y:S01]  /*ddd0*/  FFMA R21, R48, R42, R21 ;  /* 0x0000002a30157223 */ /* 0x000fe20000000015 */
[----:B------:R-:W-:Y:S01]  /*dde0*/  @P0 IADD3 R97, PT, PT, R97, 0x120, RZ ;  /* 0x0000012061610810 */ /* 0x000fe20007ffe0ff */
[----:B------:R-:W-:Y:S01]  /*ddf0*/  FMUL R22, R29, R47 ;  /* 0x0000002f1d167220 */ /* 0x000fe20000400000 */
[--C-:B------:R-:W-:Y:S01]  /*de00*/  HADD2.F32 R44, -RZ, R63.reuse.H0_H0 ;  /* 0x2000003fff2c7230 */ /* 0x100fe20000004100 */
[----:B------:R-:W-:Y:S01]  /*de10*/  F2FP.F16.F32.PACK_AB R105, R20, R3 ;  /* 0x000000031469723e */ /* 0x000fe200000000ff */
[----:B------:R-:W-:Y:S01]  /*de20*/  FMUL R23, R30, R47 ;  /* 0x0000002f1e177220 */ /* 0x000fe20000400000 */
[----:B------:R-:W-:Y:S01]  /*de30*/  HADD2.F32 R51, -RZ, R63.H1_H1 ;  /* 0x3000003fff337230 */ /* 0x000fe20000004100 */
[----:B------:R-:W-:Y:S01]  /*de40*/  @P0 LOP3.LUT R97, R97, 0xfefffff8, RZ, 0xc0, !PT ;  /* 0xfefffff861610812 */ /* 0x000fe200078ec0ff */
[C---:B------:R-:W-:Y:S01]  /*de50*/  FFMA R22, R48.reuse, R49, R22 ;  /* 0x0000003130167223 */ /* 0x040fe20000000016 */
[----:B------:R-:W-:Y:S01]  /*de60*/  FFMA R23, R48, R44, R23 ;  /* 0x0000002c30177223 */ /* 0x000fe20000000017 */
[----:B------:R-:W-:Y:S01]  /*de70*/  FMUL R24, R31, R47 ;  /* 0x0000002f1f187220 */ /* 0x000fe20000400000 */
[----:B------:R-:W-:Y:S01]  /*de80*/  HADD2.F32 R46, -RZ, R56.H0_H0 ;  /* 0x20000038ff2e7230 */ /* 0x000fe20000004100 */
[----:B------:R1:W-:Y:S01]  /*de90*/  @P0 SYNCS.ARRIVE.TRANS64.RED.A1T0 RZ, [R97+URZ], RZ ;  /* 0x000000ff61ff09a7 */ /* 0x0003e200081004ff */
[----:B------:R-:W-:Y:S07]  /*dea0*/  F2FP.F16.F32.PACK_AB R106, R22, R21 ;  /* 0x00000015166a723e */ /* 0x000fee00000000ff */
[----:B------:R-:W-:Y:S05]  /*deb0*/  WARPSYNC.ALL ;  /* 0x0000000000007948 */ /* 0x000fea0003800000 */
[----:B------:R-:W-:Y:S01]  /*dec0*/  FFMA R24, R48, R51, R24 ;  /* 0x0000003330187223 */ /* 0x000fe20000000018 */
[-C--:B------:R-:W-:Y:S01]  /*ded0*/  FMUL R25, R32, R47.reuse ;  /* 0x0000002f20197220 */ /* 0x080fe20000400000 */
[----:B------:R-:W-:Y:S02]  /*dee0*/  HADD2.F32 R53, -RZ, R56.H1_H1 ;  /* 0x30000038ff357230 */ /* 0x000fe40000004100 */
[----:B------:R-:W-:Y:S01]  /*def0*/  FMUL R26, R33, R47 ;  /* 0x0000002f211a7220 */ /* 0x000fe20000400000 */
[--C-:B------:R-:W-:Y:S01]  /*df00*/  HADD2.F32 R50, -RZ, R57.reuse.H0_H0 ;  /* 0x20000039ff327230 */ /* 0x100fe20000004100 */
[----:B------:R-:W-:Y:S01]  /*df10*/  F2FP.F16.F32.PACK_AB R107, R24, R23 ;  /* 0x00000017186b723e */ /* 0x000fe200000000ff */
[C---:B------:R-:W-:Y:S01]  /*df20*/  FFMA R25, R48.reuse, R46, R25 ;  /* 0x0000002e30197223 */ /* 0x040fe20000000019 */
[----:B------:R-:W-:Y:S01]  /*df30*/  FFMA R26, R48, R53, R26 ;  /* 0x00000035301a7223 */ /* 0x000fe2000000001a */
[-C--:B------:R-:W-:Y:S01]  /*df40*/  FMUL R27, R34, R47.reuse ;  /* 0x0000002f221b7220 */ /* 0x080fe20000400000 */
[----:B------:R-:W-:Y:S01]  /*df50*/  HADD2.F32 R55, -RZ, R57.H1_H1 ;  /* 0x30000039ff377230 */ /* 0x000fe20000004100 */
[----:B------:R2:W-:Y:S01]  /*df60*/  STSM.16.MT88.4 [R86+0x7000], R104 ;  /* 0x0070006856007844 */ /* 0x0005e20000004200 */
[----:B------:R-:W-:Y:S01]  /*df70*/  FMUL R28, R35, R47 ;  /* 0x0000002f231c7220 */ /* 0x000fe20000400000 */
[--C-:B------:R-:W-:Y:S01]  /*df80*/  HADD2.F32 R52, -RZ, R58.reuse.H0_H0 ;  /* 0x2000003aff347230 */ /* 0x100fe20000004100 */
[----:B------:R-:W-:Y:S01]  /*df90*/  F2FP.F16.F32.PACK_AB R108, R26, R25 ;  /* 0x000000191a6c723e */ /* 0x000fe200000000ff */
[C---:B------:R-:W-:Y:S01]  /*dfa0*/  FFMA R27, R48.reuse, R50, R27 ;  /* 0x00000032301b7223 */ /* 0x040fe2000000001b */
[----:B------:R-:W-:Y:S01]  /*dfb0*/  FFMA R28, R48, R55, R28 ;  /* 0x00000037301c7223 */ /* 0x000fe2000000001c */
[----:B------:R-:W-:Y:S01]  /*dfc0*/  FMUL R29, R36, R47 ;  /* 0x0000002f241d7220 */ /* 0x000fe20000400000 */
[----:B------:R-:W-:-:S02]  /*dfd0*/  HADD2.F32 R57, -RZ, R58.H1_H1 ;  /* 0x3000003aff397230 */ /* 0x000fc40000004100 */
[----:B------:R-:W-:Y:S01]  /*dfe0*/  FMUL R30, R37, R47 ;  /* 0x0000002f251e7220 */ /* 0x000fe20000400000 */
[--C-:B------:R-:W-:Y:S01]  /*dff0*/  HADD2.F32 R54, -RZ, R59.reuse.H0_H0 ;  /* 0x2000003bff367230 */ /* 0x100fe20000004100 */
[----:B------:R-:W-:Y:S01]  /*e000*/  F2FP.F16.F32.PACK_AB R109, R28, R27 ;  /* 0x0000001b1c6d723e */ /* 0x000fe200000000ff */
[C---:B------:R-:W-:Y:S01]  /*e010*/  FFMA R29, R48.reuse, R52, R29 ;  /* 0x00000034301d7223 */ /* 0x040fe2000000001d */
        /* <DEDUP_REMOVED lines=32> */
[-C--:B------:R-:W-:Y:S01]  /*e220*/  FMUL R11, R11, R47.reuse ;  /* 0x0000002f0b0b7220 */ /* 0x080fe20000400000 */
[--C-:B------:R-:W-:Y:S02]  /*e230*/  HADD2.F32 R41, -RZ, R72.reuse.H0_H0 ;  /* 0x20000048ff297230 */ /* 0x100fe40000004100 */
[----:B------:R-:W-:Y:S01]  /*e240*/  FMUL R12, R12, R47 ;  /* 0x0000002f0c0c7220 */ /* 0x000fe20000400000 */
[----:B------:R-:W-:-:S02]  /*e250*/  HADD2.F32 R64, -RZ, R72.H1_H1 ;  /* 0x30000048ff407230 */ /* 0x000fc40000004100 */
[----:B------:R-:W-:Y:S01]  /*e260*/  FMUL R13, R13, R47 ;  /* 0x0000002f0d0d7220 */ /* 0x000fe20000400000 */
[--C-:B------:R-:W-:Y:S02]  /*e270*/  HADD2.F32 R43, -RZ, R73.reuse.H0_H0 ;  /* 0x20000049ff2b7230 */ /* 0x100fe40000004100 */
[----:B------:R-:W-:Y:S01]  /*e280*/  FFMA R10, R48, R67, R10 ;  /* 0x00000043300a7223 */ /* 0x000fe2000000000a */
[-C--:B------:R-:W-:Y:S01]  /*e290*/  FMUL R14, R14, R47.reuse ;  /* 0x0000002f0e0e7220 */ /* 0x080fe20000400000 */
[----:B------:R-:W-:Y:S02]  /*e2a0*/  HADD2.F32 R66, -RZ, R73.H1_H1 ;  /* 0x30000049ff427230 */ /* 0x000fe40000004100 */
[C---:B------:R-:W-:Y:S01]  /*e2b0*/  FFMA R11, R48.reuse, R62, R11 ;  /* 0x0000003e300b7223 */ /* 0x040fe2000000000b */
[----:B------:R-:W-:Y:S01]  /*e2c0*/  FMUL R15, R15, R47 ;  /* 0x0000002f0f0f7220 */ /* 0x000fe20000400000 */
[--C-:B------:R-:W-:Y:S02]  /*e2d0*/  HADD2.F32 R69, -RZ, R74.reuse.H0_H0 ;  /* 0x2000004aff457230 */ /* 0x100fe40000004100 */
[----:B------:R-:W-:Y:S01]  /*e2e0*/  FFMA R12, R48, R41, R12 ;  /* 0x00000029300c7223 */ /* 0x000fe2000000000c */
[----:B------:R-:W-:Y:S01]  /*e2f0*/  FMUL R16, R16, R47 ;  /* 0x0000002f10107220 */ /* 0x000fe20000400000 */
[----:B------:R-:W-:-:S02]  /*e300*/  HADD2.F32 R68, -RZ, R74.H1_H1 ;  /* 0x3000004aff447230 */ /* 0x000fc40000004100 */
[C---:B------:R-:W-:Y:S01]  /*e310*/  FFMA R13, R48.reuse, R64, R13 ;  /* 0x00000040300d7223 */ /* 0x040fe2000000000d */
[----:B------:R-:W-:Y:S01]  /*e320*/  FMUL R17, R17, R47 ;  /* 0x0000002f11117220 */ /* 0x000fe20000400000 */
[--C-:B------:R-:W-:Y:S02]  /*e330*/  HADD2.F32 R71, -RZ, R75.reuse.H0_H0 ;  /* 0x2000004bff477230 */ /* 0x100fe40000004100 */
[----:B------:R-:W-:Y:S01]  /*e340*/  FFMA R14, R48, R43, R14 ;  /* 0x0000002b300e7223 */ /* 0x000fe2000000000e */
[-C--:B------:R-:W-:Y:S01]  /*e350*/  FMUL R18, R18, R47.reuse ;  /* 0x0000002f12127220 */ /* 0x080fe20000400000 */
[----:B------:R-:W-:Y:S02]  /*e360*/  HADD2.F32 R70, -RZ, R75.H1_H1 ;  /* 0x3000004bff467230 */ /* 0x000fe40000004100 */
[C---:B------:R-:W-:Y:S01]  /*e370*/  FFMA R15, R48.reuse, R66, R15 ;  /* 0x00000042300f7223 */ /* 0x040fe2000000000f */
[----:B------:R-:W-:Y:S01]  /*e380*/  FMUL R19, R19, R47 ;  /* 0x0000002f13137220 */ /* 0x000fe20000400000 */
[C---:B------:R-:W-:Y:S01]  /*e390*/  FFMA R16, R48.reuse, R69, R16 ;  /* 0x0000004530107223 */ /* 0x040fe20000000010 */
[C---:B------:R-:W-:Y:S01]  /*e3a0*/  FFMA R17, R48.reuse, R68, R17 ;  /* 0x0000004430117223 */ /* 0x040fe20000000011 */
[C---:B------:R-:W-:Y:S01]  /*e3b0*/  FFMA R18, R48.reuse, R71, R18 ;  /* 0x0000004730127223 */ /* 0x040fe20000000012 */
[----:B------:R-:W-:Y:S01]  /*e3c0*/  FFMA R19, R48, R70, R19 ;  /* 0x0000004630137223 */ /* 0x000fe20000000013 */
[----:B------:R-:W-:Y:S01]  /*e3d0*/  F2FP.F16.F32.PACK_AB R114, R9, R8 ;  /* 0x000000080972723e */ /* 0x000fe200000000ff */
[----:B------:R-:W-:Y:S01]  /*e3e0*/  BSSY.RECONVERGENT B0, `(.L_x_181) ;  /* 0x000001d000007945 */ /* 0x000fe20003800200 */
[----:B------:R-:W-:-:S02]  /*e3f0*/  F2FP.F16.F32.PACK_AB R115, R11, R10 ;  /* 0x0000000a0b73723e */ /* 0x000fc400000000ff */
[----:B------:R-:W-:Y:S02]  /*e400*/  F2FP.F16.F32.PACK_AB R116, R13, R12 ;  /* 0x0000000c0d74723e */ /* 0x000fe400000000ff */
[----:B------:R-:W-:Y:S01]  /*e410*/  F2FP.F16.F32.PACK_AB R117, R15, R14 ;  /* 0x0000000e0f75723e */ /* 0x000fe200000000ff */
[----:B------:R2:W-:Y:S01]  /*e420*/  STSM.16.MT88.4 [R102+0x6000], R112 ;  /* 0x0060007066007844 */ /* 0x0005e20000004200 */
[----:B------:R-:W-:Y:S02]  /*e430*/  F2FP.F16.F32.PACK_AB R118, R17, R16 ;  /* 0x000000101176723e */ /* 0x000fe400000000ff */
[----:B------:R-:W-:Y:S02]  /*e440*/  F2FP.F16.F32.PACK_AB R119, R19, R18 ;  /* 0x000000121377723e */ /* 0x000fe400000000ff */
[----:B------:R-:W-:Y:S02]  /*e450*/  ISETP.NE.AND P2, PT, R101, RZ, PT ;  /* 0x000000ff6500720c */ /* 0x000fe40003f45270 */
[----:B-1----:R-:W-:Y:S01]  /*e460*/  @P0 IADD3 R97, PT, PT, R90, 0x1, RZ ;  /* 0x000000015a610810 */ /* 0x002fe20007ffe0ff */
[----:B------:R2:W-:Y:S03]  /*e470*/  STSM.16.MT88.4 [R102+0x6800], R116 ;  /* 0x0068007466007844 */ /* 0x0005e60000004200 */
[----:B------:R-:W-:Y:S01]  /*e480*/  @P0 ISETP.NE.AND P1, PT, R97, 0x4, PT ;  /* 0x000000046100080c */ /* 0x000fe20003f25270 */
[----:B------:R-:W-:Y:S01]  /*e490*/  @!PT LDS RZ, [RZ] ;  /* 0x00000000fffff984 */ /* 0x000fe20000000800 */
[----:B------:R-:W-:Y:S01]  /*e4a0*/  @!PT LDS RZ, [RZ] ;  /* 0x00000000fffff984 */ /* 0x000fe20000000800 */
[----:B------:R-:W-:Y:S01]  /*e4b0*/  @!PT LDS RZ, [RZ] ;  /* 0x00000000fffff984 */ /* 0x000fe20000000800 */
[----:B------:R-:W-:Y:S01]  /*e4c0*/  @!PT LDS RZ, [RZ] ;  /* 0x00000000fffff984 */ /* 0x000fe20000000800 */
[----:B------:R1:W-:Y:S06]  /*e4d0*/  MEMBAR.ALL.CTA ;  /* 0x0000000000007992 */ /* 0x0003ec0000008000 */
[----:B-1----:R-:W1:Y:S01]  /*e4e0*/  FENCE.VIEW.ASYNC.S ;  /* 0x00000000000073c6 */ /* 0x002e620000000000 */
[----:B------:R-:W-:Y:S01]  /*e4f0*/  @P0 SEL R101, RZ, 0x1, P1 ;  /* 0x00000001ff650807 */ /* 0x000fe20000800000 */
[----:B-1----:R-:W-:Y:S06]  /*e500*/  BAR.SYNC.DEFER_BLOCKING 0x1, 0x80 ;  /* 0x0042000000007b1d */ /* 0x002fec0000010000 */
        /* <DEDUP_REMOVED lines=8> */
[----:B------:R1:W-:Y:S02]  /*e590*/  UTMASTG.2D [UR4], [UR56] ;  /* 0x00000004380073b5 */ /* 0x0003e40008008000 */
[----:B-1----:R0:W-:Y:S02]  /*e5a0*/  UTMACMDFLUSH ;  /* 0x00000000000079b7 */ /* 0x0021e40000000000 */
.L_x_182:
[----:B------:R-:W-:Y:S05]  /*e5b0*/  BSYNC.RECONVERGENT B0 ;  /* 0x0000000000007941 */ /* 0x000fea0003800200 */
.L_x_181:
[----:B------:R-:W-:Y:S01]  /*e5c0*/  @P0 SEL R90, R97, RZ, P1 ;  /* 0x000000ff615a0207 */ /* 0x000fe20000800000 */
[----:B------:R-:W-:Y:S01]  /*e5d0*/  BSSY.RECONVERGENT B0, `(.L_x_183) ;  /* 0x0000004000007945 */ /* 0x000fe20003800200 */
[----:B------:R-:W-:Y:S03]  /*e5e0*/  @P0 LOP3.LUT R88, R88, R101, RZ, 0x3c, !PT ;  /* 0x0000006558580212 */ /* 0x000fe600078e3cff */
[----:B------:R-:W-:Y:S05]  /*e5f0*/  @!P2 BRA `(.L_x_184) ;  /* 0x000000000004a947 */ /* 0x000fea0003800000 */
[----:B------:R-:W-:Y:S04]  /*e600*/  DEPBAR.LE SB0, 0x1 ;  /* 0x000080400000791a */ /* 0x000fe80000000000 */
.L_x_184:
[----:B------:R-:W-:Y:S05]  /*e610*/  BSYNC.RECONVERGENT B0 ;  /* 0x0000000000007941 */ /* 0x000fea0003800200 */
.L_x_183:
[----:B------:R-:W-:Y:S01]  /*e620*/  UISETP.NE.AND UP1, UPT, UR54, -0x4, UPT ;  /* 0xfffffffc3600788c */ /* 0x000fe2000bf25270 */
[----:B------:R-:W-:Y:S01]  /*e630*/  BAR.SYNC.DEFER_BLOCKING 0x1, 0x80 ;  /* 0x0042000000007b1d */ /* 0x000fe20000010000 */
[----:B------:R-:W-:Y:S01]  /*e640*/  UISETP.NE.AND UP0, UPT, UR55, 0x8, UPT ;  /* 0x000000083700788c */ /* 0x000fe2000bf05270 */
[----:B------:R-:W-:Y:S01]  /*e650*/  R2UR UR18, R85 ;  /* 0x00000000551272ca */ /* 0x000fe200000e0000 */
[----:B------:R-:W-:Y:S01]  /*e660*/  UIADD3 UR54, UPT, UPT, UR54, 0x4, URZ ;  /* 0x0000000436367890 */ /* 0x000fe2000fffe0ff */
[----:B------:R-:W-:Y:S01]  /*e670*/  R2UR UR19, R84 ;  /* 0x00000000541372ca */ /* 0x000fe200000e0000 */
[----:B------:R-:W-:Y:S01]  /*e680*/  USEL UR6, URZ, 0x1, UP0 ;  /* 0x00000001ff067887 */ /* 0x000fe20008000000 */
[----:B------:R-:W-:Y:S01]  /*e690*/  PLOP3.LUT P0, PT, PT, PT, UP1, 0x80, 0x8 ;  /* 0x000000000008781c */ /* 0x000fe20003f0f018 */
[----:B------:R-:W-:Y:S01]  /*e6a0*/  USEL UR5, UR55, URZ, UP0 ;  /* 0x000000ff37057287 */ /* 0x000fe20008000000 */
[----:B------:R-:W-:Y:S01]  /*e6b0*/  PLOP3.LUT P2, PT, PT, PT, PT, 0x8, 0x80 ;  /* 0x000000000080781c */ /* 0x000fe20003f4e170 */
[----:B------:R-:W-:Y:S01]  /*e6c0*/  IMAD.MOV.U32 R17, RZ, RZ, R83 ;  /* 0x000000ffff117224 */ /* 0x000fe200078e0053 */
[----:B------:R-:W-:Y:S01]  /*e6d0*/  @UP1 ULEA UR4, UR53, UR43, 0x3 ;  /* 0x0000002b35041291 */ /* 0x000fe2000f8e18ff */
[----:B------:R-:W-:Y:S03]  /*e6e0*/  LOP3.LUT R87, R87, UR6, RZ, 0x3c, !PT ;  /* 0x0000000657577c12 */ /* 0x000fe6000f8e3cff */
[----:B------:R-:W-:Y:S04]  /*e6f0*/  @UP1 UIADD3 UR4, UPT, UPT, UR4, 0x50, URZ ;  /* 0x0000005004041890 */ /* 0x000fe8000fffe0ff */
[----:B------:R-:W-:Y:S09]  /*e700*/  @UP1 UPRMT UR4, UR52, 0x654, UR4 ;  /* 0x0000065434041896 */ /* 0x000ff20008000004 */
[----:B------:R-:W-:Y:S01]  /*e710*/  @P0 SYNCS.ARRIVE.TRANS64.RED.A1T0 RZ, [UR4], RZ ;  /* 0x000000ffffff09a7 */ /* 0x000fe20008100404 */
[----:B------:R-:W-:Y:S01]  /*e720*/  @UP1 UIADD3 UR4, UPT, UPT, UR53, 0x1, URZ ;  /* 0x0000000135041890 */ /* 0x000fe2000fffe0ff */
[----:B------:R-:W-:Y:S03]  /*e730*/  ISETP.NE.AND P0, PT, R82, RZ, PT ;  /* 0x000000ff5200720c */ /* 0x000fe60003f05270 */
[----:B------:R-:W-:Y:S04]  /*e740*/  @UP1 UISETP.NE.AND UP0, UPT, UR4, 0x4, UPT ;  /* 0x000000040400188c */ /* 0x000fe8000bf05270 */
[----:B------:R-:W-:Y:S06]  /*e750*/  @UP1 USEL UR53, UR4, URZ, UP0 ;  /* 0x000000ff04351287 */ /* 0x000fec0008000000 */
[----:B------:R-:W-:Y:S06]  /*e760*/  @P0 BRA `(.L_x_185) ;  /* 0xffffffb800000947 */ /* 0x000fec000383ffff */
[----:B------:R-:W-:Y:S01]  /*e770*/  ULEA UR4, UR53, UR43, 0x3 ;  /* 0x0000002b35047291 */ /* 0x000fe2000f8e18ff */
[----:B------:R-:W-:-:S04]  /*e780*/  DEPBAR.LE SB0, 0x0 ;  /* 0x000080000000791a */ /* 0x000fc80000000000 */
[----:B------:R-:W-:-:S04]  /*e790*/  UIADD3 UR4, UPT, UPT, UR4, 0x50, URZ ;  /* 0x0000005004047890 */ /* 0x000fc8000fffe0ff */
[----:B------:R-:W-:-:S09]  /*e7a0*/  UPRMT UR4, UR52, 0x654, UR4 ;  /* 0x0000065434047896 */ /* 0x000fd20008000004 */
[----:B------:R-:W-:Y:S01]  /*e7b0*/  SYNCS.ARRIVE.TRANS64.RED.A1T0 RZ, [UR4], RZ ;  /* 0x000000ffffff79a7 */ /* 0x000fe20008100404 */
[----:B------:R-:W-:Y:S05]  /*e7c0*/  EXIT ;  /* 0x000000000000794d */ /* 0x000fea0003800000 */
.L_x_129:
[----:B------:R-:W-:-:S08]  /*e7d0*/  NOP ;  /* 0x0000000000007918 */ /* 0x000fd00000000000 */
[----:B-1--45:R-:W-:-:S00]  /*e7e0*/  USETMAXREG.DEALLOC.CTAPOOL 0x88 ;  /* 0x00000088000079c8 */ /* 0x032fc000080e0500 */
[----:B------:R-:W-:Y:S05]  /*e7f0*/  EXIT ;  /* 0x000000000000794d */ /* 0x000fea0003800000 */
.L_x_300:
[----:B------:R-:W-:-:S08]  /*e800*/  NOP ;  /* 0x0000000000007918 */ /* 0x000fd00000000000 */
[----:B-1--45:R-:W1:-:S00]  /*e810*/  USETMAXREG.DEALLOC.CTAPOOL 0x88 ;  /* 0x00000088000079c8 */ /* 0x032e4000080e0500 */
[----:B-1----:R-:W1:Y:S01]  /*e820*/  SHFL.IDX PT, R80, R80, RZ, 0x1f ;  /* 0x00001fff50507589 */ /* 0x002e6200000e0000 */
[----:B------:R-:W2:Y:S05]  /*e830*/  LDCU UR19, c[0x0][0xc1c] ;  /* 0x00018380ff1377ac */ /* 0x000eaa0008000800 */
[----:B------:R-:W3:Y:S01]  /*e840*/  LDC.64 R8, c[0x0][0x900] ;  /* 0x00024000ff087b82 */ /* 0x000ee20000000a00 */
[----:B------:R-:W-:Y:S01]  /*e850*/  BSSY.RECONVERGENT B0, `(.L_x_186) ;  /* 0x000003f000007945 */ /* 0x000fe20003800200 */
[----:B------:R-:W-:Y:S01]  /*e860*/  ELECT P0, URZ, PT ;  /* 0x0000000000ff782f */ /* 0x000fe20003800000 */
[----:B------:R-:W-:Y:S02]  /*e870*/  UMOV UR4, 0x400 ;  /* 0x0000040000047882 */ /* 0x000fe40000000000 */
[----:B------:R-:W-:-:S03]  /*e880*/  ULEA UR4, UR5, UR4, 0x18 ;  /* 0x0000000405047291 */ /* 0x000fc6000f8ec0ff */
[----:B------:R-:W4:Y:S08]  /*e890*/  LDC.64 R10, c[0x0][0x908] ;  /* 0x00024200ff0a7b82 */ /* 0x000f300000000a00 */
[----:B------:R-:W3:Y:S01]  /*e8a0*/  LDC.64 R4, c[0x0][0x910] ;  /* 0x00024400ff047b82 */ /* 0x000ee20000000a00 */
[----:B--2---:R-:W-:Y:S01]  /*e8b0*/  UIADD3 UR19, UPT, UPT, UR16, UR19, URZ ;  /* 0x0000001310137290 */ /* 0x004fe2000fffe0ff */
[----:B-1----:R-:W-:-:S06]  /*e8c0*/  R2UR UR7, R80 ;  /* 0x00000000500772ca */ /* 0x002fcc00000e0000 */
[----:B------:R-:W1:Y:S08]  /*e8d0*/  LDC.64 R6, c[0x0][0x918] ;  /* 0x00024600ff067b82 */ /* 0x000e700000000a00 */
[----:B------:R-:W2:Y:S01]  /*e8e0*/  LDC.64 R64, c[0x0][0x920] ;  /* 0x00024800ff407b82 */ /* 0x000ea20000000a00 */
[----:B------:R-:W-:Y:S02]  /*e8f0*/  USHF.R.U32.HI UR6, URZ, 0x3, UR7 ;  /* 0x00000003ff067899 */ /* 0x000fe40008011607 */
[----:B------:R-:W-:-:S02]  /*e900*/  ULEA UR21, UR7, UR4, 0x9 ;  /* 0x0000000407157291 */ /* 0x000fc4000f8e48ff */
[----:B------:R-:W-:-:S06]  /*e910*/  ULOP3.LUT UR6, UR6, 0x1, URZ, 0xc0, !UPT ;  /* 0x0000000106067892 */ /* 0x000fcc000f8ec0ff */
[----:B------:R-:W-:Y:S01]  /*e920*/  IMAD.U32 R0, RZ, RZ, UR6 ;  /* 0x00000006ff007e24 */ /* 0x000fe2000f8e00ff */
[----:B------:R-:W-:Y:S06]  /*e930*/  @!P0 BRA `(.L_x_187) ;  /* 0x0000000000c08947 */ /* 0x000fec0003800000 */
[----:B------:R-:W5:Y:S08]  /*e940*/  LDC.64 R20, c[0x0][0x400] ;  /* 0x00010000ff147b82 */ /* 0x000f700000000a00 */
[----:B------:R-:W5:Y:S08]  /*e950*/  LDC.64 R22, c[0x0][0x408] ;  /* 0x00010200ff167b82 */ /* 0x000f700000000a00 */
[----:B------:R-:W4:Y:S08]  /*e960*/  LDC.64 R16, c[0x0][0x410] ;  /* 0x00010400ff107b82 */ /* 0x000f300000000a00 */
[----:B------:R-:W4:Y:S08]  /*e970*/  LDC.64 R18, c[0x0][0x418] ;  /* 0x00010600ff127b82 */ /* 0x000f300000000a00 */
[----:B------:R-:W3:Y:S01]  /*e980*/  LDC.64 R12, c[0x0][0x420] ;  /* 0x00010800ff0c7b82 */ /* 0x000ee20000000a00 */
[----:B-----5:R5:W-:Y:S07]  /*e990*/  STS.128 [UR21+-0x980], R20 ;  /* 0xfff68014ff007988 */ /* 0x020bee0008000c15 */
[----:B------:R-:W3:Y:S01]  /*e9a0*/  LDC.64 R14, c[0x0][0x428] ;  /* 0x00010a00ff0e7b82 */ /* 0x000ee20000000a00 */
[----:B----4-:R4:W-:Y:S07]  /*e9b0*/  STS.128 [UR21+-0x970], R16 ;  /* 0xfff69010ff007988 */ /* 0x0109ee0008000c15 */
[----:B------:R-:W1:Y:S08]  /*e9c0*/  LDC.64 R60, c[0x0][0x430] ;  /* 0x00010c00ff3c7b82 */ /* 0x000e700000000a00 */
[----:B------:R-:W1:Y:S01]  /*e9d0*/  LDC.64 R62, c[0x0][0x438] ;  /* 0x00010e00ff3e7b82 */ /* 0x000e620000000a00 */
[----:B---3--:R3:W-:Y:S07]  /*e9e0*/  STS.128 [UR21+-0x960], R12 ;  /* 0xfff6a00cff007988 */ /* 0x0087ee0008000c15 */
[----:B------:R-:W2:Y:S08]  /*e9f0*/  LDC.64 R56, c[0x0][0x440] ;  /* 0x00011000ff387b82 */ /* 0x000eb00000000a00 */
[----:B------:R-:W2:Y:S08]  /*ea00*/  LDC.64 R58, c[0x0][0x448] ;  /* 0x00011200ff3a7b82 */ /* 0x000eb00000000a00 */
[----:B------:R-:W5:Y:S01]  /*ea10*/  LDC.64 R52, c[0x0][0x450] ;  /* 0x00011400ff347b82 */ /* 0x000f620000000a00 */
[----:B-1----:R1:W-:Y:S07]  /*ea20*/  STS.128 [UR21+-0x950], R60 ;  /* 0xfff6b03cff007988 */ /* 0x0023ee0008000c15 */
[----:B------:R-:W5:Y:S08]  /*ea30*/  LDC.64 R54, c[0x0][0x458] ;  /* 0x00011600ff367b82 */ /* 0x000f700000000a00 */
[----:B------:R-:W4:Y:S01]  /*ea40*/  LDC.64 R48, c[0x0][0x460] ;  /* 0x00011800ff307b82 */ /* 0x000f220000000a00 */
[----:B--2---:R1:W-:Y:S07]  /*ea50*/  STS.128 [UR21+-0x940], R56 ;  /* 0xfff6c038ff007988 */ /* 0x0043ee0008000c15 */
[----:B------:R-:W4:Y:S08]  /*ea60*/  LDC.64 R50, c[0x0][0x468] ;  /* 0x00011a00ff327b82 */ /* 0x000f300000000a00 */
[----:B------:R-:W2:Y:S01]  /*ea70*/  LDC.64 R44, c[0x0][0x470] ;  /* 0x00011c00ff2c7b82 */ /* 0x000ea20000000a00 */
[----:B-----5:R1:W-:Y:S07]  /*ea80*/  STS.128 [UR21+-0x930], R52 ;  /* 0xfff6d034ff007988 */ /* 0x0203ee0008000c15 */
[----:B------:R-:W2:Y:S08]  /*ea90*/  LDC.64 R46, c[0x0][0x478] ;  /* 0x00011e00ff2e7b82 */ /* 0x000eb00000000a00 */
[----:B------:R-:W5:Y:S01]  /*eaa0*/  LDC.64 R40, c[0x0][0x500] ;  /* 0x00014000ff287b82 */ /* 0x000f620000000a00 */
[----:B----4-:R1:W-:Y:S07]  /*eab0*/  STS.128 [UR21+-0x920], R48 ;  /* 0xfff6e030ff007988 */ /* 0x0103ee0008000c15 */
        /* <DEDUP_REMOVED lines=19> */
[----:B---3--:R-:W3:Y:S01]  /*ebf0*/  LDC.64 R12, c[0x0][0x570] ;  /* 0x00015c00ff0c7b82 */ /* 0x008ee20000000a00 */
[----:B--2---:R1:W-:Y:S07]  /*ec00*/  STS.128 [UR21+-0x8b0], R20 ;  /* 0xfff75014ff007988 */ /* 0x0043ee0008000c15 */
[----:B------:R-:W3:Y:S01]  /*ec10*/  LDC.64 R14, c[0x0][0x578] ;  /* 0x00015e00ff0e7b82 */ /* 0x000ee20000000a00 */
[----:B-----5:R1:W-:Y:S04]  /*ec20*/  STS.128 [UR21+-0x8a0], R16 ;  /* 0xfff76010ff007988 */ /* 0x0203e80008000c15 */
[----:B---3--:R1:W-:Y:S02]  /*ec30*/  STS.128 [UR21+-0x890], R12 ;  /* 0xfff7700cff007988 */ /* 0x0083e40008000c15 */
.L_x_187:
[----:B------:R-:W-:Y:S05]  /*ec40*/  BSYNC.RECONVERGENT B0 ;  /* 0x0000000000007941 */ /* 0x000fea0003800200 */
.L_x_186:
[----:B-1----:R-:W1:Y:S01]  /*ec50*/  LDC.64 R16, c[0x0][0x960] ;  /* 0x00025800ff107b82 */ /* 0x002e620000000a00 */
[----:B------:R-:W-:Y:S01]  /*ec60*/  ELECT P1, URZ, PT ;  /* 0x0000000000ff782f */ /* 0x000fe20003820000 */
[----:B------:R-:W-:-:S06]  /*ec70*/  NOP ;  /* 0x0000000000007918 */ /* 0x000fcc0000000000 */
[----:B------:R-:W1:Y:S01]  /*ec80*/  LDC.64 R18, c[0x0][0x968] ;  /* 0x00025a00ff127b82 */ /* 0x000e620000000a00 */
[----:B------:R-:W-:Y:S01]  /*ec90*/  ELECT P0, URZ, PT ;  /* 0x0000000000ff782f */ /* 0x000fe20003800000 */
[----:B------:R-:W-:Y:S02]  /*eca0*/  ULOP3.LUT UR7, UR7, 0x7, URZ, 0xc0, !UPT ;  /* 0x0000000707077892 */ /* 0x000fe4000f8ec0ff */
[----:B------:R-:W-:Y:S02]  /*ecb0*/  UIMAD UR9, UR16, 0xe, URZ ;  /* 0x0000000e100978a4 */ /* 0x000fe4000f8e02ff */
[----:B---34-:R-:W-:Y:S01]  /*ecc0*/  @P1 STS.128 [UR21+-0xa80], R8 ;  /* 0xfff58008ff001988 */ /* 0x018fe20008000c15 */
[----:B------:R-:W-:Y:S01]  /*ecd0*/  UIMAD UR18, UR16, 0xd, URZ ;  /* 0x0000000d101278a4 */ /* 0x000fe2000f8e02ff */
[----:B------:R-:W3:Y:S01]  /*ece0*/  LDC.64 R12, c[0x0][0x970] ;  /* 0x00025c00ff0c7b82 */ /* 0x000ee20000000a00 */
[----:B------:R-:W-:Y:S01]  /*ecf0*/  UIMAD UR20, UR19, 0xe, URZ ;  /* 0x0000000e131478a4 */ /* 0x000fe2000f8e02ff */
[----:B------:R-:W-:Y:S01]  /*ed00*/  @P1 STS.128 [UR21+-0xa70], R4 ;  /* 0xfff59004ff001988 */ /* 0x000fe20008000c15 */
[----:B------:R-:W-:-:S02]  /*ed10*/  UIADD3 UR24, UPT, UPT, UR21, -0x980, URZ ;  /* 0xfffff68015187890 */ /* 0x000fc4000fffe0ff */
[----:B------:R-:W-:Y:S02]  /*ed20*/  UIADD3 UR23, UPT, UPT, UR21, -0x900, URZ ;  /* 0xfffff70015177890 */ /* 0x000fe4000fffe0ff */
[----:B------:R-:W-:Y:S01]  /*ed30*/  UIADD3 UR22, UPT, UPT, UR21, -0xa80, URZ ;  /* 0xfffff58015167890 */ /* 0x000fe2000fffe0ff */
[----:B------:R-:W3:Y:S01]  /*ed40*/  LDC.64 R14, c[0x0][0x978] ;  /* 0x00025e00ff0e7b82 */ /* 0x000ee20000000a00 */
[----:B------:R-:W4:Y:S01]  /*ed50*/  LDCU.64 UR10, c[0x0][0xb18] ;  /* 0x00016300ff0a77ac */ /* 0x000f220008000a00 */
[----:B------:R-:W1:Y:S06]  /*ed60*/  LDCU.64 UR12, c[0x0][0xb20] ;  /* 0x00016400ff0c77ac */ /* 0x000e6c0008000a00 */
[----:B------:R-:W2:Y:S01]  /*ed70*/  LDC.64 R66, c[0x0][0x928] ;  /* 0x00024a00ff427b82 */ /* 0x000ea20000000a00 */
[----:B-1----:R1:W-:Y:S01]  /*ed80*/  @P1 STS.128 [UR21+-0xa20], R16 ;  /* 0xfff5e010ff001988 */ /* 0x0023e20008000c15 */
[----:B------:R-:W1:Y:S01]  /*ed90*/  LDCU.64 UR16, c[0x0][0x820] ;  /* 0x00010400ff1077ac */ /* 0x000e620008000a00 */
[----:B------:R-:W1:Y:S05]  /*eda0*/  LDCU.64 UR14, c[0x0][0xb00] ;  /* 0x00016000ff0e77ac */ /* 0x000e6a0008000a00 */
[----:B------:R-:W5:Y:S01]  /*edb0*/  LDC.64 R28, c[0x0][0x930] ;  /* 0x00024c00ff1c7b82 */ /* 0x000f620000000a00 */
[----:B------:R-:W-:Y:S01]  /*edc0*/  UIMAD UR19, UR19, 0xd, URZ ;  /* 0x0000000d131378a4 */ /* 0x000fe2000f8e02ff */
[----:B------:R-:W-:-:S06]  /*edd0*/  UMOV UR8, UR7 ;  /* 0x0000000700087c82 */ /* 0x000fcc0008000000 */
[----:B------:R-:W5:Y:S01]  /*ede0*/  LDC.64 R30, c[0x0][0x938] ;  /* 0x00024e00ff1e7b82 */ /* 0x000f620000000a00 */
[----:B---3--:R3:W-:Y:S07]  /*edf0*/  @P1 STS.128 [UR21+-0xa10], R12 ;  /* 0xfff5f00cff001988 */ /* 0x0087ee0008000c15 */
[----:B------:R-:W4:Y:S01]  /*ee00*/  LDC.64 R24, c[0x0][0x940] ;  /* 0x00025000ff187b82 */ /* 0x000f220000000a00 */
[----:B--2---:R2:W-:Y:S01]  /*ee10*/  @P1 STS.128 [UR21+-0xa60], R64 ;  /* 0xfff5a040ff001988 */ /* 0x0045e20008000c15 */
[----:B-1----:R-:W-:-:S06]  /*ee20*/  LOP3.LUT R17, R0, 0x1, RZ, 0x3c, !PT ;  /* 0x0000000100117812 */ /* 0x002fcc00078e3cff */
[----:B------:R-:W4:Y:S08]  /*ee30*/  LDC.64 R26, c[0x0][0x948] ;  /* 0x00025200ff1a7b82 */ /* 0x000f300000000a00 */
[----:B------:R-:W1:Y:S01]  /*ee40*/  LDC.64 R20, c[0x0][0x950] ;  /* 0x00025400ff147b82 */ /* 0x000e620000000a00 */
[----:B-----5:R2:W-:Y:S07]  /*ee50*/  @P1 STS.128 [UR21+-0xa50], R28 ;  /* 0xfff5b01cff001988 */ /* 0x0205ee0008000c15 */
[----:B------:R-:W1:Y:S08]  /*ee60*/  LDC.64 R22, c[0x0][0x958] ;  /* 0x00025600ff167b82 */ /* 0x000e700000000a00 */
[----:B------:R-:W5:Y:S01]  /*ee70*/  LDC.64 R52, c[0x0][0xa00] ;  /* 0x00028000ff347b82 */ /* 0x000f620000000a00 */
[----:B----4-:R2:W-:Y:S07]  /*ee80*/  @P1 STS.128 [UR21+-0xa40], R24 ;  /* 0xfff5c018ff001988 */ /* 0x0105ee0008000c15 */
[----:B------:R-:W5:Y:S08]  /*ee90*/  LDC.64 R54, c[0x0][0xa08] ;  /* 0x00028200ff367b82 */ /* 0x000f700000000a00 */
[----:B------:R-:W4:Y:S01]  /*eea0*/  LDC.64 R48, c[0x0][0xa10] ;  /* 0x00028400ff307b82 */ /* 0x000f220000000a00 */
[----:B-1----:R2:W-:Y:S01]  /*eeb0*/  @P1 STS.128 [UR21+-0xa30], R20 ;  /* 0xfff5d014ff001988 */ /* 0x0025e20008000c15 */
[----:B------:R-:W-:-:S06]  /*eec0*/  NOP ;  /* 0x0000000000007918 */ /* 0x000fcc0000000000 */
        /* <DEDUP_REMOVED lines=8> */
[----:B-1----:R2:W-:Y:S07]  /*ef50*/  @P0 STS.128 [UR21+-0x9e0], R44 ;  /* 0xfff6202cff000988 */ /* 0x0025ee0008000c15 */
        /* <DEDUP_REMOVED lines=12> */
[----:B---3--:R-:W3:Y:S08]  /*f020*/  LDC.64 R12, c[0x0][0xb08] ;  /* 0x0002c200ff0c7b82 */ /* 0x008ef00000000a00 */
[----:B------:R-:W1:Y:S01]  /*f030*/  LDC.64 R2, c[0x0][0xb10] ;  /* 0x0002c400ff027b82 */ /* 0x000e620000000a00 */
[----:B----4-:R2:W-:Y:S01]  /*f040*/  @P0 STS.128 [UR21+-0x990], R4 ;  /* 0xfff67004ff000988 */ /* 0x0105e20008000c15 */
[----:B------:R-:W-:Y:S01]  /*f050*/  UIADD3 UR21, UPT, UPT, UR21, -0xa00, URZ ;  /* 0xfffff60015157890 */ /* 0x000fe2000fffe0ff */
[----:B------:R-:W-:-:S06]  /*f060*/  NOP ;  /* 0x0000000000007918 */ /* 0x000fcc0000000000 */
.L_x_201:
[----:B------:R-:W-:Y:S09]  /*f070*/  UISETP.NE.AND UP0, UPT, UR37, 0x1, UPT ;  /* 0x000000012500788c */ /* 0x000ff2000bf05270 */
[----:B----4-:R-:W-:Y:S05]  /*f080*/  BRA.U UP0, `(.L_x_188) ;  /* 0x0000000100047547 */ /* 0x010fea000b800000 */
[----:B------:R-:W-:Y:S05]  /*f090*/  BPT.TRAP 0x1 ;  /* 0x000000040000795c */ /* 0x000fea0000300000 */
.L_x_188:
[----:B------:R-:W-:Y:S01]  /*f0a0*/  ULEA UR25, UR7, UR4, 0x3 ;  /* 0x0000000407197291 */ /* 0x000fe2000f8e18ff */
[----:B--2---:R-:W-:Y:S08]  /*f0b0*/  SHF.L.U32 R5, R17, 0x1f, RZ ;  /* 0x0000001f11057819 */ /* 0x004ff000000006ff */
[----:B------:R-:W2:Y:S02]  /*f0c0*/  SYNCS.PHASECHK.TRANS64.TRYWAIT P0, [UR25+0x80], R5 ;  /* 0x00008005ff0075a7 */ /* 0x000ea40008001119 */
[----:B--2---:R-:W-:Y:S05]  /*f0d0*/  @!P0 BRA `(.L_x_189) ;  /* 0x0000003000d88947 */ /* 0x004fea0003800000 */
.L_x_271:
[----:B------:R-:W-:Y:S09]  /*f0e0*/  UIMAD UR6, UR7, 0x14, UR36 ;  /* 0x00000014070678a4 */ /* 0x000ff2000f8e0224 */
[----:B------:R-:W4:Y:S04]  /*f0f0*/  LDS R10, [UR6+0x10] ;  /* 0x00001006ff0a7984 */ /* 0x000f280008000800 */
        /* <DEDUP_REMOVED lines=10> */
[----:B----4-:R-:W-:Y:S01]  /*f1a0*/  PRMT R21, R10, 0x7632, R21 ;  /* 0x000076320a157816 */ /* 0x010fe20000000015 */
[----:B------:R-:W-:Y:S06]  /*f1b0*/  BRA.U UP0, `(.L_x_190) ;  /* 0x0000000100047547 */ /* 0x000fec000b800000 */
[----:B------:R-:W-:Y:S05]  /*f1c0*/  BPT.TRAP 0x1 ;  /* 0x000000040000795c */ /* 0x000fea0000300000 */
.L_x_190:
[----:B------:R-:W-:Y:S02]  /*f1d0*/  UIADD3 UR6, UPT, UPT, UR25, 0xc0, URZ ;  /* 0x000000c019067890 */ /* 0x000fe4000fffe0ff */
[----:B------:R-:W-:Y:S02]  /*f1e0*/  UISETP.NE.AND UP0, UPT, UR37, 0x8, UPT ;  /* 0x000000082500788c */ /* 0x000fe4000bf05270 */
[----:B------:R-:W-:Y:S09]  /*f1f0*/  UPRMT UR6, UR5, 0x654, UR6 ;  /* 0x0000065405067896 */ /* 0x000ff20008000006 */
[----:B-1----:R-:W-:Y:S01]  /*f200*/  SYNCS.ARRIVE.TRANS64.RED.A1T0 RZ, [UR6], RZ ;  /* 0x000000ffffff79a7 */ /* 0x002fe20008100406 */
[----:B------:R-:W-:Y:S05]  /*f210*/  BRA.U !UP0, `(.L_x_191) ;  /* 0x0000000108047547 */ /* 0x000fea000b800000 */
[----:B------:R-:W-:Y:S05]  /*f220*/  BPT.TRAP 0x1 ;  /* 0x000000040000795c */ /* 0x000fea0000300000 */
.L_x_191:
[----:B------:R-:W-:Y:S01]  /*f230*/  ULEA UR25, UR8, UR4, 0x3 ;  /* 0x0000000408197291 */ /* 0x000fe2000f8e18ff */
[----:B--2---:R-:W-:Y:S02]  /*f240*/  SHF.L.U32 R5, R0, 0x1f, RZ ;  /* 0x0000001f00057819 */ /* 0x004fe400000006ff */
[----:B------:R-:W-:Y:S04]  /*f250*/  PRMT R4, R10, 0x9910, RZ ;  /* 0x000099100a047816 */ /* 0x000fe800000000ff */
[----:B------:R-:W-:Y:S02]  /*f260*/  ISETP.NE.AND P0, PT, R4, RZ, PT ;  /* 0x000000ff0400720c */ /* 0x000fe40003f05270 */
[----:B------:R-:W1:Y:S02]  /*f270*/  SYNCS.PHASECHK.TRANS64.TRYWAIT P1, [UR25+0x1a0], R5 ;  /* 0x0001a005ff0075a7 */ /* 0x000e640008021119 */
[----:B------:R-:W-:Y:S01]  /*f280*/  ISETP.EQ.OR P0, PT, R11, RZ, !P0 ;  /* 0x000000ff0b00720c */ /* 0x000fe20004702670 */
[----:B------:R-:W-:Y:S01]  /*f290*/  @!UPT UIADD3 URZ, UPT, UPT, URZ, URZ, URZ ;  /* 0x000000fffffff290 */ /* 0x000fe2000fffe0ff */
[----:B-1----:R-:W-:Y:S11]  /*f2a0*/  @!P1 BRA `(.L_x_192) ;  /* 0x00000030007c9947 */ /* 0x002ff60003800000 */
.L_x_273:
[----:B------:R-:W-:Y:S05]  /*f2b0*/  @P0 BRA `(.L_x_193) ;  /* 0x0000000c00e40947 */ /* 0x000fea0003800000 */
[----:B------:R-:W-:Y:S01]  /*f2c0*/  ELECT P0, URZ, PT ;  /* 0x0000000000ff782f */ /* 0x000fe20003800000 */
[----:B------:R-:W2:Y:S01]  /*f2d0*/  LDC.64 R8, c[0x0][0x838] ;  /* 0x00020e00ff087b82 */ /* 0x000ea20000000a00 */
[----:B------:R-:W-:Y:S07]  /*f2e0*/  BSSY.RECONVERGENT B0, `(.L_x_194) ;  /* 0x00000a1000007945 */ /* 0x000fee0003800200 */
[----:B-1----:R-:W1:Y:S08]  /*f2f0*/  LDC.64 R4, c[0x0][0x830] ;  /* 0x00020c00ff047b82 */ /* 0x002e700000000a00 */
[----:B------:R-:W4:Y:S08]  /*f300*/  @P0 LDC.64 R32, c[0x0][0x828] ;  /* 0x00020a00ff200b82 */ /* 0x000f300000000a00 */
[----:B------:R-:W5:Y:S08]  /*f310*/  @P0 LDC.64 R28, c[0x0][0x390] ;  /* 0x0000e400ff1c0b82 */ /* 0x000f700000000a00 */
[----:B------:R-:W3:Y:S02]  /*f320*/  @P0 LDC.64 R6, c[0x0][0x840] ;  /* 0x00021000ff060b82 */ /* 0x000ee40000000a00 */
[C---:B---3--:R-:W-:Y:S04]  /*f330*/  @P0 IMAD.WIDE R6, R14.reuse, 0x8, R6 ;  /* 0x000000080e060825 */ /* 0x048fe800078e0206 */
[C---:B----4-:R-:W-:Y:S01]  /*f340*/  @P0 IMAD.WIDE R32, R14.reuse, 0x8, R32 ;  /* 0x000000080e200825 */ /* 0x050fe200078e0220 */
[----:B------:R3:W4:Y:S03]  /*f350*/  @P0 LDG.E.64 R26, desc[UR50][R6.64] ;  /* 0x00000032061a0981 */ /* 0x000726000c1e1b00 */
[C---:B--2---:R-:W-:Y:S02]  /*f360*/  @P0 IMAD.WIDE R8, R14.reuse, 0x8, R8 ;  /* 0x000000080e080825 */ /* 0x044fe400078e0208 */
[----:B------:R-:W2:Y:S02]  /*f370*/  @P0 LDG.E.64 R32, desc[UR50][R32.64] ;  /* 0x0000003220200981 */ /* 0x000ea4000c1e1b00 */
[C---:B-1----:R-:W-:Y:S02]  /*f380*/  @P0 IMAD.WIDE R4, R14.reuse, 0x8, R4 ;  /* 0x000000080e040825 */ /* 0x042fe400078e0204 */
[----:B------:R-:W3:Y:S02]  /*f390*/  @P0 LDG.E.64 R8, desc[UR50][R8.64] ;  /* 0x0000003208080981 */ /* 0x000ee4000c1e1b00 */
[----:B-----5:R-:W-:Y:S02]  /*f3a0*/  @P0 IMAD.WIDE R28, R14, 0xc, R28 ;  /* 0x0000000c0e1c0825 */ /* 0x020fe400078e021c */
[----:B------:R-:W5:Y:S04]  /*f3b0*/  @P0 LDG.E.64 R24, desc[UR50][R4.64] ;  /* 0x0000003204180981 */ /* 0x000f68000c1e1b00 */
[----:B------:R1:W4:Y:S04]  /*f3c0*/  @P0 LDG.E R20, desc[UR50][R28.64+0x4] ;  /* 0x000004321c140981 */ /* 0x000328000c1e1900 */
[----:B------:R-:W4:Y:S04]  /*f3d0*/  @P0 LDG.E R5, desc[UR50][R28.64] ;  /* 0x000000321c050981 */ /* 0x000f28000c1e1900 */
[----:B------:R-:W4:Y:S04]  /*f3e0*/  @P0 LDG.E R4, desc[UR50][R28.64+0x8] ;  /* 0x000008321c040981 */ /* 0x000f28000c1e1900 */
[----:B--2---:R-:W-:Y:S04]  /*f3f0*/  @P0 STS.64 [UR24], R32 ;  /* 0x00000020ff000988 */ /* 0x004fe80008000a18 */
[----:B---3--:R-:W-:Y:S04]  /*f400*/  @P0 STS.64 [UR23], R8 ;  /* 0x00000008ff000988 */ /* 0x008fe80008000a17 */
[----:B------:R-:W2:Y:S01]  /*f410*/  @P0 LDS R7, [UR24+0x1c] ;  /* 0x00001c18ff070984 */ /* 0x000ea20008000800 */
[C---:B-----5:R-:W-:Y:S01]  /*f420*/  @P0 SHF.L.U64.HI R23, R24.reuse, 0x1, R25 ;  /* 0x0000000118170819 */ /* 0x060fe20000010219 */
[----:B------:R-:W-:Y:S02]  /*f430*/  @P0 IMAD.SHL.U32 R24, R24, 0x2, RZ ;  /* 0x0000000218180824 */ /* 0x000fe400078e00ff */
[----:B------:R-:W-:Y:S01]  /*f440*/  @P0 STS [UR24+0x30], RZ ;  /* 0x000030ffff000988 */ /* 0x000fe20008000818 */
[----:B------:R-:W-:Y:S02]  /*f450*/  @P0 LOP3.LUT R23, R23, 0x1fffffff, RZ, 0xc0, !PT ;  /* 0x1fffffff17170812 */ /* 0x000fe400078ec0ff */
[----:B------:R-:W-:Y:S02]  /*f460*/  @P0 LOP3.LUT R24, R24, 0xfffffffe, RZ, 0xc0, !PT ;  /* 0xfffffffe18180812 */ /* 0x000fe400078ec0ff */
[--C-:B------:R-:W-:Y:S02]  /*f470*/  @P0 SHF.R.U32.HI R6, RZ, 0x4, R23.reuse ;  /* 0x00000004ff060819 */ /* 0x100fe40000011617 */
[----:B------:R-:W-:Y:S05]  /*f480*/  @P0 SHF.R.U64 R23, R24, 0x4, R23 ;  /* 0x0000000418170819 */ /* 0x000fea0000001217 */
[----:B------:R3:W-:Y:S01]  /*f490*/  @P0 STS [UR24+0xc], R23 ;  /* 0x00000c17ff000988 */ /* 0x0007e20008000818 */
[----:B----4-:R-:W-:Y:S02]  /*f4a0*/  @P0 VIADD R5, R5, 0xffffffff ;  /* 0xffffffff05050836 */ /* 0x010fe40000000000 */
[----:B------:R-:W-:Y:S01]  /*f4b0*/  @P0 VIADD R4, R4, 0xffffffff ;  /* 0xffffffff04040836 */ /* 0x000fe20000000000 */
[----:B---3--:R-:W-:Y:S02]  /*f4c0*/  PRMT R23, R10, 0x7732, RZ ;  /* 0x000077320a177816 */ /* 0x008fe400000000ff */
[----:B--2---:R-:W-:Y:S01]  /*f4d0*/  @P0 LOP3.LUT R25, R7, 0xf, R6, 0xb8, !PT ;  /* 0x0000000f07190812 */ /* 0x004fe200078eb806 */
[----:B------:R-:W-:Y:S04]  /*f4e0*/  IMAD.U32 R7, RZ, RZ, UR24 ;  /* 0x00000018ff077e24 */ /* 0x000fe8000f8e00ff */
[----:B------:R-:W-:Y:S01]  /*f4f0*/  @P0 STS [UR24+0x1c], R25 ;  /* 0x00001c19ff000988 */ /* 0x000fe20008000818 */
[----:B------:R-:W-:Y:S03]  /*f500*/  @P0 SHF.R.U64 R8, R7, 0x4, RZ ;  /* 0x0000000407080819 */ /* 0x000fe600000012ff */
[----:B------:R-:W2:Y:S04]  /*f510*/  @P0 LDS R6, [UR24+0x1c] ;  /* 0x00001c18ff060984 */ /* 0x000ea80008000800 */
[----:B------:R-:W-:Y:S04]  /*f520*/  @P0 STS [UR24+0x10], R8 ;  /* 0x00001008ff000988 */ /* 0x000fe80008000818 */
[----:B------:R-:W-:Y:S01]  /*f530*/  @P0 STS [UR24+0x14], R8 ;  /* 0x00001408ff000988 */ /* 0x000fe20008000818 */
[----:B--2---:R-:W-:Y:S05]  /*f540*/  @P0 LOP3.LUT R30, R6, 0xf0, RZ, 0xb8, !PT ;  /* 0x000000f0061e0812 */ /* 0x004fea00078eb8ff */
[----:B------:R-:W-:Y:S04]  /*f550*/  @P0 STS [UR24+0x1c], R30 ;  /* 0x00001c1eff000988 */ /* 0x000fe80008000818 */
[----:B------:R-:W2:Y:S02]  /*f560*/  @P0 LDS R6, [UR24+0x1c] ;  /* 0x00001c18ff060984 */ /* 0x000ea40008000800 */
[----:B--2---:R-:W-:Y:S02]  /*f570*/  @P0 LOP3.LUT R9, R6, 0xf00, RZ, 0xb8, !PT ;  /* 0x00000f0006090812 */ /* 0x004fe400078eb8ff */
[----:B------:R-:W-:Y:S03]  /*f580*/  CS2R R6, SRZ ;  /* 0x0000000000067805 */ /* 0x000fe6000001ff00 */
[----:B------:R-:W-:Y:S04]  /*f590*/  @P0 STS.64 [UR24+0x18], R8 ;  /* 0x00001808ff000988 */ /* 0x000fe80008000a18 */
[----:B------:R-:W2:Y:S04]  /*f5a0*/  @P0 LDS R22, [UR24+0x1c] ;  /* 0x00001c18ff160984 */ /* 0x000ea80008000800 */
[----:B------:R3:W-:Y:S02]  /*f5b0*/  @P0 STS.128 [UR24+0x20], R4 ;  /* 0x00002004ff000988 */ /* 0x0007e40008000c18 */
[----:B---3--:R-:W-:Y:S05]  /*f5c0*/  IMAD.U32 R6, RZ, RZ, UR23 ;  /* 0x00000017ff067e24 */ /* 0x008fea000f8e00ff */
[----:B------:R-:W-:Y:S01]  /*f5d0*/  @P0 SHF.R.U64 R8, R6, 0x4, RZ ;  /* 0x0000000406080819 */ /* 0x000fe200000012ff */
[----:B------:R-:W-:Y:S01]  /*f5e0*/  IMAD.MOV.U32 R6, RZ, RZ, RZ ;  /* 0x000000ffff067224 */ /* 0x000fe200078e00ff */
[----:B--2---:R-:W-:Y:S02]  /*f5f0*/  @P0 LOP3.LUT R24, R22, 0xf000, RZ, 0xb8, !PT ;  /* 0x0000f00016180812 */ /* 0x004fe400078eb8ff */
[C---:B------:R-:W-:Y:S01]  /*f600*/  @P0 SHF.L.U64.HI R22, R26.reuse, 0x1, R27 ;  /* 0x000000011a160819 */ /* 0x040fe2000001021b */
[----:B------:R-:W-:Y:S02]  /*f610*/  @P0 IMAD.SHL.U32 R26, R26, 0x2, RZ ;  /* 0x000000021a1a0824 */ /* 0x000fe400078e00ff */
[----:B------:R2:W-:Y:S01]  /*f620*/  @P0 STS [UR24+0x1c], R24 ;  /* 0x00001c18ff000988 */ /* 0x0005e20008000818 */
[----:B------:R-:W-:Y:S03]  /*f630*/  @P0 LOP3.LUT R22, R22, 0x1fffffff, RZ, 0xc0, !PT ;  /* 0x1fffffff16160812 */ /* 0x000fe600078ec0ff */
[----:B-1----:R-:W1:Y:S01]  /*f640*/  @P0 LDS R28, [UR23+0x1c] ;  /* 0x00001c17ff1c0984 */ /* 0x002e620008000800 */
[--C-:B------:R-:W-:Y:S03]  /*f650*/  @P0 SHF.R.U32.HI R25, RZ, 0x4, R22.reuse ;  /* 0x00000004ff190819 */ /* 0x100fe60000011616 */
[----:B------:R-:W-:Y:S04]  /*f660*/  @P0 STS [UR23+0x10], R8 ;  /* 0x00001008ff000988 */ /* 0x000fe80008000817 */
[----:B------:R-:W-:Y:S04]  /*f670*/  @P0 STS [UR23+0x14], R8 ;  /* 0x00001408ff000988 */ /* 0x000fe80008000817 */
[----:B------:R-:W-:Y:S01]  /*f680*/  @P0 STS [UR23+0x30], RZ ;  /* 0x000030ffff000988 */ /* 0x000fe20008000817 */
[----:B--2---:R-:W2:Y:S01]  /*f690*/  S2R R24, SR_LANEID ;  /* 0x0000000000187919 */ /* 0x004ea20000000000 */
[----:B-1----:R-:W-:Y:S05]  /*f6a0*/  @P0 LOP3.LUT R29, R28, 0xf, R25, 0xb8, !PT ;  /* 0x0000000f1c1d0812 */ /* 0x002fea00078eb819 */
[----:B------:R-:W-:Y:S04]  /*f6b0*/  @P0 STS [UR23+0x1c], R29 ;  /* 0x00001c1dff000988 */ /* 0x000fe80008000817 */
[----:B------:R-:W1:Y:S02]  /*f6c0*/  @P0 LDS R25, [UR23+0x1c] ;  /* 0x00001c17ff190984 */ /* 0x000e640008000800 */
[----:B-1----:R-:W-:Y:S05]  /*f6d0*/  @P0 LOP3.LUT R27, R25, 0xf0, RZ, 0xb8, !PT ;  /* 0x000000f0191b0812 */ /* 0x002fea00078eb8ff */
[----:B------:R-:W-:Y:S04]  /*f6e0*/  @P0 STS [UR23+0x1c], R27 ;  /* 0x00001c1bff000988 */ /* 0x000fe80008000817 */
[----:B------:R-:W1:Y:S02]  /*f6f0*/  @P0 LDS R5, [UR23+0x1c] ;  /* 0x00001c17ff050984 */ /* 0x000e640008000800 */
[----:B-1----:R-:W-:Y:S01]  /*f700*/  @P0 LOP3.LUT R9, R5, 0xf00, RZ, 0xb8, !PT ;  /* 0x00000f0005090812 */ /* 0x002fe200078eb8ff */
[----:B------:R-:W-:Y:S01]  /*f710*/  IMAD R5, R23, 0x4ec5, RZ ;  /* 0x00004ec517057824 */ /* 0x000fe200078e02ff */
[----:B------:R-:W-:Y:S03]  /*f720*/  SHF.R.U32.HI R23, RZ, 0x1, R23 ;  /* 0x00000001ff177819 */ /* 0x000fe60000011617 */
[----:B------:R1:W-:Y:S01]  /*f730*/  @P0 STS.64 [UR23+0x18], R8 ;  /* 0x00001808ff000988 */ /* 0x0003e20008000a17 */
[----:B------:R-:W-:Y:S01]  /*f740*/  SHF.R.U32.HI R27, RZ, 0x12, R5 ;  /* 0x00000012ff1b7819 */ /* 0x000fe20000011605 */
[----:B------:R-:W-:Y:S02]  /*f750*/  @P0 VIADD R5, R20, 0xffffffff ;  /* 0xffffffff14050836 */ /* 0x000fe40000000000 */
[----:B------:R-:W3:Y:S01]  /*f760*/  @P0 LDS R25, [UR23+0x1c] ;  /* 0x00001c17ff190984 */ /* 0x000ee20008000800 */
[----:B------:R-:W-:Y:S01]  /*f770*/  PRMT R27, R27, 0x9910, RZ ;  /* 0x000099101b1b7816 */ /* 0x000fe200000000ff */
[----:B--2---:R-:W-:Y:S02]  /*f780*/  IMAD.SHL.U32 R20, R24, 0x4, RZ ;  /* 0x0000000418147824 */ /* 0x004fe400078e00ff */
[----:B------:R2:W-:Y:S02]  /*f790*/  @P0 STS.128 [UR23+0x20], R4 ;  /* 0x00002004ff000988 */ /* 0x0005e40008000c17 */
[----:B------:R-:W-:Y:S04]  /*f7a0*/  IMAD R27, R27, 0xd, RZ ;  /* 0x0000000d1b1b7824 */ /* 0x000fe800078e02ff */
[----:B------:R-:W-:Y:S01]  /*f7b0*/  IMAD.MOV R27, RZ, RZ, -R27 ;  /* 0x000000ffff1b7224 */ /* 0x000fe200078e0a1b */
[----:B-1----:R-:W-:Y:S04]  /*f7c0*/  @P0 LOP3.LUT R9, R26, 0xfffffffe, RZ, 0xc0, !PT ;  /* 0xfffffffe1a090812 */ /* 0x002fe800078ec0ff */
[----:B------:R-:W-:Y:S02]  /*f7d0*/  PRMT R26, R27, 0x7710, RZ ;  /* 0x000077101b1a7816 */ /* 0x000fe400000000ff */
[----:B------:R-:W-:Y:S03]  /*f7e0*/  @P0 SHF.R.U64 R22, R9, 0x4, R22 ;  /* 0x0000000409160819 */ /* 0x000fe60000001216 */
[----:B------:R-:W-:Y:S02]  /*f7f0*/  IMAD.IADD R26, R21, 0x1, R26 ;  /* 0x00000001151a7824 */ /* 0x000fe400078e021a */
[----:B------:R1:W-:Y:S03]  /*f800*/  @P0 STS [UR23+0xc], R22 ;  /* 0x00000c16ff000988 */ /* 0x0003e60008000817 */
[----:B------:R-:W-:Y:S02]  /*f810*/  R2UR UR6, R26 ;  /* 0x000000001a0672ca */ /* 0x000fe400000e0000 */
[----:B--2---:R-:W-:Y:S02]  /*f820*/  LOP3.LUT R4, R23, 0xffff, RZ, 0xc0, !PT ;  /* 0x0000ffff17047812 */ /* 0x004fe400078ec0ff */
[----:B---3--:R-:W-:Y:S03]  /*f830*/  @P0 LOP3.LUT R25, R25, 0xf000, RZ, 0xb8, !PT ;  /* 0x0000f00019190812 */ /* 0x008fe600078eb8ff */
[----:B------:R-:W-:Y:S02]  /*f840*/  IMAD R4, R4, 0x4925, RZ ;  /* 0x0000492504047824 */ /* 0x000fe400078e02ff */
[----:B------:R-:W-:Y:S04]  /*f850*/  @P0 STS [UR23+0x1c], R25 ;  /* 0x00001c19ff000988 */ /* 0x000fe80008000817 */
[----:B------:R-:W-:Y:S01]  /*f860*/  ULOP3.LUT UR6, UR6, 0xffff, URZ, 0xc0, !UPT ;  /* 0x0000ffff06067892 */ /* 0x000fe2000f8ec0ff */
[----:B------:R-:W-:Y:S03]  /*f870*/  NOP ;  /* 0x0000000000007918 */ /* 0x000fe60000000000 */
[----:B------:R-:W-:Y:S01]  /*f880*/  UIADD3 UR26, UP1, UPT, UR18, UR6, URZ ;  /* 0x00000006121a7290 */ /* 0x000fe2000ff3e0ff */
[----:B------:R-:W2:Y:S01]  /*f890*/  LDS R6, [R20+UR24] ;  /* 0x0000001814067984 */ /* 0x000ea20008000800 */
[----:B------:R-:W-:Y:S01]  /*f8a0*/  UIADD3 UR6, UP0, UPT, UR19, UR6, URZ ;  /* 0x0000000613067290 */ /* 0x000fe2000ff1e0ff */
[----:B------:R-:W-:Y:S01]  /*f8b0*/  SHF.R.U32.HI R4, RZ, 0x11, R4 ;  /* 0x00000011ff047819 */ /* 0x000fe20000011604 */
[----:B------:R-:W-:Y:S01]  /*f8c0*/  UIADD3.X UR31, UPT, UPT, URZ, URZ, URZ, UP1, !UPT ;  /* 0x000000ffff1f7290 */ /* 0x000fe20008ffe4ff */
[----:B------:R-:W3:Y:S01]  /*f8d0*/  LDS R5, [R20+UR24+0x80] ;  /* 0x0000801814057984 */ /* 0x000ee20008000800 */
[----:B------:R-:W-:Y:S01]  /*f8e0*/  ULEA UR32, UP1, UR26, UR16, 0x7 ;  /* 0x000000101a207291 */ /* 0x000fe2000f8238ff */
[----:B------:R-:W-:Y:S01]  /*f8f0*/  PRMT R4, R4, 0x9910, RZ ;  /* 0x0000991004047816 */ /* 0x000fe200000000ff */
[----:B------:R-:W-:Y:S02]  /*f900*/  UIADD3.X UR29, UPT, UPT, URZ, URZ, URZ, UP0, !UPT ;  /* 0x000000ffff1d7290 */ /* 0x000fe400087fe4ff */
[----:B------:R-:W-:Y:S02]  /*f910*/  ULEA UR30, UP0, UR6, UR16, 0x7 ;  /* 0x00000010061e7291 */ /* 0x000fe4000f8038ff */
[----:B------:R-:W-:Y:S01]  /*f920*/  IMAD R4, R4, 0xe, RZ ;  /* 0x0000000e04047824 */ /* 0x000fe200078e02ff */
[----:B------:R-:W-:Y:S01]  /*f930*/  ULEA.HI.X UR31, UR26, UR17, UR31, 0x7, UP1 ;  /* 0x000000111a1f7291 */ /* 0x000fe200088f3c1f */
[C---:B-1----:R-:W-:Y:S01]  /*f940*/  IADD3 R22, P1, PT, R20.reuse, UR32, RZ ;  /* 0x0000002014167c10 */ /* 0x042fe2000ff3e0ff */
[----:B------:R-:W-:Y:S01]  /*f950*/  ULEA.HI.X UR29, UR6, UR17, UR29, 0x7, UP0 ;  /* 0x00000011061d7291 */ /* 0x000fe200080f3c1d */
[----:B------:R-:W-:Y:S01]  /*f960*/  IADD3 R8, P0, PT, R20, UR30, RZ ;  /* 0x0000001e14087c10 */ /* 0x000fe2000ff1e0ff */
[----:B------:R-:W-:Y:S02]  /*f970*/  IMAD.MOV R4, RZ, RZ, -R4 ;  /* 0x000000ffff047224 */ /* 0x000fe400078e0a04 */
[----:B------:R-:W-:Y:S02]  /*f980*/  IMAD.X R23, RZ, RZ, UR31, P1 ;  /* 0x0000001fff177e24 */ /* 0x000fe400088e06ff */
[----:B------:R-:W-:Y:S01]  /*f990*/  IMAD.X R9, RZ, RZ, UR29, P0 ;  /* 0x0000001dff097e24 */ /* 0x000fe200080e06ff */
[----:B------:R-:W-:Y:S05]  /*f9a0*/  PRMT R4, R4, 0x7710, RZ ;  /* 0x0000771004047816 */ /* 0x000fea00000000ff */
[----:B------:R-:W-:Y:S05]  /*f9b0*/  IMAD.IADD R4, R21, 0x1, R4 ;  /* 0x0000000115047824 */ /* 0x000fea00078e0204 */
[----:B------:R-:W-:Y:S01]  /*f9c0*/  R2UR UR26, R4 ;  /* 0x00000000041a72ca */ /* 0x000fe200000e0000 */
[----:B--2---:R1:W2:Y:S04]  /*f9d0*/  ATOMG.E.EXCH.STRONG.GPU PT, RZ, [R22], R6 ;  /* 0x0000000616ff73a8 */ /* 0x0042a800041ee100 */
[----:B---3--:R1:W2:Y:S02]  /*f9e0*/  ATOMG.E.EXCH.STRONG.GPU PT, RZ, [R8], R5 ;  /* 0x0000000508ff73a8 */ /* 0x0082a400041ee100 */
[----:B--2---:R-:W-:Y:S11]  /*f9f0*/  ELECT P0, URZ, PT ;  /* 0x0000000000ff782f */ /* 0x004ff60003800000 */
[----:B------:R-:W-:Y:S02]  /*fa00*/  @!UPT UIADD3 URZ, UPT, UPT, URZ, URZ, URZ ;  /* 0x000000fffffff290 */ /* 0x000fe4000fffe0ff */
[----:B------:R-:W-:Y:S05]  /*fa10*/  @!P0 BRA `(.L_x_195) ;  /* 0x0000000000b48947 */ /* 0x000fea0003800000 */
[----:B------:R-:W-:Y:S01]  /*fa20*/  STS [UR22+0x30], RZ ;  /* 0x000030ffff007988 */ /* 0x000fe20008000816 */
[----:B------:R-:W-:Y:S01]  /*fa30*/  ISETP.NE.U32.AND P0, PT, R2, RZ, PT ;  /* 0x000000ff0200720c */ /* 0x000fe20003f05070 */
[----:B-1----:R-:W-:Y:S01]  /*fa40*/  IMAD.WIDE R8, R14, 0xc, R18 ;  /* 0x0000000c0e087825 */ /* 0x002fe200078e0212 */
[----:B------:R-:W-:Y:S02]  /*fa50*/  ISETP.NE.U32.AND P1, PT, R12, RZ, PT ;  /* 0x000000ff0c00720c */ /* 0x000fe40003f25070 */
[----:B------:R-:W-:Y:S02]  /*fa60*/  ISETP.NE.AND.EX P0, PT, R3, RZ, PT, P0 ;  /* 0x000000ff0300720c */ /* 0x000fe40003f05300 */
[----:B------:R-:W2:Y:S01]  /*fa70*/  LDG.E R28, desc[UR50][R8.64] ;  /* 0x00000032081c7981 */ /* 0x000ea2000c1e1900 */
[----:B------:R-:W-:Y:S10]  /*fa80*/  ISETP.NE.AND.EX P1, PT, R13, RZ, PT, P1 ;  /* 0x000000ff0d00720c */ /* 0x000ff40003f25310 */
[----:B------:R-:W1:Y:S08]  /*fa90*/  @P0 LDC.64 R4, c[0x0][0xb10] ;  /* 0x0002c400ff040b82 */ /* 0x000e700000000a00 */
[----:B------:R-:W3:Y:S01]  /*faa0*/  @P1 LDC.64 R6, c[0x0][0xb08] ;  /* 0x0002c200ff061b82 */ /* 0x000ee20000000a00 */
[----:B--2---:R-:W-:Y:S01]  /*fab0*/  SHF.R.S32.HI R29, RZ, 0x1f, R28 ;  /* 0x0000001fff1d7819 */ /* 0x004fe2000001141c */
[C---:B-1----:R-:W-:Y:S04]  /*fac0*/  @P0 IMAD.WIDE R4, R14.reuse, 0x8, R4 ;  /* 0x000000080e040825 */ /* 0x042fe800078e0204 */
[----:B---3--:R-:W-:Y:S01]  /*fad0*/  @P1 IMAD.WIDE R6, R14, 0x8, R6 ;  /* 0x000000080e061825 */ /* 0x008fe200078e0206 */
[----:B------:R-:W2:Y:S04]  /*fae0*/  @P0 LDG.E.64 R24, desc[UR50][R4.64] ;  /* 0x0000003204180981 */ /* 0x000ea8000c1e1b00 */
[----:B------:R1:W3:Y:S04]  /*faf0*/  @P1 LDG.E.64 R26, desc[UR50][R6.64] ;  /* 0x00000032061a1981 */ /* 0x0002e8000c1e1b00 */
[----:B------:R4:W5:Y:S04]  /*fb00*/  LDG.E R5, desc[UR50][R8.64+0x4] ;  /* 0x0000043208057981 */ /* 0x000968000c1e1900 */
[----:B-1----:R-:W1:Y:S01]  /*fb10*/  LDS R7, [UR22+0x1c] ;  /* 0x00001c16ff077984 */ /* 0x002e620008000800 */
[----:B------:R-:W-:Y:S05]  /*fb20*/  IMAD.U32 R6, RZ, RZ, UR22 ;  /* 0x00000016ff067e24 */ /* 0x000fea000f8e00ff */
[----:B----4-:R-:W-:Y:S05]  /*fb30*/  SHF.R.U64 R8, R6, 0x4, RZ ;  /* 0x0000000406087819 */ /* 0x010fea00000012ff */
[----:B------:R-:W-:Y:S04]  /*fb40*/  STS [UR22+0x10], R8 ;  /* 0x00001008ff007988 */ /* 0x000fe80008000816 */
[----:B------:R-:W-:Y:S01]  /*fb50*/  STS [UR22+0x14], R8 ;  /* 0x00001408ff007988 */ /* 0x000fe20008000816 */
[----:B------:R-:W-:Y:S02]  /*fb60*/  @!P0 IMAD.MOV.U32 R24, RZ, RZ, R28 ;  /* 0x000000ffff188224 */ /* 0x000fe400078e001c */
[----:B------:R-:W-:Y:S01]  /*fb70*/  @!P0 IMAD.MOV.U32 R25, RZ, RZ, R29 ;  /* 0x000000ffff198224 */ /* 0x000fe200078e001d */
[----:B---3--:R-:W-:Y:S04]  /*fb80*/  @P1 STS.64 [UR22], R26 ;  /* 0x0000001aff001988 */ /* 0x008fe80008000a16 */
[C---:B--2---:R-:W-:Y:S01]  /*fb90*/  SHF.L.U64.HI R21, R24.reuse, 0x1, R25 ;  /* 0x0000000118157819 */ /* 0x044fe20000010219 */
[----:B------:R-:W-:Y:S03]  /*fba0*/  IMAD.SHL.U32 R24, R24, 0x2, RZ ;  /* 0x0000000218187824 */ /* 0x000fe600078e00ff */
[----:B------:R-:W-:Y:S02]  /*fbb0*/  LOP3.LUT R21, R21, 0x1fffffff, RZ, 0xc0, !PT ;  /* 0x1fffffff15157812 */ /* 0x000fe400078ec0ff */
[----:B------:R-:W-:Y:S02]  /*fbc0*/  LOP3.LUT R24, R24, 0xfffffffe, RZ, 0xc0, !PT ;  /* 0xfffffffe18187812 */ /* 0x000fe400078ec0ff */
[--C-:B------:R-:W-:Y:S02]  /*fbd0*/  SHF.R.U32.HI R4, RZ, 0x4, R21.reuse ;  /* 0x00000004ff047819 */ /* 0x100fe40000011615 */
[----:B------:R-:W-:Y:S02]  /*fbe0*/  SHF.R.U64 R21, R24, 0x4, R21 ;  /* 0x0000000418157819 */ /* 0x000fe40000001215 */
[----:B-1----:R-:W-:Y:S02]  /*fbf0*/  LOP3.LUT R30, R7, 0xf, R4, 0xb8, !PT ;  /* 0x0000000f071e7812 */ /* 0x002fe400078eb804 */
[----:B------:R-:W-:Y:S01]  /*fc00*/  CS2R R6, SRZ ;  /* 0x0000000000067805 */ /* 0x000fe2000001ff00 */
[----:B------:R-:W-:Y:S01]  /*fc10*/  STS [UR22+0xc], R21 ;  /* 0x00000c15ff007988 */ /* 0x000fe20008000816 */
[----:B-----5:R-:W-:Y:S03]  /*fc20*/  VIADD R5, R5, 0xffffffff ;  /* 0xffffffff05057836 */ /* 0x020fe60000000000 */
[----:B------:R-:W-:Y:S04]  /*fc30*/  STS [UR22+0x1c], R30 ;  /* 0x00001c1eff007988 */ /* 0x000fe80008000816 */
[----:B------:R-:W1:Y:S02]  /*fc40*/  LDS R4, [UR22+0x1c] ;  /* 0x00001c16ff047984 */ /* 0x000e640008000800 */
[----:B-1----:R-:W-:Y:S05]  /*fc50*/  LOP3.LUT R23, R4, 0xf0, RZ, 0xb8, !PT ;  /* 0x000000f004177812 */ /* 0x002fea00078eb8ff */
        /* <DEDUP_REMOVED lines=9> */
.L_x_195:
[----:B------:R-:W-:Y:S05]  /*fcf0*/  BSYNC.RECONVERGENT B0 ;  /* 0x0000000000007941 */ /* 0x000fea0003800200 */
.L_x_194:
[----:B------:R-:W-:Y:S01]  /*fd00*/  ULOP3.LUT UR26, UR26, 0xffff, URZ, 0xc0, !UPT ;  /* 0x0000ffff1a1a7892 */ /* 0x000fe2000f8ec0ff */
[----:B------:R-:W-:Y:S03]  /*fd10*/  NOP ;  /* 0x0000000000007918 */ /* 0x000fe60000000000 */
[----:B------:R-:W-:Y:S01]  /*fd20*/  UIADD3 UR6, UP0, UPT, UR9, UR26, URZ ;  /* 0x0000001a09067290 */ /* 0x000fe2000ff1e0ff */
[----:B--2---:R-:W2:Y:S01]  /*fd30*/  LDS R4, [R20+UR22] ;  /* 0x0000001614047984 */ /* 0x004ea20008000800 */
[----:B------:R-:W-:Y:S02]  /*fd40*/  BSSY.RECONVERGENT B0, `(.L_x_196) ;  /* 0x0000039000007945 */ /* 0x000fe40003800200 */
[----:B------:R-:W-:Y:S02]  /*fd50*/  UIADD3.X UR27, UPT, UPT, URZ, URZ, URZ, UP0, !UPT ;  /* 0x000000ffff1b7290 */ /* 0x000fe400087fe4ff */
[----:B------:R-:W-:Y:S04]  /*fd60*/  ULEA UR28, UP0, UR6, UR14, 0x7 ;  /* 0x0000000e061c7291 */ /* 0x000fe8000f8038ff */
[----:B------:R-:W-:Y:S02]  /*fd70*/  ULEA.HI.X UR27, UR6, UR15, UR27, 0x7, UP0 ;  /* 0x0000000f061b7291 */ /* 0x000fe400080f3c1b */
[----:B------:R-:W-:Y:S01]  /*fd80*/  UIADD3 UR26, UP0, UPT, UR20, UR26, URZ ;  /* 0x0000001a141a7290 */ /* 0x000fe2000ff1e0ff */
[----:B-1----:R-:W-:Y:S03]  /*fd90*/  IADD3 R6, P0, PT, R20, UR28, RZ ;  /* 0x0000001c14067c10 */ /* 0x002fe6000ff1e0ff */
[----:B------:R-:W-:Y:S02]  /*fda0*/  UIADD3.X UR6, UPT, UPT, URZ, URZ, URZ, UP0, !UPT ;  /* 0x000000ffff067290 */ /* 0x000fe400087fe4ff */
[----:B------:R-:W-:Y:S05]  /*fdb0*/  IMAD.X R7, RZ, RZ, UR27, P0 ;  /* 0x0000001bff077e24 */ /* 0x000fea00080e06ff */
[----:B--2---:R1:W2:Y:S02]  /*fdc0*/  ATOMG.E.EXCH.STRONG.GPU PT, RZ, [R6], R4 ;  /* 0x0000000406ff73a8 */ /* 0x0042a400041ee100 */
[----:B--2---:R-:W-:Y:S11]  /*fdd0*/  ELECT P0, URZ, PT ;  /* 0x0000000000ff782f */ /* 0x004ff60003800000 */
[----:B------:R-:W-:Y:S02]  /*fde0*/  @!UPT UIADD3 URZ, UPT, UPT, URZ, URZ, URZ ;  /* 0x000000fffffff290 */ /* 0x000fe4000fffe0ff */
[----:B------:R-:W-:Y:S05]  /*fdf0*/  @!P0 BRA `(.L_x_197) ;  /* 0x0000000000b48947 */ /* 0x000fea0003800000 */
[----:B------:R-:W-:Y:S01]  /*fe00*/  STS [UR21+0x30], RZ ;  /* 0x000030ffff007988 */ /* 0x000fe20008000815 */
[----:B------:R-:W-:Y:S01]  /*fe10*/  ISETP.NE.U32.AND P0, PT, RZ, UR12, PT ;  /* 0x0000000cff007c0c */ /* 0x000fe2000bf05070 */
[C---:B------:R-:W-:Y:S03]  /*fe20*/  IMAD.WIDE R8, R14.reuse, 0xc, R18 ;  /* 0x0000000c0e087825 */ /* 0x040fe600078e0212 */
[----:B------:R-:W-:Y:S02]  /*fe30*/  ISETP.NE.AND.EX P1, PT, RZ, UR13, PT, P0 ;  /* 0x0000000dff007c0c */ /* 0x000fe4000bf25300 */
[----:B------:R-:W2:Y:S01]  /*fe40*/  LDG.E R28, desc[UR50][R8.64] ;  /* 0x00000032081c7981 */ /* 0x000ea2000c1e1900 */
[C---:B-1----:R-:W-:Y:S03]  /*fe50*/  LEA R6, P0, R14.reuse, RZ, 0x3 ;  /* 0x000000ff0e067211 */ /* 0x042fe600078018ff */
[----:B------:R1:W3:Y:S01]  /*fe60*/  LDG.E R5, desc[UR50][R8.64+0x4] ;  /* 0x0000043208057981 */ /* 0x0002e2000c1e1900 */
[----:B------:R-:W-:Y:S06]  /*fe70*/  LEA.HI.X.SX32 R7, R14, RZ, 0x3, P0 ;  /* 0x000000ff0e077211 */ /* 0x000fec00000f1eff */
[C---:B------:R-:W-:Y:S04]  /*fe80*/  @P1 IADD3 R22, P0, PT, R6.reuse, UR12, RZ ;  /* 0x0000000c06161c10 */ /* 0x040fe8000ff1e0ff */
[C---:B------:R-:W-:Y:S02]  /*fe90*/  @P1 IADD3.X R23, PT, PT, R7.reuse, UR13, RZ, P0, !PT ;  /* 0x0000000d07171c10 */ /* 0x040fe400087fe4ff */
[----:B------:R-:W-:Y:S01]  /*fea0*/  IADD3 R26, P0, PT, R6, UR10, RZ ;  /* 0x0000000a061a7c10 */ /* 0x000fe2000ff1e0ff */
[----:B------:R-:W-:Y:S02]  /*feb0*/  IMAD.U32 R6, RZ, RZ, UR21 ;  /* 0x00000015ff067e24 */ /* 0x000fe4000f8e00ff */
[----:B------:R-:W4:Y:S01]  /*fec0*/  @P1 LDG.E.64 R24, desc[UR50][R22.64] ;  /* 0x0000003216181981 */ /* 0x000f22000c1e1b00 */
[----:B------:R-:W-:Y:S03]  /*fed0*/  IADD3.X R27, PT, PT, R7, UR11, RZ, P0, !PT ;  /* 0x0000000b071b7c10 */ /* 0x000fe600087fe4ff */
[----:B------:R-:W5:Y:S04]  /*fee0*/  LDS R7, [UR21+0x1c] ;  /* 0x00001c15ff077984 */ /* 0x000f680008000800 */
[----:B------:R-:W5:Y:S01]  /*fef0*/  LDG.E.64 R26, desc[UR50][R26.64] ;  /* 0x000000321a1a7981 */ /* 0x000f62000c1e1b00 */
[----:B-1----:R-:W-:Y:S05]  /*ff00*/  SHF.R.U64 R8, R6, 0x4, RZ ;  /* 0x0000000406087819 */ /* 0x002fea00000012ff */
[----:B------:R-:W-:Y:S04]  /*ff10*/  STS [UR21+0x10], R8 ;  /* 0x00001008ff007988 */ /* 0x000fe80008000815 */
[----:B------:R-:W-:Y:S04]  /*ff20*/  STS [UR21+0x14], R8 ;  /* 0x00001408ff007988 */ /* 0x000fe80008000815 */
[----:B-----5:R-:W-:Y:S01]  /*ff30*/  STS.64 [UR21], R26 ;  /* 0x0000001aff007988 */ /* 0x020fe20008000a15 */
[--C-:B--2---:R-:W-:Y:S01]  /*ff40*/  SHF.R.S32.HI R29, RZ, 0x1f, R28.reuse ;  /* 0x0000001fff1d7819 */ /* 0x104fe2000001141c */
[----:B------:R-:W-:Y:S02]  /*ff50*/  @!P1 IMAD.MOV.U32 R24, RZ, RZ, R28 ;  /* 0x000000ffff189224 */ /* 0x000fe400078e001c */
[----:B---3--:R-:W-:Y:S02]  /*ff60*/  VIADD R5, R5, 0xffffffff ;  /* 0xffffffff05057836 */ /* 0x008fe40000000000 */
[----:B------:R-:W-:Y:S05]  /*ff70*/  @!P1 IMAD.MOV.U32 R25, RZ, RZ, R29 ;  /* 0x000000ffff199224 */ /* 0x000fea00078e001d */
[C---:B----4-:R-:W-:Y:S01]  /*ff80*/  SHF.L.U64.HI R21, R24.reuse, 0x1, R25 ;  /* 0x0000000118157819 */ /* 0x050fe20000010219 */
[----:B------:R-:W-:Y:S03]  /*ff90*/  IMAD.SHL.U32 R24, R24, 0x2, RZ ;  /* 0x0000000218187824 */ /* 0x000fe600078e00ff */
[----:B------:R-:W-:Y:S02]  /*ffa0*/  LOP3.LUT R21, R21, 0x1fffffff, RZ, 0xc0, !PT ;  /* 0x1fffffff15157812 */ /* 0x000fe400078ec0ff */
[----:B------:R-:W-:Y:S02]  /*ffb0*/  LOP3.LUT R24, R24, 0xfffffffe, RZ, 0xc0, !PT ;  /* 0xfffffffe18187812 */ /* 0x000fe400078ec0ff */
[--C-:B------:R-:W-:Y:S02]  /*ffc0*/  SHF.R.U32.HI R4, RZ, 0x4, R21.reuse ;  /* 0x00000004ff047819 */ /* 0x100fe40000011615 */
[----:B------:R-:W-:Y:S02]  /*ffd0*/  SHF.R.U64 R21, R24, 0x4, R21 ;  /* 0x0000000418157819 */ /* 0x000fe40000001215 */
[----:B------:R-:W-:Y:S02]  /*ffe0*/  LOP3.LUT R30, R7, 0xf, R4, 0xb8, !PT ;  /* 0x0000000f071e7812 */ /* 0x000fe400078eb804 */
[----:B------:R-:W-:Y:S01]  /*fff0*/  CS2R R6, SRZ ;  /* 0x0000000000067805 */ /* 0x000fe2000001ff00 */
[----:B------:R-:W-:Y:S04]  /*10000*/  STS [UR21+0xc], R21 ;  /* 0x00000c15ff007988 */ /* 0x000fe80008000815 */
        /* <DEDUP_REMOVED lines=12> */
.L_x_197:
[----:B------:R-:W-:Y:S05]  /*100d0*/  BSYNC.RECONVERGENT B0 ;  /* 0x0000000000007941 */ /* 0x000fea0003800200 */
.L_x_196:
[----:B------:R-:W-:Y:S01]  /*100e0*/  NOP ;  /* 0x0000000000007918 */ /* 0x000fe20000000000 */
[----:B-12---:R-:W1:Y:S01]  /*100f0*/  LDS R4, [R20+UR21] ;  /* 0x0000001514047984 */ /* 0x006e620008000800 */
[----:B------:R-:W-:Y:S01]  /*10100*/  ULEA UR34, UP0, UR26, UR14, 0x7 ;  /* 0x0000000e1a227291 */ /* 0x000fe2000f8038ff */
[----:B------:R-:W-:Y:S01]  /*10110*/  UMOV UR33, UR31 ;  /* 0x0000001f00217c82 */ /* 0x000fe20008000000 */
[----:B------:R-:W-:Y:S02]  /*10120*/  UMOV UR31, UR29 ;  /* 0x0000001d001f7c82 */ /* 0x000fe40008000000 */
[----:B------:R-:W-:Y:S02]  /*10130*/  ULEA.HI.X UR35, UR26, UR15, UR6, 0x7, UP0 ;  /* 0x0000000f1a237291 */ /* 0x000fe400080f3c06 */
[----:B------:R-:W-:Y:S01]  /*10140*/  IADD3 R6, P0, PT, R20, UR34, RZ ;  /* 0x0000002214067c10 */ /* 0x000fe2000ff1e0ff */
[----:B------:R-:W-:Y:S03]  /*10150*/  UMOV UR26, UR28 ;  /* 0x0000001c001a7c82 */ /* 0x000fe60008000000 */
[----:B------:R-:W-:Y:S05]  /*10160*/  IADD3.X R7, PT, PT, RZ, UR35, RZ, P0, !PT ;  /* 0x00000023ff077c10 */ /* 0x000fea00087fe4ff */
[----:B-1----:R2:W5:Y:S01]  /*10170*/  ATOMG.E.EXCH.STRONG.GPU PT, RZ, [R6], R4 ;  /* 0x0000000406ff73a8 */ /* 0x00256200041ee100 */
[----:B------:R-:W-:Y:S04]  /*10180*/  DEPBAR {5,4,3,2,1,0} ;  /* 0x0000003f0000791a */ /* 0x000fe80000000000 */
[----:B------:R-:W1:Y:S02]  /*10190*/  CCTL.E.C.LDCU.IV.DEEP [UR32] ;  /* 0x0000000020007540 */ /* 0x000e640009c08000 */
[----:B-1----:R2:W-:Y:S01]  /*101a0*/  UTMACCTL.IV [UR32] ;  /* 0x00000000200079b9 */ /* 0x0025e20008000000 */
        /* <DEDUP_REMOVED lines=9> */
[----:B------:R-:W-:Y:S01]  /*10240*/  NOP ;  /* 0x0000000000007918 */ /* 0x000fe20000000000 */
.L_x_193:
[----:B-----5:R-:W-:Y:S01]  /*10250*/  ELECT P0, URZ, PT ;  /* 0x0000000000ff782f */ /* 0x020fe20003800000 */
[----:B------:R-:W-:Y:S11]  /*10260*/  BSSY.RECONVERGENT B0, `(.L_x_198) ;  /* 0x0000011000007945 */ /* 0x000ff60003800200 */
[----:B------:R-:W-:Y:S01]  /*10270*/  @!UPT UIADD3 URZ, UPT, UPT, URZ, URZ, URZ ;  /* 0x000000fffffff290 */ /* 0x000fe2000fffe0ff */
[----:B------:R-:W-:Y:S05]  /*10280*/  @!P0 BRA `(.L_x_199) ;  /* 0x0000000000388947 */ /* 0x000fea0003800000 */
[----:B------:R0:W-:Y:S01]  /*10290*/  UTMACMDFLUSH ;  /* 0x00000000000079b7 */ /* 0x0001e20000000000 */
[----:B------:R-:W-:Y:S09]  /*102a0*/  UIMAD UR6, UR8, 0x14, UR4 ;  /* 0x00000014080678a4 */ /* 0x000ff2000f8e0204 */
[----:B------:R4:W-:Y:S04]  /*102b0*/  STS [UR6+0x280], R16 ;  /* 0x00028010ff007988 */ /* 0x0009e80008000806 */
        /* <DEDUP_REMOVED lines=9> */
[----:B-----5:R-:W1:Y:S01]  /*10350*/  FENCE.VIEW.ASYNC.S ;  /* 0x00000000000073c6 */ /* 0x020e620000000000 */
[----:B------:R-:W-:Y:S04]  /*10360*/  DEPBAR.LE SB0, 0x0 ;  /* 0x000080000000791a */ /* 0x000fe80000000000 */
.L_x_199:
[----:B--2---:R-:W-:Y:S05]  /*10370*/  BSYNC.RECONVERGENT B0 ;  /* 0x0000000000007941 */ /* 0x004fea0003800200 */
.L_x_198:
[----:B------:R-:W-:Y:S09]  /*10380*/  UISETP.NE.AND UP0, UPT, UR37, 0x8, UPT ;  /* 0x000000082500788c */ /* 0x000ff2000bf05270 */
[----:B------:R-:W-:Y:S05]  /*10390*/  BRA.U !UP0, `(.L_x_200) ;  /* 0x0000000108047547 */ /* 0x000fea000b800000 */
[----:B------:R-:W-:Y:S05]  /*103a0*/  BPT.TRAP 0x1 ;  /* 0x000000040000795c */ /* 0x000fea0000300000 */
.L_x_200:
[----:B------:R-:W-:Y:S01]  /*103b0*/  UIADD3 UR6, UPT, UPT, UR8, -0x4, URZ ;  /* 0xfffffffc08067890 */ /* 0x000fe2000fffe0ff */
[----:B-1----:R-:W-:Y:S01]  /*103c0*/  SYNCS.ARRIVE.TRANS64.A1T0 RZ, [UR25+0x160], RZ ;  /* 0x000160ffffff79a7 */ /* 0x002fe20008100019 */
[----:B------:R-:W-:Y:S01]  /*103d0*/  UIADD3 UR25, UPT, UPT, UR7, -0x4, URZ ;  /* 0xfffffffc07197890 */ /* 0x000fe2000fffe0ff */
[----:B------:R-:W-:Y:S01]  /*103e0*/  ISETP.NE.AND P0, PT, R11, RZ, PT ;  /* 0x000000ff0b00720c */ /* 0x000fe20003f05270 */
[----:B------:R-:W-:Y:S02]  /*103f0*/  UISETP.GE.U32.AND UP1, UPT, UR6, -0x8, UPT ;  /* 0xfffffff80600788c */ /* 0x000fe4000bf26070 */
[----:B------:R-:W-:Y:S02]  /*10400*/  UISETP.GE.U32.AND UP0, UPT, UR25, -0x8, UPT ;  /* 0xfffffff81900788c */ /* 0x000fe4000bf06070 */
[----:B------:R-:W-:Y:S02]  /*10410*/  USEL UR25, URZ, 0x1, UP1 ;  /* 0x00000001ff197887 */ /* 0x000fe40008800000 */
[----:B------:R-:W-:Y:S02]  /*10420*/  USEL UR6, URZ, 0x1, UP0 ;  /* 0x00000001ff067887 */ /* 0x000fe40008000000 */
[----:B------:R-:W-:Y:S02]  /*10430*/  ULOP3.LUT UR27, UR8, 0x7, URZ, 0xc0, !UPT ;  /* 0x00000007081b7892 */ /* 0x000fe4000f8ec0ff */
[----:B------:R-:W-:Y:S01]  /*10440*/  ULOP3.LUT UR26, UR7, 0x7, URZ, 0xc0, !UPT ;  /* 0x00000007071a7892 */ /* 0x000fe2000f8ec0ff */
[----:B------:R-:W-:Y:S01]  /*10450*/  LOP3.LUT R0, R0, UR25, RZ, 0x3c, !PT ;  /* 0x0000001900007c12 */ /* 0x000fe2000f8e3cff */
[----:B------:R-:W-:Y:S01]  /*10460*/  ULOP3.LUT UR8, UR27, 0x4, URZ, 0x3c, !UPT ;  /* 0x000000041b087892 */ /* 0x000fe2000f8e3cff */
[----:B------:R-:W-:Y:S01]  /*10470*/  LOP3.LUT R17, R17, UR6, RZ, 0x3c, !PT ;  /* 0x0000000611117c12 */ /* 0x000fe2000f8e3cff */
[----:B------:R-:W-:Y:S01]  /*10480*/  ULOP3.LUT UR7, UR26, 0x4, URZ, 0x3c, !UPT ;  /* 0x000000041a077892 */ /* 0x000fe2000f8e3cff */
[----:B------:R-:W-:Y:S11]  /*10490*/  @!P0 EXIT ;  /* 0x000000000000894d */ /* 0x000ff60003800000 */
[----:B------:R-:W-:Y:S05]  /*104a0*/  BRA `(.L_x_201) ;  /* 0xffffffe800f07947 */ /* 0x000fea000383ffff */
.L_x_292:
[----:B------:R-:W-:Y:S01]  /*104b0*/  UMOV UR6, 0x40 ;  /* 0x0000004000067882 */ /* 0x000fe20000000000 */
[----:B------:R-:W-:Y:S01]  /*104c0*/  NOP ;  /* 0x0000000000007918 */ /* 0x000fe20000000000 */
[----:B------:R-:W-:Y:S01]  /*104d0*/  ULEA UR6, UR5, UR6, 0x18 ;  /* 0x0000000605067291 */ /* 0x000fe2000f8ec0ff */
[----:B------:R-:W-:Y:S02]  /*104e0*/  UMOV UR4, 0x400 ;  /* 0x0000040000047882 */ /* 0x000fe40000000000 */
[----:B------:R-:W-:-:S06]  /*104f0*/  ULEA UR4, UR5, UR4, 0x18 ;  /* 0x0000000405047291 */ /* 0x000fcc000f8ec0ff */
[----:B------:R-:W2:Y:S02]  /*10500*/  LDS.U8 R0, [UR6+0x1c] ;  /* 0x00001c06ff007984 */ /* 0x000ea40008000000 */
[----:B--2---:R-:W-:-:S13]  /*10510*/  ISETP.NE.AND P0, PT, R0, RZ, PT ;  /* 0x000000ff0000720c */ /* 0x004fda0003f05270 */
[----:B------:R-:W-:Y:S05]  /*10520*/  @P0 BRA `(.L_x_202) ;  /* 0x0000000400100947 */ /* 0x000fea0003800000 */
[----:B------:R-:W-:Y:S02]  /*10530*/  ULOP3.LUT UR44, UR5, 0x1, URZ, 0xc0, !UPT ;  /* 0x00000001052c7892 */ /* 0x000fe4000f8ec0ff */
[----:B------:R-:W-:Y:S02]  /*10540*/  ULOP3.LUT UR43, UR5, 0x1, URZ, 0x3c, !UPT ;  /* 0x00000001052b7892 */ /* 0x000fe4000f8e3cff */
[----:B------:R-:W-:Y:S02]  /*10550*/  UISETP.NE.U32.AND UP0, UPT, UR44, 0x1, UPT ;  /* 0x000000012c00788c */ /* 0x000fe4000bf05070 */
[----:B------:R-:W-:-:S07]  /*10560*/  UIADD3 UR7, UPT, UPT, UR6, 0x8, URZ ;  /* 0x0000000806077890 */ /* 0x000fce000fffe0ff */
[----:B------:R-:W-:Y:S05]  /*10570*/  BRA.U !UP0, `(.L_x_203) ;  /* 0x00000001089c7547 */ /* 0x000fea000b800000 */
[----:B------:R-:W-:Y:S01]  /*10580*/  ELECT P0, URZ, PT ;  /* 0x0000000000ff782f */ /* 0x000fe20003800000 */
[----:B------:R-:W-:-:S12]  /*10590*/  BSSY B0, `(.L_x_203) ;  /* 0x0000025000007945 */ /* 0x000fd80003800000 */
[----:B------:R-:W-:Y:S05]  /*105a0*/  @!P0 BRA `(.L_x_204) ;  /* 0x00000000008c8947 */ /* 0x000fea0003800000 */
[----:B------:R-:W-:-:S05]  /*105b0*/  UMOV UR5, 0x10 ;  /* 0x0000001000057882 */ /* 0x000fca0000000000 */
[----:B------:R-:W-:Y:S04]  /*105c0*/  DEPBAR.LE SB2, 0x36 ;  /* 0x0000ad800000791a */ /* 0x000fe80000000000 */
[----:B------:R-:W2:Y:S02]  /*105d0*/  UTCATOMSWS.2CTA.FIND_AND_SET.ALIGN UP1, UR5, UR5 ;  /* 0x00000005000575e3 */ /* 0x000ea40008220800 */
[----:B--2---:R-:W-:Y:S01]  /*105e0*/  MOV R11, UR5 ;  /* 0x00000005000b7c02 */ /* 0x004fe20008000f00 */
[----:B------:R-:W-:Y:S06]  /*105f0*/  BRA.U UP1, `(.L_x_205) ;  /* 0x0000000101187547 */ /* 0x000fec000b800000 */
.L_x_206:
[----:B------:R-:W-:Y:S05]  /*10600*/  NANOSLEEP 0x64 ;  /* 0x000000640000795d */ /* 0x000fea0003800000 */
[----:B------:R-:W-:-:S05]  /*10610*/  UMOV UR5, 0x10 ;  /* 0x0000001000057882 */ /* 0x000fca0000000000 */
[----:B------:R-:W-:Y:S04]  /*10620*/  DEPBAR.LE SB2, 0x36 ;  /* 0x0000ad800000791a */ /* 0x000fe80000000000 */
[----:B------:R-:W2:Y:S02]  /*10630*/  UTCATOMSWS.2CTA.FIND_AND_SET.ALIGN UP1, UR5, UR5 ;  /* 0x00000005000575e3 */ /* 0x000ea40008220800 */
[----:B--2---:R-:W-:Y:S01]  /*10640*/  MOV R11, UR5 ;  /* 0x00000005000b7c02 */ /* 0x004fe20008000f00 */
[----:B------:R-:W-:Y:S05]  /*10650*/  BRA.U !UP1, `(.L_x_206) ;  /* 0xfffffffd09e87547 */ /* 0x000fea000b83ffff */
.L_x_205:
[----:B------:R-:W2:Y:S01]  /*10660*/  LDS R5, [UR6+0x10] ;  /* 0x00001006ff057984 */ /* 0x000ea20008000800 */
[----:B------:R-:W-:Y:S01]  /*10670*/  IMAD.U32 R3, RZ, RZ, UR4 ;  /* 0x00000004ff037e24 */ /* 0x000fe2000f8e00ff */
[----:B------:R-:W-:-:S03]  /*10680*/  MOV R2, UR43 ;  /* 0x0000002b00027c02 */ /* 0x000fc60008000f00 */
[----:B------:R-:W-:Y:S01]  /*10690*/  VIADD R3, R3, 0x320 ;  /* 0x0000032003037836 */ /* 0x000fe20000000000 */
[----:B--2---:R-:W-:-:S04]  /*106a0*/  SHF.L.U32 R5, R5, 0x1f, RZ ;  /* 0x0000001f05057819 */ /* 0x004fc800000006ff */
[----:B------:R-:W2:Y:S02]  /*106b0*/  SYNCS.PHASECHK.TRANS64.TRYWAIT P0, [UR6+0x8], R5 ;  /* 0x00000805ff0075a7 */ /* 0x000ea40008001106 */
[----:B--2---:R-:W-:Y:S05]  /*106c0*/  @P0 BRA `(.L_x_207) ;  /* 0x0000000000080947 */ /* 0x004fea0003800000 */
[----:B------:R-:W2:Y:S02]  /*106d0*/  SYNCS.PHASECHK.TRANS64.TRYWAIT P0, [UR6+0x8], R5 ;  /* 0x00000805ff0075a7 */ /* 0x000ea40008001106 */
[----:B--2---:R-:W-:Y:S05]  /*106e0*/  @!P0 BRA `(.L_x_208) ;  /* 0x0000001c00848947 */ /* 0x004fea0003800000 */
.L_x_207:
[----:B------:R-:W-:Y:S01]  /*106f0*/  HFMA2 R4, -RZ, RZ, 0, 5.9604644775390625e-08 ;  /* 0x00000001ff047431 */ /* 0x000fe200000001ff */
[----:B------:R-:W-:Y:S01]  /*10700*/  UPRMT UR5, UR43, 0x654, UR7 ;  /* 0x000006542b057896 */ /* 0x000fe20008000007 */
[----:B-----5:R-:W-:Y:S01]  /*10710*/  IMAD.MOV.U32 R6, RZ, RZ, 0xffff ;  /* 0x0000ffffff067424 */ /* 0x020fe200078e00ff */
[----:B------:R-:W-:Y:S01]  /*10720*/  PRMT R2, R2, 0x654, R3 ;  /* 0x0000065402027816 */ /* 0x000fe20000000003 */
[----:B--2---:R-:W-:Y:S02]  /*10730*/  IMAD.MOV.U32 R0, RZ, RZ, 0x4 ;  /* 0x00000004ff007424 */ /* 0x004fe400078e00ff */
[----:B------:R-:W-:Y:S01]  /*10740*/  IMAD.SHL.U32 R7, R11, 0x20, RZ ;  /* 0x000000200b077824 */ /* 0x000fe200078e00ff */
[----:B------:R-:W-:Y:S02]  /*10750*/  MOV R3, UR5 ;  /* 0x0000000500037c02 */ /* 0x000fe40008000f00 */
[-C--:B------:R-:W-:Y:S01]  /*10760*/  SHF.L.U32 R6, R6, R11.reuse, RZ ;  /* 0x0000000b06067219 */ /* 0x080fe200000006ff */
[----:B------:R2:W-:Y:S01]  /*10770*/  SYNCS.ARRIVE.TRANS64.RED RZ, [UR5], R0 ;  /* 0x00000000ffff79a7 */ /* 0x0005e20008000405 */
[----:B------:R-:W-:Y:S01]  /*10780*/  SHF.L.U32 R5, R4, R11, RZ ;  /* 0x0000000b04057219 */ /* 0x000fe200000006ff */
[----:B------:R2:W-:Y:S04]  /*10790*/  STS [UR4+0x320], R7 ;  /* 0x00032007ff007988 */ /* 0x0005e80008000804 */
[----:B------:R2:W-:Y:S04]  /*107a0*/  STAS [R2.64], R11 ;  /* 0x0000000b02007dbd */ /* 0x0005e8000c0008ff */
[----:B------:R2:W-:Y:S04]  /*107b0*/  ATOMS.OR RZ, [UR6+0x14], R6 ;  /* 0x00001406ffff798c */ /* 0x0005e8000b000006 */
[----:B------:R2:W-:Y:S04]  /*107c0*/  ATOMS.OR RZ, [UR6+0x18], R5 ;  /* 0x00001805ffff798c */ /* 0x0005e8000b000006 */
[----:B------:R2:W-:Y:S02]  /*107d0*/  ATOMS.XOR RZ, [UR6+0x10], R4 ;  /* 0x00001004ffff798c */ /* 0x0005e4000b800006 */
.L_x_204:
[----:B------:R-:W-:Y:S05]  /*107e0*/  BSYNC B0 ;  /* 0x0000000000007941 */ /* 0x000fea0003800000 */
.L_x_203:
[----:B------:R-:W-:Y:S05]  /*107f0*/  BRA.U UP0, `(.L_x_209) ;  /* 0x00000001006c7547 */ /* 0x000fea000b800000 */
[----:B------:R-:W-:-:S03]  /*10800*/  UMOV UR5, 0xffffffff ;  /* 0xffffffff00057882 */ /* 0x000fc60000000000 */
[----:B------:R-:W-:Y:S05]  /*10810*/  BRA.DIV UR5, `(.L_x_210) ;  /* 0x0000001e05507947 */ /* 0x000fea000b800000 */
[----:B------:R-:W-:-:S13]  /*10820*/  ELECT P6, URZ, PT ;  /* 0x0000000000ff782f */ /* 0x000fda00038c0000 */
.L_x_276:
[----:B------:R-:W-:Y:S05]  /*10830*/  @!P6 BRA `(.L_x_209) ;  /* 0x00000000005ce947 */ /* 0x000fea0003800000 */
[----:B--2---:R-:W2:Y:S02]  /*10840*/  LDS R3, [UR6+0x10] ;  /* 0x00001006ff037984 */ /* 0x004ea40008000800 */
[----:B--2---:R-:W-:-:S04]  /*10850*/  SHF.L.U32 R3, R3, 0x1f, RZ ;  /* 0x0000001f03037819 */ /* 0x004fc800000006ff */
[----:B------:R-:W2:Y:S02]  /*10860*/  SYNCS.PHASECHK.TRANS64.TRYWAIT P0, [UR6+0x8], R3 ;  /* 0x00000803ff0075a7 */ /* 0x000ea40008001106 */
[----:B--2---:R-:W-:Y:S05]  /*10870*/  @P0 BRA `(.L_x_211) ;  /* 0x0000000000080947 */ /* 0x004fea0003800000 */
[----:B------:R-:W2:Y:S02]  /*10880*/  SYNCS.PHASECHK.TRANS64.TRYWAIT P0, [UR6+0x8], R3 ;  /* 0x00000803ff0075a7 */ /* 0x000ea40008001106 */
[----:B--2---:R-:W-:Y:S05]  /*10890*/  @!P0 BRA `(.L_x_212) ;  /* 0x0000001c00508947 */ /* 0x004fea0003800000 */
.L_x_211:
[----:B------:R-:W3:Y:S01]  /*108a0*/  LDS R5, [UR4+0x320] ;  /* 0x00032004ff057984 */ /* 0x000ee20008000800 */
[----:B--2---:R-:W-:Y:S02]  /*108b0*/  HFMA2 R0, -RZ, RZ, 0, 5.9604644775390625e-08 ;  /* 0x00000001ff007431 */ /* 0x004fe400000001ff */
[----:B------:R-:W-:Y:S01]  /*108c0*/  IMAD.MOV.U32 R2, RZ, RZ, 0xffff ;  /* 0x0000ffffff027424 */ /* 0x000fe200078e00ff */
[----:B------:R-:W-:Y:S01]  /*108d0*/  UPRMT UR5, UR43, 0x654, UR7 ;  /* 0x000006542b057896 */ /* 0x000fe20008000007 */
[----:B---3--:R-:W-:-:S03]  /*108e0*/  IMAD.SHL.U32 R3, R5, 0x20, RZ ;  /* 0x0000002005037824 */ /* 0x008fc600078e00ff */
[-C--:B------:R-:W-:Y:S02]  /*108f0*/  SHF.L.U32 R2, R2, R5.reuse, RZ ;  /* 0x0000000502027219 */ /* 0x080fe400000006ff */
[----:B------:R-:W-:Y:S01]  /*10900*/  SHF.L.U32 R5, R0, R5, RZ ;  /* 0x0000000500057219 */ /* 0x000fe200000006ff */
[----:B------:R3:W-:Y:S04]  /*10910*/  STS [UR4+0x320], R3 ;  /* 0x00032003ff007988 */ /* 0x0007e80008000804 */
[----:B------:R3:W-:Y:S04]  /*10920*/  ATOMS.OR RZ, [UR6+0x14], R2 ;  /* 0x00001402ffff798c */ /* 0x0007e8000b000006 */
[----:B------:R3:W-:Y:S01]  /*10930*/  ATOMS.OR RZ, [UR6+0x18], R5 ;  /* 0x00001805ffff798c */ /* 0x0007e2000b000006 */
[----:B------:R-:W-:Y:S03]  /*10940*/  SYNCS.ARRIVE.TRANS64.RED.A1T0 RZ, [UR5], RZ ;  /* 0x000000ffffff79a7 */ /* 0x000fe60008100405 */
[----:B------:R3:W-:Y:S01]  /*10950*/  ATOMS.XOR RZ, [UR6+0x10], R0 ;  /* 0x00001000ffff798c */ /* 0x0007e2000b800006 */
[----:B------:R-:W-:Y:S05]  /*10960*/  BRA `(.L_x_209) ;  /* 0x0000000000107947 */ /* 0x000fea0003800000 */
.L_x_202:
[----:B------:R-:W-:Y:S02]  /*10970*/  MOV R0, 0xffffffff ;  /* 0xffffffff00007802 */ /* 0x000fe40000000f00 */
[----:B------:R-:W-:-:S03]  /*10980*/  MOV R2, 0x109b0 ;  /* 0x000109b000027802 */ /* 0x000fc60000000f00 */
[----:B------:R2:W-:Y:S04]  /*10990*/  STS [UR4+0x320], R0 ;  /* 0x00032000ff007988 */ /* 0x0005e80008000804 */
[----:B-12-45:R-:W-:Y:S05]  /*109a0*/  CALL.REL.NOINC `($__internal_1_$__cuda_sm10x_tcgen05_guardrail_trap_phase_invalid_during_alloc) ;  /* 0x0000001c00d87944 */ /* 0x036fea0003c00000 */
.L_x_209:
[----:B------:R-:W-:Y:S05]  /*109b0*/  WARPSYNC.ALL ;  /* 0x0000000000007948 */ /* 0x000fea0003800000 */
[----:B------:R-:W1:Y:S01]  /*109c0*/  S2UR UR5, SR_CgaCtaId ;  /* 0x00000000000579c3 */ /* 0x000e620000008800 */
[----:B------:R-:W-:Y:S01]  /*109d0*/  UMOV UR4, 0x400 ;  /* 0x0000040000047882 */ /* 0x000fe20000000000 */
[----:B------:R-:W-:-:S06]  /*109e0*/  NOP ;  /* 0x0000000000007918 */ /* 0x000fcc0000000000 */
[----:B------:R-:W-:Y:S06]  /*109f0*/  BAR.ARV 0x6, 0xa0 ;  /* 0x0182800000007b1d */ /* 0x000fec0000002000 */
[----:B-1----:R-:W-:-:S04]  /*10a00*/  ULEA UR4, UR5, UR4, 0x18 ;  /* 0x0000000405047291 */ /* 0x002fc8000f8ec0ff */
[----:B------:R-:W-:Y:S02]  /*10a10*/  UIADD3 UR11, UPT, UPT, UR4, 0x9400, URZ ;  /* 0x00009400040b7890 */ /* 0x000fe4000fffe0ff */
[----:B------:R-:W-:Y:S02]  /*10a20*/  UIADD3 UR12, UPT, UPT, UR4, 0x21400, URZ ;  /* 0x00021400040c7890 */ /* 0x000fe4000fffe0ff */
[----:B------:R-:W-:Y:S01]  /*10a30*/  USHF.R.U32.HI UR11, URZ, 0x4, UR11 ;  /* 0x00000004ff0b7899 */ /* 0x000fe2000801160b */
[----:B--23--:R-:W1:Y:S01]  /*10a40*/  LDS R0, [UR4+0x320] ;  /* 0x00032004ff007984 */ /* 0x00ce620008000800 */
[----:B------:R-:W-:Y:S02]  /*10a50*/  USHF.R.U32.HI UR12, URZ, 0x4, UR12 ;  /* 0x00000004ff0c7899 */ /* 0x000fe4000801160c */
[----:B------:R-:W-:Y:S02]  /*10a60*/  ULOP3.LUT UR11, UR11, 0x3fff, URZ, 0xc0, !UPT ;  /* 0x00003fff0b0b7892 */ /* 0x000fe4000f8ec0ff */
[----:B------:R-:W-:-:S02]  /*10a70*/  ULOP3.LUT UR12, UR12, 0x3fff, URZ, 0xc0, !UPT ;  /* 0x00003fff0c0c7892 */ /* 0x000fc4000f8ec0ff */
[----:B------:R-:W-:Y:S02]  /*10a80*/  ULOP3.LUT UR11, UR11, 0x10000, URZ, 0xfc, !UPT ;  /* 0x000100000b0b7892 */ /* 0x000fe4000f8efcff */
[----:B------:R-:W-:Y:S01]  /*10a90*/  ULOP3.LUT UR12, UR12, 0x10000, URZ, 0xfc, !UPT ;  /* 0x000100000c0c7892 */ /* 0x000fe2000f8efcff */
[----:B-1----:R-:W-:Y:S01]  /*10aa0*/  R2UR UR20, R0 ;  /* 0x00000000001472ca */ /* 0x002fe200000e0000 */
[----:B----45:R-:W1:-:S00]  /*10ab0*/  USETMAXREG.DEALLOC.CTAPOOL 0x88 ;  /* 0x00000088000079c8 */ /* 0x030e4000080e0500 */
[----:B-1----:R-:W-:Y:S01]  /*10ac0*/  HFMA2 R2, -RZ, RZ, 0, 0 ;  /* 0x00000000ff027431 */ /* 0x002fe200000001ff */
[----:B------:R-:W-:Y:S01]  /*10ad0*/  MOV R0, RZ ;  /* 0x000000ff00007202 */ /* 0x000fe20000000f00 */
[----:B------:R-:W-:Y:S01]  /*10ae0*/  UMOV UR19, 0x1 ;  /* 0x0000000100137882 */ /* 0x000fe20000000000 */
[----:B------:R-:W-:Y:S01]  /*10af0*/  UMOV UR18, URZ ;  /* 0x000000ff00127c82 */ /* 0x000fe20008000000 */
[----:B------:R-:W-:Y:S01]  /*10b00*/  UMOV UR17, URZ ;  /* 0x000000ff00117c82 */ /* 0x000fe20008000000 */
[----:B------:R-:W-:Y:S01]  /*10b10*/  UMOV UR16, URZ ;  /* 0x000000ff00107c82 */ /* 0x000fe20008000000 */
[----:B------:R-:W-:-:S06]  /*10b20*/  UMOV UR15, URZ ;  /* 0x000000ff000f7c82 */ /* 0x000fcc0008000000 */
.L_x_223:
[----:B------:R-:W1:Y:S02]  /*10b30*/  LDC.64 R4, c[0x0][0x390] ;  /* 0x0000e400ff047b82 */ /* 0x000e640000000a00 */
[----:B-12---:R-:W-:-:S05]  /*10b40*/  IMAD.WIDE R4, R17, 0xc, R4 ;  /* 0x0000000c11047825 */ /* 0x006fca00078e0204 */
[----:B------:R-:W2:Y:S02]  /*10b50*/  LDG.E R3, desc[UR50][R4.64+0x8] ;  /* 0x0000083204037981 */ /* 0x000ea4000c1e1900 */
[----:B--2---:R-:W-:-:S13]  /*10b60*/  R2UR UR10, R3 ;  /* 0x00000000030a72ca */ /* 0x004fda00000e0000 */
[----:B------:R-:W-:Y:S02]  /*10b70*/  UISETP.GE.AND UP0, UPT, UR10, 0x1, UPT ;  /* 0x000000010a00788c */ /* 0x000fe4000bf06270 */
[----:B------:R-:W-:Y:S02]  /*10b80*/  UIADD3 UR6, UPT, UPT, UR10, 0x7f, URZ ;  /* 0x0000007f0a067890 */ /* 0x000fe4000fffe0ff */
[----:B------:R-:W-:Y:S02]  /*10b90*/  UISETP.NE.OR UP0, UPT, UR44, URZ, !UP0 ;  /* 0x000000ff2c00728c */ /* 0x000fe4000c705670 */
[----:B------:R-:W-:-:S04]  /*10ba0*/  USHF.R.S32.HI UR14, URZ, 0x1f, UR6 ;  /* 0x0000001fff0e7899 */ /* 0x000fc80008011406 */
[----:B------:R-:W-:-:S03]  /*10bb0*/  ULEA.HI UR14, UR14, UR6, URZ, 0x7 ;  /* 0x000000060e0e7291 */ /* 0x000fc6000f8f38ff */
[----:B------:R-:W-:Y:S09]  /*10bc0*/  BRA.U UP0, `(.L_x_213) ;  /* 0x0000000500c07547 */ /* 0x000ff2000b800000 */
[----:B------:R-:W-:Y:S01]  /*10bd0*/  ULEA UR6, UR16, UR4, 0x3 ;  /* 0x0000000410067291 */ /* 0x000fe2000f8e18ff */
[----:B------:R-:W-:Y:S01]  /*10be0*/  SHF.L.U32 R3, R0, 0x1f, RZ ;  /* 0x0000001f00037819 */ /* 0x000fe200000006ff */
[----:B------:R-:W-:Y:S02]  /*10bf0*/  UISETP.NE.AND UP0, UPT, UR37, URZ, UPT ;  /* 0x000000ff2500728c */ /* 0x000fe4000bf05270 */
[----:B------:R-:W-:Y:S02]  /*10c00*/  USHF.R.S32.HI UR14, URZ, 0x7, UR14 ;  /* 0x00000007ff0e7899 */ /* 0x000fe4000801140e */
[----:B------:R-:W-:Y:S02]  /*10c10*/  UISETP.NE.AND UP0, UPT, UR21, 0x4, !UP0 ;  /* 0x000000041500788c */ /* 0x000fe4000c705270 */
[----:B------:R-:W-:Y:S01]  /*10c20*/  ULEA UR9, UR18, UR20, 0x7 ;  /* 0x0000001412097291 */ /* 0x000fe2000f8e38ff */
[----:B------:R1:W2:Y:S06]  /*10c30*/  SYNCS.PHASECHK.TRANS64.TRYWAIT P1, [UR6], R3 ;  /* 0x00000003ff0075a7 */ /* 0x0002ac0008021106 */
[----:B------:R-:W-:Y:S05]  /*10c40*/  BRA.U UP0, `(.L_x_214) ;  /* 0x0000000100047547 */ /* 0x000fea000b800000 */
[----:B------:R-:W-:Y:S05]  /*10c50*/  BPT.TRAP 0x1 ;  /* 0x000000040000795c */ /* 0x000fea0000300000 */
.L_x_214:
[----:B------:R-:W-:Y:S01]  /*10c60*/  ULEA UR8, UR18, UR4, 0x3 ;  /* 0x0000000412087291 */ /* 0x000fe2000f8e18ff */
[----:B------:R-:W-:-:S04]  /*10c70*/  MOV R4, UR19 ;  /* 0x0000001300047c02 */ /* 0x000fc80008000f00 */
[----:B------:R-:W-:-:S04]  /*10c80*/  SHF.L.U32 R4, R4, 0x1f, RZ ;  /* 0x0000001f04047819 */ /* 0x000fc800000006ff */
[----:B------:R-:W3:Y:S02]  /*10c90*/  SYNCS.PHASECHK.TRANS64.TRYWAIT P0, [UR8+0x120], R4 ;  /* 0x00012004ff0075a7 */ /* 0x000ee40008001108 */
[----:B---3--:R-:W-:Y:S05]  /*10ca0*/  @!P0 BRA `(.L_x_215) ;  /* 0x0000001800648947 */ /* 0x008fea0003800000 */
.L_x_278:
[----:B-1----:R-:W-:Y:S01]  /*10cb0*/  LOP3.LUT R3, R10, 0xffff, RZ, 0xc0, !PT ;  /* 0x0000ffff0a037812 */ /* 0x002fe200078ec0ff */
[----:B------:R-:W-:Y:S01]  /*10cc0*/  UISETP.LT.AND UP1, UPT, UR14, 0x1, UPT ;  /* 0x000000010e00788c */ /* 0x000fe2000bf21270 */
[----:B--2---:R-:W-:Y:S01]  /*10cd0*/  PLOP3.LUT P0, PT, P1, PT, PT, 0x80, 0x8 ;  /* 0x000000000008781c */ /* 0x004fe20000f0f070 */
[----:B------:R-:W-:Y:S01]  /*10ce0*/  UMOV UR42, UR16 ;  /* 0x00000010002a7c82 */ /* 0x000fe20008000000 */
[----:B------:R-:W-:Y:S01]  /*10cf0*/  R2UR UR6, R3 ;  /* 0x00000000030672ca */ /* 0x000fe200000e0000 */
[----:B------:R-:W-:Y:S01]  /*10d00*/  USEL UR7, UR14, 0x1, UP1 ;  /* 0x000000010e077887 */ /* 0x000fe20008800000 */
[----:B------:R-:W-:Y:S01]  /*10d10*/  UMOV UR38, 0x0 ;  /* 0x0000000000267882 */ /* 0x000fe20000000000 */
[----:B------:R-:W-:Y:S02]  /*10d20*/  UMOV UR39, 0x10200490 ;  /* 0x1020049000277882 */ /* 0x000fe40000000000 */
[----:B------:R-:W-:Y:S01]  /*10d30*/  UIADD3 UR7, UPT, UPT, -UR7, UR15, UR14 ;  /* 0x0000000f07077290 */ /* 0x000fe2000fffe10e */
[----:B------:R-:W-:Y:S01]  /*10d40*/  UMOV UR34, 0x0 ;  /* 0x0000000000227882 */ /* 0x000fe20000000000 */
[----:B------:R-:W-:-:S02]  /*10d50*/  UMOV UR35, 0x10200490 ;  /* 0x1020049000237882 */ /* 0x000fc40000000000 */
[----:B------:R-:W-:Y:S02]  /*10d60*/  UIADD3 UR7, UPT, UPT, UR7, 0x1, URZ ;  /* 0x0000000107077890 */ /* 0x000fe4000fffe0ff */
[----:B------:R-:W-:Y:S01]  /*10d70*/  UPLOP3.LUT UP3, UPT, UPT, UPT, UPT, 0x40, 0x4 ;  /* 0x000000000004789c */ /* 0x000fe20003f6e870 */
[----:B------:R-:W-:Y:S01]  /*10d80*/  UMOV UR32, 0x0 ;  /* 0x0000000000207882 */ /* 0x000fe20000000000 */
        /* <DEDUP_REMOVED lines=10> */
[----:B------:R-:W-:-:S05]  /*10e30*/  UMOV UR23, 0x10200490 ;  /* 0x1020049000177882 */ /* 0x000fca0000000000 */
.L_x_218:
[----:B-1----:R-:W-:Y:S01]  /*10e40*/  ULEA UR13, UR42, UR4, 0x3 ;  /* 0x000000042a0d7291 */ /* 0x002fe2000f8e18ff */
[----:B--2---:R-:W-:Y:S11]  /*10e50*/  @P0 BRA `(.L_x_216) ;  /* 0x00000000000c0947 */ /* 0x004ff60003800000 */
[----:B------:R-:W-:Y:S04]  /*10e60*/  SHF.L.U32 R4, R0, 0x1f, RZ ;  /* 0x0000001f00047819 */ /* 0x000fe800000006ff */
[----:B------:R-:W1:Y:S02]  /*10e70*/  SYNCS.PHASECHK.TRANS64.TRYWAIT P0, [UR13], R4 ;  /* 0x00000004ff0075a7 */ /* 0x000e64000800110d */
[----:B-1----:R-:W-:Y:S05]  /*10e80*/  @!P0 BRA `(.L_x_217) ;  /* 0x0000001800048947 */ /* 0x002fea0003800000 */
.L_x_216:
[----:B------:R-:W-:Y:S01]  /*10e90*/  UISETP.NE.AND UP1, UPT, UR14, 0x1, UPT ;  /* 0x000000010e00788c */ /* 0x000fe2000bf25270 */
[----:B------:R-:W-:Y:S01]  /*10ea0*/  PLOP3.LUT P0, PT, PT, PT, PT, 0x80, 0x8 ;  /* 0x000000000008781c */ /* 0x000fe20003f0f070 */
[----:B------:R-:W-:Y:S02]  /*10eb0*/  UIADD3 UR16, UPT, UPT, UR42, 0x1, URZ ;  /* 0x000000012a107890 */ /* 0x000fe4000fffe0ff */
[----:B------:R-:W-:Y:S02]  /*10ec0*/  ULEA UR76, UR42, UR12, 0xa ;  /* 0x0000000c2a4c7291 */ /* 0x000fe4000f8e50ff */
[----:B------:R-:W-:Y:S01]  /*10ed0*/  UISETP.NE.AND UP2, UPT, UR16, 0x3, UPT ;  /* 0x000000031000788c */ /* 0x000fe2000bf45270 */
[----:B------:R-:W-:Y:S01]  /*10ee0*/  PLOP3.LUT P1, PT, PT, PT, UP1, 0x80, 0x8 ;  /* 0x000000000008781c */ /* 0x000fe20003f2f018 */
[----:B------:R-:W-:Y:S02]  /*10ef0*/  ULEA UR74, UR42, UR11, 0xb ;  /* 0x0000000b2a4a7291 */ /* 0x000fe4000f8e58ff */
[----:B------:R-:W-:Y:S02]  /*10f00*/  USEL UR41, URZ, 0x1, UP2 ;  /* 0x00000001ff297887 */ /* 0x000fe40009000000 */
[----:B------:R-:W-:Y:S02]  /*10f10*/  USEL UR16, UR16, URZ, UP2 ;  /* 0x000000ff10107287 */ /* 0x000fe40009000000 */
[----:B------:R-:W-:Y:S02]  /*10f20*/  UIADD3 UR72, UPT, UPT, UR76, 0x2, URZ ;  /* 0x000000024c487890 */ /* 0x000fe4000fffe0ff */
[----:B------:R-:W-:Y:S01]  /*10f30*/  @UP1 ULEA UR40, UR16, UR4, 0x3 ;  /* 0x0000000410281291 */ /* 0x000fe2000f8e18ff */
[----:B------:R-:W-:Y:S01]  /*10f40*/  LOP3.LUT R0, R0, UR41, RZ, 0x3c, !PT ;  /* 0x0000002900007c12 */ /* 0x000fe2000f8e3cff */
[----:B------:R-:W-:Y:S02]  /*10f50*/  UIADD3 UR70, UPT, UPT, UR74, 0x2, URZ ;  /* 0x000000024a467890 */ /* 0x000fe4000fffe0ff */
[----:B------:R-:W-:Y:S01]  /*10f60*/  UIADD3 UR68, UPT, UPT, UR76, 0x4, URZ ;  /* 0x000000044c447890 */ /* 0x000fe2000fffe0ff */
[----:B-1----:R-:W-:Y:S01]  /*10f70*/  @P1 SHF.L.U32 R3, R0, 0x1f, RZ ;  /* 0x0000001f00031819 */ /* 0x002fe200000006ff */
[----:B------:R-:W-:Y:S02]  /*10f80*/  UIADD3 UR66, UPT, UPT, UR74, 0x4, URZ ;  /* 0x000000044a427890 */ /* 0x000fe4000fffe0ff */
[----:B------:R-:W-:Y:S01]  /*10f90*/  UIADD3 UR64, UPT, UPT, UR76, 0x6, URZ ;  /* 0x000000064c407890 */ /* 0x000fe2000fffe0ff */
[----:B------:R1:W2:Y:S01]  /*10fa0*/  @P1 SYNCS.PHASECHK.TRANS64.TRYWAIT P0, [UR40], R3 ;  /* 0x00000003ff0015a7 */ /* 0x0002a20008001128 */
[----:B------:R-:W-:Y:S02]  /*10fb0*/  UIADD3 UR62, UPT, UPT, UR74, 0x6, URZ ;  /* 0x000000064a3e7890 */ /* 0x000fe4000fffe0ff */
        /* <DEDUP_REMOVED lines=10> */
[----:B------:R-:W-:Y:S02]  /*11060*/  UIADD3 UR14, UPT, UPT, UR14, -0x1, URZ ;  /* 0xffffffff0e0e7890 */ /* 0x000fe4000fffe0ff */
[----:B------:R-:W-:Y:S01]  /*11070*/  UISETP.NE.AND UP1, UPT, UR15, UR7, UPT ;  /* 0x000000070f00728c */ /* 0x000fe2000bf25270 */
[----:B------:R-:W-:Y:S01]  /*11080*/  UMOV UR77, 0x40004040 ;  /* 0x40004040004d7882 */ /* 0x000fe20000000000 */
[----:B------:R-:W-:Y:S01]  /*11090*/  UMOV UR75, 0x40004040 ;  /* 0x40004040004b7882 */ /* 0x000fe20000000000 */
[----:B------:R-:W-:Y:S01]  /*110a0*/  UMOV UR73, 0x40004040 ;  /* 0x4000404000497882 */ /* 0x000fe20000000000 */
[----:B------:R1:W-:Y:S01]  /*110b0*/  UTCHMMA.2CTA gdesc[UR74], gdesc[UR76], tmem[UR9], tmem[UR38], idesc[UR39], UP3 ;  /* 0x00ff264c4a0075ea */ /* 0x0003e20009a00009 */
[----:B------:R-:W-:Y:S01]  /*110c0*/  UPLOP3.LUT UP3, UPT, UPT, UPT, UPT, 0x80, 0x8 ;  /* 0x000000000008789c */ /* 0x000fe20003f6f070 */
[----:B------:R-:W-:Y:S01]  /*110d0*/  UMOV UR71, 0x40004040 ;  /* 0x4000404000477882 */ /* 0x000fe20000000000 */
[----:B------:R-:W-:Y:S01]  /*110e0*/  UMOV UR69, 0x40004040 ;  /* 0x4000404000457882 */ /* 0x000fe20000000000 */
[----:B------:R1:W-:Y:S01]  /*110f0*/  UTCHMMA.2CTA gdesc[UR70], gdesc[UR72], tmem[UR9], tmem[UR34], idesc[UR35], UPT ;  /* 0x00ff2248460075ea */ /* 0x0003e2000ba00009 */
        /* <DEDUP_REMOVED lines=14> */
[----:B------:R-:W-:Y:S01]  /*111e0*/  UMOV UR41, 0x40004040 ;  /* 0x4000404000297882 */ /* 0x000fe20000000000 */
[----:B------:R1:W-:Y:S01]  /*111f0*/  UTCHMMA.2CTA gdesc[UR48], gdesc[UR52], tmem[UR9], tmem[UR24], idesc[UR25], UPT ;  /* 0x00ff1834300075ea */ /* 0x0003e2000ba00009 */
[----:B------:R1:W-:Y:S01]  /*11200*/  UTCHMMA.2CTA gdesc[UR40], gdesc[UR46], tmem[UR9], tmem[UR22], idesc[UR23], UPT ;  /* 0x00ff162e280075ea */ /* 0x0003e2000ba00009 */
[----:B------:R1:W-:Y:S01]  /*11210*/  UTCBAR.2CTA.MULTICAST [UR13], URZ, UR6 ;  /* 0x000000ff0d0073e9 */ /* 0x0003e20008200806 */
[----:B------:R-:W-:Y:S01]  /*11220*/  UMOV UR42, UR16 ;  /* 0x00000010002a7c82 */ /* 0x000fe20008000000 */
[----:B------:R-:W-:Y:S05]  /*11230*/  BRA.U UP1, `(.L_x_218) ;  /* 0xfffffffd01007547 */ /* 0x000fea000b83ffff */
[----:B------:R-:W-:Y:S05]  /*11240*/  BRA.U UP0, `(.L_x_219) ;  /* 0x0000000100047547 */ /* 0x000fea000b800000 */
[----:B-1----:R-:W-:Y:S05]  /*11250*/  BPT.TRAP 0x1 ;  /* 0x000000040000795c */ /* 0x002fea0000300000 */
.L_x_219:
[----:B--2---:R-:W-:Y:S01]  /*11260*/  ELECT P0, URZ, PT ;  /* 0x0000000000ff782f */ /* 0x004fe20003800000 */
[----:B------:R-:W-:Y:S01]  /*11270*/  UIADD3 UR8, UPT, UPT, UR8, 0x100, URZ ;  /* 0x0000010008087890 */ /* 0x000fe2000fffe0ff */
[----:B------:R-:W-:-:S11]  /*11280*/  UMOV UR15, UR7 ;  /* 0x00000007000f7c82 */ /* 0x000fd60008000000 */
[----:B-1----:R-:W-:-:S04]  /*11290*/  @P0 LOP3.LUT R3, R9, 0xffff, RZ, 0xc0, !PT ;  /* 0x0000ffff09030812 */ /* 0x002fc800078ec0ff */
[----:B------:R-:W-:-:S13]  /*112a0*/  @P0 R2UR UR6, R3 ;  /* 0x00000000030602ca */ /* 0x000fda00000e0000 */
[----:B------:R1:W-:Y:S01]  /*112b0*/  UTCBAR.2CTA.MULTICAST [UR8], URZ, UR6 ;  /* 0x000000ff080073e9 */ /* 0x0003e20008200806 */
[----:B------:R-:W-:Y:S01]  /*112c0*/  NOP ;  /* 0x0000000000007918 */ /* 0x000fe20000000000 */
.L_x_213:
[----:B------:R-:W-:-:S11]  /*112d0*/  UISETP.GE.AND UP0, UPT, UR10, 0x1, UPT ;  /* 0x000000010a00788c */ /* 0x000fd6000bf06270 */
[----:B------:R-:W-:-:S04]  /*112e0*/  @UP0 UIADD3 UR7, UPT, UPT, UR18, 0x1, URZ ;  /* 0x0000000112070890 */ /* 0x000fc8000fffe0ff */
[----:B------:R-:W-:-:S04]  /*112f0*/  @UP0 UISETP.NE.AND UP1, UPT, UR7, 0x4, UPT ;  /* 0x000000040700088c */ /* 0x000fc8000bf25270 */
[----:B-1----:R-:W-:Y:S02]  /*11300*/  @UP0 USEL UR6, URZ, 0x1, UP1 ;  /* 0x00000001ff060887 */ /* 0x002fe40008800000 */
[----:B------:R-:W-:Y:S02]  /*11310*/  @UP0 USEL UR18, UR7, URZ, UP1 ;  /* 0x000000ff07120287 */ /* 0x000fe40008800000 */
[----:B------:R-:W-:Y:S02]  /*11320*/  @UP0 ULOP3.LUT UR19, UR19, UR6, URZ, 0x3c, !UPT ;  /* 0x0000000613130292 */ /* 0x000fe4000f8e3cff */
[----:B------:R-:W-:-:S09]  /*11330*/  UISETP.NE.AND UP0, UPT, UR37, 0x8, UPT ;  /* 0x000000082500788c */ /* 0x000fd2000bf05270 */
[----:B------:R-:W-:Y:S05]  /*11340*/  BRA.U UP0, `(.L_x_220) ;  /* 0x0000000100047547 */ /* 0x000fea000b800000 */
[----:B------:R-:W-:Y:S05]  /*11350*/  BPT.TRAP 0x1 ;  /* 0x000000040000795c */ /* 0x000fea0000300000 */
.L_x_220:
[----:B------:R-:W-:Y:S01]  /*11360*/  ULEA UR6, UR17, UR4, 0x3 ;  /* 0x0000000411067291 */ /* 0x000fe2000f8e18ff */
[----:B------:R-:W-:-:S08]  /*11370*/  SHF.L.U32 R4, R2, 0x1f, RZ ;  /* 0x0000001f02047819 */ /* 0x000fd000000006ff */
[----:B------:R-:W1:Y:S02]  /*11380*/  SYNCS.PHASECHK.TRANS64.TRYWAIT P0, [UR6+0x160], R4 ;  /* 0x00016004ff0075a7 */ /* 0x000e640008001106 */
[----:B-1----:R-:W-:Y:S05]  /*11390*/  @!P0 BRA `(.L_x_221) ;  /* 0x0000001000d88947 */ /* 0x002fea0003800000 */
.L_x_281:
[----:B------:R-:W-:-:S09]  /*113a0*/  UIMAD UR7, UR17, 0x14, UR36 ;  /* 0x00000014110778a4 */ /* 0x000fd2000f8e0224 */
[----:B------:R-:W2:Y:S04]  /*113b0*/  LDS R17, [UR7+0x8] ;  /* 0x00000807ff117984 */ /* 0x000ea80008000800 */
[----:B-1----:R-:W1:Y:S01]  /*113c0*/  LDS R3, [UR7+0xc] ;  /* 0x00000c07ff037984 */ /* 0x002e620008000800 */
[----:B------:R-:W-:Y:S01]  /*113d0*/  @!PT LDS RZ, [RZ] ;  /* 0x00000000fffff984 */ /* 0x000fe20000000800 */
[----:B------:R-:W-:Y:S01]  /*113e0*/  @!PT LDS RZ, [RZ] ;  /* 0x00000000fffff984 */ /* 0x000fe20000000800 */
[----:B------:R-:W-:Y:S01]  /*113f0*/  @!PT LDS RZ, [RZ] ;  /* 0x00000000fffff984 */ /* 0x000fe20000000800 */
[----:B------:R-:W-:Y:S01]  /*11400*/  @!PT LDS RZ, [RZ] ;  /* 0x00000000fffff984 */ /* 0x000fe20000000800 */
[----:B------:R3:W-:Y:S06]  /*11410*/  MEMBAR.ALL.CTA ;  /* 0x0000000000007992 */ /* 0x0007ec0000008000 */
[----:B---3--:R-:W3:Y:S01]  /*11420*/  FENCE.VIEW.ASYNC.S ;  /* 0x00000000000073c6 */ /* 0x008ee20000000000 */
[----:B------:R-:W-:Y:S05]  /*11430*/  BRA.U UP0, `(.L_x_222) ;  /* 0x0000000100047547 */ /* 0x000fea000b800000 */
[----:B------:R-:W-:Y:S05]  /*11440*/  BPT.TRAP 0x1 ;  /* 0x000000040000795c */ /* 0x000fea0000300000 */
.L_x_222:
[----:B------:R-:W-:Y:S01]  /*11450*/  UIADD3 UR6, UPT, UPT, UR6, 0x1a0, URZ ;  /* 0x000001a006067890 */ /* 0x000fe2000fffe0ff */
[----:B-1----:R-:W-:Y:S01]  /*11460*/  ISETP.NE.AND P0, PT, R3, RZ, PT ;  /* 0x000000ff0300720c */ /* 0x002fe20003f05270 */
[----:B------:R-:W-:Y:S02]  /*11470*/  UIADD3 UR17, UPT, UPT, UR17, 0x1, URZ ;  /* 0x0000000111117890 */ /* 0x000fe4000fffe0ff */
[----:B------:R-:W-:Y:S02]  /*11480*/  UPRMT UR6, UR5, 0x654, UR6 ;  /* 0x0000065405067896 */ /* 0x000fe40008000006 */
[----:B------:R-:W-:-:S04]  /*11490*/  UISETP.NE.AND UP0, UPT, UR17, 0x8, UPT ;  /* 0x000000081100788c */ /* 0x000fc8000bf05270 */
[----:B------:R-:W-:-:S03]  /*114a0*/  USEL UR17, UR17, URZ, UP0 ;  /* 0x000000ff11117287 */ /* 0x000fc60008000000 */
[----:B---3--:R-:W-:Y:S01]  /*114b0*/  SYNCS.ARRIVE.TRANS64.RED.A1T0 RZ, [UR6], RZ ;  /* 0x000000ffffff79a7 */ /* 0x008fe20008100406 */
[----:B------:R-:W-:-:S06]  /*114c0*/  USEL UR6, URZ, 0x1, UP0 ;  /* 0x00000001ff067887 */ /* 0x000fcc0008000000 */
[----:B------:R-:W-:Y:S01]  /*114d0*/  LOP3.LUT R2, R2, UR6, RZ, 0x3c, !PT ;  /* 0x0000000602027c12 */ /* 0x000fe2000f8e3cff */
[----:B------:R-:W-:Y:S06]  /*114e0*/  @P0 BRA `(.L_x_223) ;  /* 0xfffffff400900947 */ /* 0x000fec000383ffff */
[----:B------:R-:W1:Y:S01]  /*114f0*/  S2UR UR5, SR_CgaCtaId ;  /* 0x00000000000579c3 */ /* 0x000e620000008800 */
[----:B------:R-:W-:Y:S01]  /*11500*/  ELECT P0, URZ, PT ;  /* 0x0000000000ff782f */ /* 0x000fe20003800000 */
[----:B------:R-:W-:Y:S01]  /*11510*/  HFMA2 R0, -RZ, RZ, 0, 5.9604644775390625e-08 ;  /* 0x00000001ff007431 */ /* 0x000fe200000001ff */
[----:B------:R-:W-:-:S05]  /*11520*/  UMOV UR6, 0x40 ;  /* 0x0000004000067882 */ /* 0x000fca0000000000 */
[----:B------:R-:W-:Y:S01]  /*11530*/  UVIRTCOUNT.DEALLOC.SMPOOL 0x80 ;  /* 0x000000800000784c */ /* 0x000fe20000000000 */
[----:B------:R-:W-:Y:S02]  /*11540*/  UISETP.NE.AND UP2, UPT, UR44, URZ, UPT ;  /* 0x000000ff2c00728c */ /* 0x000fe4000bf45270 */
[----:B-1----:R-:W-:-:S09]  /*11550*/  ULEA UR5, UR5, UR6, 0x18 ;  /* 0x0000000605057291 */ /* 0x002fd2000f8ec0ff */
[----:B------:R1:W-:Y:S01]  /*11560*/  @P0 STS.U8 [UR5+0x1c], R0 ;  /* 0x00001c00ff000988 */ /* 0x0003e20008000005 */
[----:B------:R-:W-:Y:S05]  /*11570*/  BRA.U UP2, `(.L_x_224) ;  /* 0x0000000102d47547 */ /* 0x000fea000b800000 */
[----:B------:R-:W-:-:S04]  /*11580*/  UISETP.NE.AND UP0, UPT, UR37, URZ, UPT ;  /* 0x000000ff2500728c */ /* 0x000fc8000bf05270 */
[----:B------:R-:W-:-:S09]  /*11590*/  UISETP.NE.AND UP0, UPT, UR21, 0x4, !UP0 ;  /* 0x000000041500788c */ /* 0x000fd2000c705270 */
[----:B------:R-:W-:Y:S05]  /*115a0*/  BRA.U UP0, `(.L_x_225) ;  /* 0x0000000100047547 */ /* 0x000fea000b800000 */
[----:B------:R-:W-:Y:S05]  /*115b0*/  BPT.TRAP 0x1 ;  /* 0x000000040000795c */ /* 0x000fea0000300000 */
.L_x_225:
[----:B------:R-:W-:Y:S01]  /*115c0*/  ULEA UR6, UR18, UR4, 0x3 ;  /* 0x0000000412067291 */ /* 0x000fe2000f8e18ff */
[----:B------:R-:W-:Y:S01]  /*115d0*/  MOV R3, UR19 ;  /* 0x0000001300037c02 */ /* 0x000fe20008000f00 */
[----:B------:R-:W-:-:S03]  /*115e0*/  UIADD3 UR18, UPT, UPT, UR18, 0x1, URZ ;  /* 0x0000000112127890 */ /* 0x000fc6000fffe0ff */
[----:B------:R-:W-:-:S04]  /*115f0*/  SHF.L.U32 R3, R3, 0x1f, RZ ;  /* 0x0000001f03037819 */ /* 0x000fc800000006ff */
[----:B------:R-:W3:Y:S02]  /*11600*/  SYNCS.PHASECHK.TRANS64.TRYWAIT P0, [UR6+0x120], R3 ;  /* 0x00012003ff0075a7 */ /* 0x000ee40008001106 */
[----:B---3--:R-:W-:Y:S05]  /*11610*/  @!P0 BRA `(.L_x_226) ;  /* 0x0000001000508947 */ /* 0x008fea0003800000 */
.L_x_283:
[----:B------:R-:W-:Y:S05]  /*11620*/  BRA.U UP0, `(.L_x_227) ;  /* 0x0000000100047547 */ /* 0x000fea000b800000 */
[----:B------:R-:W-:Y:S05]  /*11630*/  BPT.TRAP 0x1 ;  /* 0x000000040000795c */ /* 0x000fea0000300000 */
.L_x_227:
[----:B------:R-:W-:-:S04]  /*11640*/  UISETP.NE.AND UP1, UPT, UR18, 0x4, UPT ;  /* 0x000000041200788c */ /* 0x000fc8000bf25270 */
[----:B------:R-:W-:Y:S02]  /*11650*/  USEL UR8, URZ, 0x1, UP1 ;  /* 0x00000001ff087887 */ /* 0x000fe40008800000 */
[----:B------:R-:W-:Y:S02]  /*11660*/  USEL UR6, UR18, URZ, UP1 ;  /* 0x000000ff12067287 */ /* 0x000fe40008800000 */
[----:B------:R-:W-:Y:S02]  /*11670*/  ULOP3.LUT UR8, UR19, UR8, URZ, 0x3c, !UPT ;  /* 0x0000000813087292 */ /* 0x000fe4000f8e3cff */
[----:B------:R-:W-:Y:S02]  /*11680*/  ULEA UR7, UR6, UR4, 0x3 ;  /* 0x0000000406077291 */ /* 0x000fe4000f8e18ff */
[----:B------:R-:W-:Y:S02]  /*11690*/  UIADD3 UR6, UPT, UPT, UR6, 0x1, URZ ;  /* 0x0000000106067890 */ /* 0x000fe4000fffe0ff */
[----:B-1----:R-:W-:-:S04]  /*116a0*/  MOV R3, UR8 ;  /* 0x0000000800037c02 */ /* 0x002fc80008000f00 */
[----:B------:R-:W-:-:S04]  /*116b0*/  SHF.L.U32 R3, R3, 0x1f, RZ ;  /* 0x0000001f03037819 */ /* 0x000fc800000006ff */
[----:B------:R-:W1:Y:S02]  /*116c0*/  SYNCS.PHASECHK.TRANS64.TRYWAIT P0, [UR7+0x120], R3 ;  /* 0x00012003ff0075a7 */ /* 0x000e640008001107 */
[----:B-1----:R-:W-:Y:S05]  /*116d0*/  @!P0 BRA `(.L_x_228) ;  /* 0x0000001000388947 */ /* 0x002fea0003800000 */
.L_x_285:
[----:B------:R-:W-:Y:S05]  /*116e0*/  BRA.U UP0, `(.L_x_229) ;  /* 0x0000000100047547 */ /* 0x000fea000b800000 */
[----:B------:R-:W-:Y:S05]  /*116f0*/  BPT.TRAP 0x1 ;  /* 0x000000040000795c */ /* 0x000fea0000300000 */
.L_x_229:
        /* <DEDUP_REMOVED lines=10> */
.L_x_287:
[----:B------:R-:W-:Y:S05]  /*117a0*/  BRA.U UP0, `(.L_x_231) ;  /* 0x0000000100047547 */ /* 0x000fea000b800000 */
[----:B------:R-:W-:Y:S05]  /*117b0*/  BPT.TRAP 0x1 ;  /* 0x000000040000795c */ /* 0x000fea0000300000 */
.L_x_231:
[----:B------:R-:W-:-:S04]  /*117c0*/  UISETP.NE.AND UP0, UPT, UR6, 0x4, UPT ;  /* 0x000000040600788c */ /* 0x000fc8000bf05270 */
[----:B------:R-:W-:Y:S02]  /*117d0*/  USEL UR7, URZ, 0x1, UP0 ;  /* 0x00000001ff077887 */ /* 0x000fe40008000000 */
[----:B------:R-:W-:Y:S02]  /*117e0*/  USEL UR6, UR6, URZ, UP0 ;  /* 0x000000ff06067287 */ /* 0x000fe40008000000 */
[----:B------:R-:W-:Y:S02]  /*117f0*/  ULOP3.LUT UR7, UR8, UR7, URZ, 0x3c, !UPT ;  /* 0x0000000708077292 */ /* 0x000fe4000f8e3cff */
[----:B------:R-:W-:-:S04]  /*11800*/  ULEA UR6, UR6, UR4, 0x3 ;  /* 0x0000000406067291 */ /* 0x000fc8000f8e18ff */
[----:B------:R-:W-:Y:S02]  /*11810*/  IMAD.U32 R2, RZ, RZ, UR7 ;  /* 0x00000007ff027e24 */ /* 0x000fe4000f8e00ff */
[----:B-1----:R-:W-:-:S03]  /*11820*/  MOV R0, UR6 ;  /* 0x0000000600007c02 */ /* 0x002fc60008000f00 */
[----:B------:R-:W-:-:S04]  /*11830*/  SHF.L.U32 R3, R2, 0x1f, RZ ;  /* 0x0000001f02037819 */ /* 0x000fc800000006ff */
[----:B------:R1:W3:Y:S03]  /*11840*/  SYNCS.PHASECHK.TRANS64.TRYWAIT P0, [R0+URZ+0x120], R3 ;  /* 0x00012003000075a7 */ /* 0x0002e600080011ff */
[----:B---3--:R-:W-:Y:S05]  /*11850*/  @!P0 NANOSLEEP.SYNCS 0x989680 ;  /* 0x009896800000895d */ /* 0x008fea0003900000 */
[----:B------:R-:W3:Y:S02]  /*11860*/  @!P0 SYNCS.PHASECHK.TRANS64 P0, [R0+URZ+0x120], R3 ;  /* 0x00012003000085a7 */ /* 0x000ee400080010ff */
[----:B---3--:R-:W-:Y:S05]  /*11870*/  @P0 BRA `(.L_x_232) ;  /* 0x0000000000200947 */ /* 0x008fea0003800000 */
.L_x_233:
[----:B---3--:R3:W4:Y:S02]  /*11880*/  SYNCS.PHASECHK.TRANS64.TRYWAIT P0, [R0+URZ+0x120], R3 ;  /* 0x00012003000075a7 */ /* 0x00872400080011ff */
[----:B----4-:R-:W-:Y:S05]  /*11890*/  @!P0 NANOSLEEP.SYNCS 0x989680 ;  /* 0x009896800000895d */ /* 0x010fea0003900000 */
[----:B------:R-:W4:Y:S02]  /*118a0*/  @!P0 SYNCS.PHASECHK.TRANS64 P0, [R0+URZ+0x120], R3 ;  /* 0x00012003000085a7 */ /* 0x000f2400080010ff */
[----:B----4-:R-:W-:Y:S05]  /*118b0*/  @!P0 BRA `(.L_x_233) ;  /* 0xfffffffc00f08947 */ /* 0x010fea000383ffff */
[----:B------:R-:W-:Y:S05]  /*118c0*/  BRA `(.L_x_232) ;  /* 0x00000000000c7947 */ /* 0x000fea0003800000 */
.L_x_224:
[----:B------:R-:W-:-:S04]  /*118d0*/  UIADD3 UR6, UPT, UPT, UR4, 0x150, URZ ;  /* 0x0000015004067890 */ /* 0x000fc8000fffe0ff */
[----:B------:R-:W-:-:S09]  /*118e0*/  UPRMT UR6, UR43, 0x654, UR6 ;  /* 0x000006542b067896 */ /* 0x000fd20008000006 */
[----:B------:R-:W-:Y:S03]  /*118f0*/  SYNCS.ARRIVE.TRANS64.RED.A1T0 RZ, [UR6], RZ ;  /* 0x000000ffffff79a7 */ /* 0x000fe60008100406 */
.L_x_232:
[----:B-1-3--:R-:W-:Y:S01]  /*11900*/  SHF.L.U32 R3, RZ, 0x1f, RZ ;  /* 0x0000001fff037819 */ /* 0x00afe200000006ff */
[----:B------:R-:W-:Y:S01]  /*11910*/  UIADD3 UR6, UPT, UPT, UR4, 0x150, URZ ;  /* 0x0000015004067890 */ /* 0x000fe2000fffe0ff */
[----:B------:R-:W-:Y:S02]  /*11920*/  PLOP3.LUT P0, PT, PT, PT, UP2, 0x80, 0x8 ;  /* 0x000000000008781c */ /* 0x000fe40003f0f028 */
[----:B------:R-:W1:Y:S02]  /*11930*/  SYNCS.PHASECHK.TRANS64.TRYWAIT P1, [UR4+0x150], R3 ;  /* 0x00015003ff0075a7 */ /* 0x000e640008021104 */
[----:B-1----:R-:W-:Y:S09]  /*11940*/  @!P1 BRA `(.L_x_234) ;  /* 0x0000000c00cc9947 */ /* 0x002ff20003800000 */
.L_x_289:
[----:B------:R-:W-:Y:S01]  /*11950*/  @!UP2 UPRMT UR6, UR43, 0x654, UR6 ;  /* 0x000006542b06a896 */ /* 0x000fe20008000006 */
[----:B------:R-:W-:Y:S01]  /*11960*/  UMOV UR8, 0xffff ;  /* 0x0000ffff00087882 */ /* 0x000fe20000000000 */
[----:B------:R-:W-:-:S07]  /*11970*/  UMOV UR4, 0x1 ;  /* 0x0000000100047882 */ /* 0x000fce0000000000 */
[----:B------:R-:W-:Y:S01]  /*11980*/  @!P0 SYNCS.ARRIVE.TRANS64.RED.A1T0 RZ, [UR6], RZ ;  /* 0x000000ffffff89a7 */ /* 0x000fe20008100406 */
[----:B------:R-:W-:Y:S01]  /*11990*/  NOP ;  /* 0x0000000000007918 */ /* 0x000fe20000000000 */
[----:B-1----:R-:W1:Y:S01]  /*119a0*/  LDS R0, [UR5+0x14] ;  /* 0x00001405ff007984 */ /* 0x002e620008000800 */
[----:B------:R-:W-:-:S04]  /*119b0*/  ULOP3.LUT UR6, UR20, 0xffff, URZ, 0xc0, !UPT ;  /* 0x0000ffff14067892 */ /* 0x000fc8000f8ec0ff */
[----:B------:R-:W-:-:S04]  /*119c0*/  USHF.R.U32.HI UR6, URZ, 0x5, UR6 ;  /* 0x00000005ff067899 */ /* 0x000fc80008011606 */
[----:B------:R-:W-:Y:S02]  /*119d0*/  USHF.L.U32 UR8, UR8, UR6, URZ ;  /* 0x0000000608087299 */ /* 0x000fe400080006ff */
[----:B------:R-:W-:-:S04]  /*119e0*/  USHF.L.U32 UR4, UR4, UR6, URZ ;  /* 0x0000000604047299 */ /* 0x000fc800080006ff */
[----:B-1----:R-:W-:-:S04]  /*119f0*/  LOP3.LUT R0, R0, UR8, RZ, 0xc0, !PT ;  /* 0x0000000800007c12 */ /* 0x002fc8000f8ec0ff */
[----:B------:R-:W-:-:S13]  /*11a00*/  ISETP.NE.AND P0, PT, R0, UR8, PT ;  /* 0x0000000800007c0c */ /* 0x000fda000bf05270 */
[----:B------:R-:W-:Y:S05]  /*11a10*/  @P0 BRA `(.L_x_235) ;  /* 0x0000000000580947 */ /* 0x000fea0003800000 */
[----:B------:R-:W1:Y:S02]  /*11a20*/  LDS R0, [UR5+0x18] ;  /* 0x00001805ff007984 */ /* 0x000e640008000800 */
[----:B-1----:R-:W-:-:S04]  /*11a30*/  LOP3.LUT R0, R0, UR4, RZ, 0xc0, !PT ;  /* 0x0000000400007c12 */ /* 0x002fc8000f8ec0ff */
[----:B------:R-:W-:-:S13]  /*11a40*/  ISETP.NE.AND P0, PT, R0, UR4, PT ;  /* 0x0000000400007c0c */ /* 0x000fda000bf05270 */
[----:B------:R-:W-:Y:S05]  /*11a50*/  @P0 BRA `(.L_x_236) ;  /* 0x00000000003c0947 */ /* 0x000fea0003800000 */
[----:B------:R-:W1:Y:S01]  /*11a60*/  S2R R2, SR_LANEID ;  /* 0x0000000000027919 */ /* 0x000e620000000000 */
[----:B------:R-:W-:Y:S01]  /*11a70*/  ULOP3.LUT UR8, URZ, UR8, URZ, 0x33, !UPT ;  /* 0x00000008ff087292 */ /* 0x000fe2000f8e33ff */
[----:B------:R-:W-:Y:S01]  /*11a80*/  LOP3.LUT R4, RZ, UR4, RZ, 0x33, !PT ;  /* 0x00000004ff047c12 */ /* 0x000fe2000f8e33ff */
[----:B------:R-:W-:Y:S02]  /*11a90*/  VOTEU.ANY UR7, UPT, PT ;  /* 0x0000000000077886 */ /* 0x000fe400038e0100 */
[----:B------:R-:W-:Y:S01]  /*11aa0*/  UFLO.U32 UR7, UR7 ;  /* 0x00000007000772bd */ /* 0x000fe200080e0000 */
[----:B------:R-:W3:Y:S01]  /*11ab0*/  REDUX UR4, R4 ;  /* 0x00000000040473c4 */ /* 0x000ee20000000000 */
[----:B------:R-:W-:-:S06]  /*11ac0*/  IMAD.U32 R0, RZ, RZ, UR8 ;  /* 0x00000008ff007e24 */ /* 0x000fcc000f8e00ff */
[----:B------:R4:W-:Y:S01]  /*11ad0*/  UTCATOMSWS.AND URZ, UR8 ;  /* 0x0000000800ff79e3 */ /* 0x0009e20008000000 */
[----:B------:R-:W5:Y:S01]  /*11ae0*/  REDUX UR6, R0 ;  /* 0x00000000000673c4 */ /* 0x000f620000000000 */
[----:B-1----:R-:W-:Y:S01]  /*11af0*/  ISETP.EQ.U32.AND P0, PT, R2, UR7, PT ;  /* 0x0000000702007c0c */ /* 0x002fe2000bf02070 */
[----:B---3--:R-:W-:Y:S01]  /*11b00*/  IMAD.U32 R2, RZ, RZ, UR4 ;  /* 0x00000004ff027e24 */ /* 0x008fe2000f8e00ff */
[----:B-----5:R-:W-:-:S11]  /*11b10*/  MOV R3, UR6 ;  /* 0x0000000600037c02 */ /* 0x020fd60008000f00 */
[----:B------:R4:W-:Y:S04]  /*11b20*/  @P0 ATOMS.AND RZ, [UR5+0x14], R3 ;  /* 0x00001403ffff098c */ /* 0x0009e8000a800005 */
[----:B------:R4:W-:Y:S01]  /*11b30*/  @P0 ATOMS.AND RZ, [UR5+0x18], R2 ;  /* 0x00001802ffff098c */ /* 0x0009e2000a800005 */
[----:B------:R-:W-:Y:S05]  /*11b40*/  BRA `(.L_x_237) ;  /* 0x0000000000147947 */ /* 0x000fea0003800000 */
.L_x_236:
[----:B------:R-:W-:Y:S02]  /*11b50*/  MOV R2, 0x11b70 ;  /* 0x00011b7000027802 */ /* 0x000fe40000000f00 */
[----:B--2---:R-:W-:Y:S05]  /*11b60*/  CALL.REL.NOINC `($__internal_0_$__cuda_sm10x_tcgen05_guardrail_trap_col_being_dealloced_not_returned_by_alloc) ;  /* 0x0000000c005c7944 */ /* 0x004fea0003c00000 */
[----:B------:R-:W-:Y:S05]  /*11b70*/  BRA `(.L_x_237) ;  /* 0x0000000000087947 */ /* 0x000fea0003800000 */
.L_x_235:
[----:B------:R-:W-:Y:S02]  /*11b80*/  MOV R2, 0x11ba0 ;  /* 0x00011ba000027802 */ /* 0x000fe40000000f00 */
[----:B--2---:R-:W-:Y:S05]  /*11b90*/  CALL.REL.NOINC `($__internal_2_$__cuda_sm10x_tcgen05_guardrail_trap_unallocated_columns_being_dealloced) ;  /* 0x0000000c00687944 */ /* 0x004fea0003c00000 */
.L_x_237:
[----:B------:R-:W-:Y:S01]  /*11ba0*/  NOP ;  /* 0x0000000000007918 */ /* 0x000fe20000000000 */
[----:B----4-:R-:W-:Y:S05]  /*11bb0*/  EXIT ;  /* 0x000000000000794d */ /* 0x010fea0003800000 */
.L_x_34:
[----:B------:R-:W-:-:S07]  /*11bc0*/  MOV R0, UR17 ;  /* 0x0000001100007c02 */ /* 0x000fce0008000f00 */
.L_x_238:
[----:B-1----:R1:W3:Y:S02]  /*11bd0*/  SYNCS.PHASECHK.TRANS64.TRYWAIT P0, [R0+URZ+0x18], R3 ;  /* 0x00001803000075a7 */ /* 0x0022e400080011ff */
[----:B---3--:R-:W-:Y:S05]  /*11be0*/  @!P0 NANOSLEEP.SYNCS 0x989680 ;  /* 0x009896800000895d */ /* 0x008fea0003900000 */
[----:B------:R-:W3:Y:S02]  /*11bf0*/  @!P0 SYNCS.PHASECHK.TRANS64 P0, [R0+URZ+0x18], R3 ;  /* 0x00001803000085a7 */ /* 0x000ee400080010ff */
[----:B---3--:R-:W-:Y:S05]  /*11c00*/  @!P0 BRA `(.L_x_238) ;  /* 0xfffffffc00f08947 */ /* 0x008fea000383ffff */
[----:B------:R-:W-:Y:S05]  /*11c10*/  BRA `(.L_x_33) ;  /* 0xffffff2400d87947 */ /* 0x000fea000383ffff */
.L_x_41:
[----:B-1----:R-:W-:-:S07]  /*11c20*/  MOV R0, UR9 ;  /* 0x0000000900007c02 */ /* 0x002fce0008000f00 */
.L_x_239:
[----:B-1----:R1:W2:Y:S02]  /*11c30*/  SYNCS.PHASECHK.TRANS64.TRYWAIT P0, [R0+URZ+0x18], R3 ;  /* 0x00001803000075a7 */ /* 0x0022a400080011ff */
[----:B--2---:R-:W-:Y:S05]  /*11c40*/  @!P0 NANOSLEEP.SYNCS 0x989680 ;  /* 0x009896800000895d */ /* 0x004fea0003900000 */
[----:B------:R-:W2:Y:S02]  /*11c50*/  @!P0 SYNCS.PHASECHK.TRANS64 P0, [R0+URZ+0x18], R3 ;  /* 0x00001803000085a7 */ /* 0x000ea400080010ff */
[----:B--2---:R-:W-:Y:S05]  /*11c60*/  @!P0 BRA `(.L_x_239) ;  /* 0xfffffffc00f08947 */ /* 0x004fea000383ffff */
[----:B------:R-:W-:Y:S05]  /*11c70*/  BRA `(.L_x_40) ;  /* 0xffffff2800a07947 */ /* 0x000fea000383ffff */
.L_x_47:
[----:B------:R-:W-:-:S07]  /*11c80*/  MOV R0, UR4 ;  /* 0x0000000400007c02 */ /* 0x000fce0008000f00 */
.L_x_240:
[----:B-1----:R1:W2:Y:S02]  /*11c90*/  SYNCS.PHASECHK.TRANS64.TRYWAIT P0, [R0+URZ+0x160], R3 ;  /* 0x00016003000075a7 */ /* 0x0022a400080011ff */
[----:B--2---:R-:W-:Y:S05]  /*11ca0*/  @!P0 NANOSLEEP.SYNCS 0x989680 ;  /* 0x009896800000895d */ /* 0x004fea0003900000 */
[----:B------:R-:W2:Y:S02]  /*11cb0*/  @!P0 SYNCS.PHASECHK.TRANS64 P0, [R0+URZ+0x160], R3 ;  /* 0x00016003000085a7 */ /* 0x000ea400080010ff */
[----:B--2---:R-:W-:Y:S05]  /*11cc0*/  @!P0 BRA `(.L_x_240) ;  /* 0xfffffffc00f08947 */ /* 0x004fea000383ffff */
[----:B------:R-:W-:Y:S05]  /*11cd0*/  BRA `(.L_x_241) ;  /* 0xffffff2c00547947 */ /* 0x000fea000383ffff */
.L_x_50:
[----:B------:R-:W-:-:S07]  /*11ce0*/  MOV R0, UR4 ;  /* 0x0000000400007c02 */ /* 0x000fce0008000f00 */
.L_x_242:
[----:B-1----:R1:W2:Y:S02]  /*11cf0*/  SYNCS.PHASECHK.TRANS64.TRYWAIT P0, [R0+URZ], R3 ;  /* 0x00000003000075a7 */ /* 0x0022a400080011ff */
[----:B--2---:R-:W-:Y:S05]  /*11d00*/  @!P0 NANOSLEEP.SYNCS 0x989680 ;  /* 0x009896800000895d */ /* 0x004fea0003900000 */
[----:B------:R-:W2:Y:S02]  /*11d10*/  @!P0 SYNCS.PHASECHK.TRANS64 P0, [R0+URZ], R3 ;  /* 0x00000003000085a7 */ /* 0x000ea400080010ff */
[----:B--2---:R-:W-:Y:S05]  /*11d20*/  @!P0 BRA `(.L_x_242) ;  /* 0xfffffffc00f08947 */ /* 0x004fea000383ffff */
[----:B------:R-:W-:Y:S05]  /*11d30*/  BRA `(.L_x_243) ;  /* 0xffffff2c00bc7947 */ /* 0x000fea000383ffff */
.L_x_51:
[----:B------:R-:W-:-:S07]  /*11d40*/  MOV R0, UR4 ;  /* 0x0000000400007c02 */ /* 0x000fce0008000f00 */
.L_x_244:
[----:B-1----:R1:W2:Y:S02]  /*11d50*/  SYNCS.PHASECHK.TRANS64.TRYWAIT P0, [R0+URZ], R3 ;  /* 0x00000003000075a7 */ /* 0x0022a400080011ff */
[----:B--2---:R-:W-:Y:S05]  /*11d60*/  @!P0 NANOSLEEP.SYNCS 0x989680 ;  /* 0x009896800000895d */ /* 0x004fea0003900000 */
[----:B------:R-:W2:Y:S02]  /*11d70*/  @!P0 SYNCS.PHASECHK.TRANS64 P0, [R0+URZ], R3 ;  /* 0x00000003000085a7 */ /* 0x000ea400080010ff */
[----:B--2---:R-:W-:Y:S05]  /*11d80*/  @!P0 BRA `(.L_x_244) ;  /* 0xfffffffc00f08947 */ /* 0x004fea000383ffff */
[----:B------:R-:W-:Y:S05]  /*11d90*/  BRA `(.L_x_245) ;  /* 0xffffff2c00c87947 */ /* 0x000fea000383ffff */
.L_x_66:
[----:B------:R-:W-:-:S07]  /*11da0*/  MOV R17, UR4 ;  /* 0x0000000400117c02 */ /* 0x000fce0008000f00 */
.L_x_246:
[----:B--2---:R2:W3:Y:S02]  /*11db0*/  SYNCS.PHASECHK.TRANS64.TRYWAIT P0, [R17+URZ+0xc0], R16 ;  /* 0x0000c010110075a7 */ /* 0x0044e400080011ff */
[----:B---3--:R-:W-:Y:S05]  /*11dc0*/  @!P0 NANOSLEEP.SYNCS 0x989680 ;  /* 0x009896800000895d */ /* 0x008fea0003900000 */
[----:B------:R-:W3:Y:S02]  /*11dd0*/  @!P0 SYNCS.PHASECHK.TRANS64 P0, [R17+URZ+0xc0], R16 ;  /* 0x0000c010110085a7 */ /* 0x000ee400080010ff */
[----:B---3--:R-:W-:Y:S05]  /*11de0*/  @!P0 BRA `(.L_x_246) ;  /* 0xfffffffc00f08947 */ /* 0x008fea000383ffff */
[----:B------:R-:W-:Y:S05]  /*11df0*/  BRA `(.L_x_247) ;  /* 0xffffff4800bc7947 */ /* 0x000fea000383ffff */
.L_x_82:
[----:B------:R-:W-:-:S07]  /*11e00*/  MOV R11, UR4 ;  /* 0x00000004000b7c02 */ /* 0x000fce0008000f00 */
.L_x_248:
[----:B--2---:R2:W3:Y:S02]  /*11e10*/  SYNCS.PHASECHK.TRANS64.TRYWAIT P0, [R11+URZ+0xc0], R2 ;  /* 0x0000c0020b0075a7 */ /* 0x0044e400080011ff */
[----:B---3--:R-:W-:Y:S05]  /*11e20*/  @!P0 NANOSLEEP.SYNCS 0x989680 ;  /* 0x009896800000895d */ /* 0x008fea0003900000 */
[----:B------:R-:W3:Y:S02]  /*11e30*/  @!P0 SYNCS.PHASECHK.TRANS64 P0, [R11+URZ+0xc0], R2 ;  /* 0x0000c0020b0085a7 */ /* 0x000ee400080010ff */
[----:B---3--:R-:W-:Y:S05]  /*11e40*/  @!P0 BRA `(.L_x_248) ;  /* 0xfffffffc00f08947 */ /* 0x008fea000383ffff */
[----:B------:R-:W-:Y:S05]  /*11e50*/  BRA `(.L_x_249) ;  /* 0xffffff6400ac7947 */ /* 0x000fea000383ffff */
.L_x_91:
[----:B--2---:R2:W4:Y:S02]  /*11e60*/  SYNCS.PHASECHK.TRANS64.TRYWAIT P0, [R15+URZ+0x78], R6 ;  /* 0x000078060f0075a7 */ /* 0x00452400080011ff */
[----:B----4-:R-:W-:Y:S05]  /*11e70*/  @!P0 NANOSLEEP.SYNCS 0x989680 ;  /* 0x009896800000895d */ /* 0x010fea0003900000 */
[----:B------:R-:W4:Y:S02]  /*11e80*/  @!P0 SYNCS.PHASECHK.TRANS64 P0, [R15+URZ+0x78], R6 ;  /* 0x000078060f0085a7 */ /* 0x000f2400080010ff */
[----:B----4-:R-:W-:Y:S05]  /*11e90*/  @!P0 BRA `(.L_x_91) ;  /* 0xfffffffc00f08947 */ /* 0x010fea000383ffff */
[----:B------:R-:W-:Y:S05]  /*11ea0*/  BRA `(.L_x_88) ;  /* 0xffffff6c00c07947 */ /* 0x000fea000383ffff */
.L_x_95:
[----:B------:R-:W-:Y:S07]  /*11eb0*/  MOV R0, UR24 ;  /* 0x0000001800007c02 */ /* 0x000fee0008000f00 */
.L_x_250:
[----:B------:R1:W1:Y:S02]  /*11ec0*/  SYNCS.PHASECHK.TRANS64.TRYWAIT P0, [R0+URZ+0x50], R5 ;  /* 0x00005005000075a7 */ /* 0x00026400080011ff */
[----:B-1----:R-:W-:Y:S05]  /*11ed0*/  @!P0 NANOSLEEP.SYNCS 0x989680 ;  /* 0x009896800000895d */ /* 0x002fea0003900000 */
[----:B------:R-:W1:Y:S02]  /*11ee0*/  @!P0 SYNCS.PHASECHK.TRANS64 P0, [R0+URZ+0x50], R5 ;  /* 0x00005005000085a7 */ /* 0x000e6400080010ff */
[----:B-1----:R-:W-:Y:S05]  /*11ef0*/  @!P0 BRA `(.L_x_250) ;  /* 0xfffffffc00f08947 */ /* 0x002fea000383ffff */
[----:B------:R-:W-:Y:S05]  /*11f00*/  BRA `(.L_x_251) ;  /* 0xffffff7000447947 */ /* 0x000fea000383ffff */
.L_x_101:
[----:B------:R-:W-:Y:S07]  /*11f10*/  MOV R0, UR24 ;  /* 0x0000001800007c02 */ /* 0x000fee0008000f00 */
.L_x_252:
[----:B-1----:R1:W4:Y:S02]  /*11f20*/  SYNCS.PHASECHK.TRANS64.TRYWAIT P0, [R0+URZ+0x58], R5 ;  /* 0x00005805000075a7 */ /* 0x00232400080011ff */
[----:B----4-:R-:W-:Y:S05]  /*11f30*/  @!P0 NANOSLEEP.SYNCS 0x989680 ;  /* 0x009896800000895d */ /* 0x010fea0003900000 */
[----:B------:R-:W4:Y:S02]  /*11f40*/  @!P0 SYNCS.PHASECHK.TRANS64 P0, [R0+URZ+0x58], R5 ;  /* 0x00005805000085a7 */ /* 0x000f2400080010ff */
[----:B----4-:R-:W-:Y:S05]  /*11f50*/  @!P0 BRA `(.L_x_252) ;  /* 0xfffffffc00f08947 */ /* 0x010fea000383ffff */
[----:B------:R-:W-:Y:S05]  /*11f60*/  BRA `(.L_x_253) ;  /* 0xffffff70009c7947 */ /* 0x000fea000383ffff */
.L_x_107:
[----:B-1--4-:R-:W-:Y:S07]  /*11f70*/  MOV R0, UR24 ;  /* 0x0000001800007c02 */ /* 0x012fee0008000f00 */
.L_x_254:
[----:B-1----:R1:W4:Y:S02]  /*11f80*/  SYNCS.PHASECHK.TRANS64.TRYWAIT P0, [R0+URZ+0x60], R5 ;  /* 0x00006005000075a7 */ /* 0x00232400080011ff */
[----:B----4-:R-:W-:Y:S05]  /*11f90*/  @!P0 NANOSLEEP.SYNCS 0x989680 ;  /* 0x009896800000895d */ /* 0x010fea0003900000 */
[----:B------:R-:W4:Y:S02]  /*11fa0*/  @!P0 SYNCS.PHASECHK.TRANS64 P0, [R0+URZ+0x60], R5 ;  /* 0x00006005000085a7 */ /* 0x000f2400080010ff */
[----:B----4-:R-:W-:Y:S05]  /*11fb0*/  @!P0 BRA `(.L_x_254) ;  /* 0xfffffffc00f08947 */ /* 0x010fea000383ffff */
[----:B------:R-:W-:Y:S05]  /*11fc0*/  BRA `(.L_x_255) ;  /* 0xffffff7000f47947 */ /* 0x000fea000383ffff */
.L_x_113:
[----:B-1--4-:R-:W-:Y:S07]  /*11fd0*/  MOV R0, UR24 ;  /* 0x0000001800007c02 */ /* 0x012fee0008000f00 */
.L_x_256:
[----:B-1----:R1:W4:Y:S02]  /*11fe0*/  SYNCS.PHASECHK.TRANS64.TRYWAIT P0, [R0+URZ+0x68], R5 ;  /* 0x00006805000075a7 */ /* 0x00232400080011ff */
[----:B----4-:R-:W-:Y:S05]  /*11ff0*/  @!P0 NANOSLEEP.SYNCS 0x989680 ;  /* 0x009896800000895d */ /* 0x010fea0003900000 */
[----:B------:R-:W4:Y:S02]  /*12000*/  @!P0 SYNCS.PHASECHK.TRANS64 P0, [R0+URZ+0x68], R5 ;  /* 0x00006805000085a7 */ /* 0x000f2400080010ff */
[----:B----4-:R-:W-:Y:S05]  /*12010*/  @!P0 BRA `(.L_x_256) ;  /* 0xfffffffc00f08947 */ /* 0x010fea000383ffff */
[----:B------:R-:W-:Y:S05]  /*12020*/  BRA `(.L_x_257) ;  /* 0xffffff74004c7947 */ /* 0x000fea000383ffff */
.L_x_119:
[----:B----4-:R-:W-:Y:S07]  /*12030*/  MOV R0, UR8 ;  /* 0x0000000800007c02 */ /* 0x010fee0008000f00 */
.L_x_258:
[----:B-1----:R1:W4:Y:S02]  /*12040*/  SYNCS.PHASECHK.TRANS64.TRYWAIT P0, [R0+URZ+0x160], R5 ;  /* 0x00016005000075a7 */ /* 0x00232400080011ff */
[----:B----4-:R-:W-:Y:S05]  /*12050*/  @!P0 NANOSLEEP.SYNCS 0x989680 ;  /* 0x009896800000895d */ /* 0x010fea0003900000 */
[----:B------:R-:W4:Y:S02]  /*12060*/  @!P0 SYNCS.PHASECHK.TRANS64 P0, [R0+URZ+0x160], R5 ;  /* 0x00016005000085a7 */ /* 0x000f2400080010ff */
[----:B----4-:R-:W-:Y:S05]  /*12070*/  @!P0 BRA `(.L_x_258) ;  /* 0xfffffffc00f08947 */ /* 0x010fea000383ffff */
[----:B------:R-:W-:Y:S05]  /*12080*/  BRA `(.L_x_259) ;  /* 0xffffff7400b47947 */ /* 0x000fea000383ffff */
.L_x_123:
[----:B------:R-:W-:-:S07]  /*12090*/  MOV R0, UR24 ;  /* 0x0000001800007c02 */ /* 0x000fce0008000f00 */
.L_x_260:
[----:B-1----:R1:W2:Y:S02]  /*120a0*/  SYNCS.PHASECHK.TRANS64.TRYWAIT P0, [R0+URZ+0x50], R3 ;  /* 0x00005003000075a7 */ /* 0x0022a400080011ff */
[----:B--2---:R-:W-:Y:S05]  /*120b0*/  @!P0 NANOSLEEP.SYNCS 0x989680 ;  /* 0x009896800000895d */ /* 0x004fea0003900000 */
[----:B------:R-:W2:Y:S02]  /*120c0*/  @!P0 SYNCS.PHASECHK.TRANS64 P0, [R0+URZ+0x50], R3 ;  /* 0x00005003000085a7 */ /* 0x000ea400080010ff */
[----:B--2---:R-:W-:Y:S05]  /*120d0*/  @!P0 BRA `(.L_x_260) ;  /* 0xfffffffc00f08947 */ /* 0x004fea000383ffff */
[----:B------:R-:W-:Y:S05]  /*120e0*/  BRA `(.L_x_261) ;  /* 0xffffff7800207947 */ /* 0x000fea000383ffff */
.L_x_125:
[----:B-1----:R-:W-:-:S07]  /*120f0*/  MOV R0, UR24 ;  /* 0x0000001800007c02 */ /* 0x002fce0008000f00 */
.L_x_262:
[----:B-1----:R1:W2:Y:S02]  /*12100*/  SYNCS.PHASECHK.TRANS64.TRYWAIT P0, [R0+URZ+0x58], R3 ;  /* 0x00005803000075a7 */ /* 0x0022a400080011ff */
[----:B--2---:R-:W-:Y:S05]  /*12110*/  @!P0 NANOSLEEP.SYNCS 0x989680 ;  /* 0x009896800000895d */ /* 0x004fea0003900000 */
[----:B------:R-:W2:Y:S02]  /*12120*/  @!P0 SYNCS.PHASECHK.TRANS64 P0, [R0+URZ+0x58], R3 ;  /* 0x00005803000085a7 */ /* 0x000ea400080010ff */
[----:B--2---:R-:W-:Y:S05]  /*12130*/  @!P0 BRA `(.L_x_262) ;  /* 0xfffffffc00f08947 */ /* 0x004fea000383ffff */
[----:B------:R-:W-:Y:S05]  /*12140*/  BRA `(.L_x_263) ;  /* 0xffffff7800187947 */ /* 0x000fea000383ffff */
.L_x_127:
[----:B-1----:R-:W-:-:S07]  /*12150*/  MOV R0, UR24 ;  /* 0x0000001800007c02 */ /* 0x002fce0008000f00 */
.L_x_264:
[----:B-1----:R1:W2:Y:S02]  /*12160*/  SYNCS.PHASECHK.TRANS64.TRYWAIT P0, [R0+URZ+0x60], R3 ;  /* 0x00006003000075a7 */ /* 0x0022a400080011ff */
[----:B--2---:R-:W-:Y:S05]  /*12170*/  @!P0 NANOSLEEP.SYNCS 0x989680 ;  /* 0x009896800000895d */ /* 0x004fea0003900000 */
[----:B------:R-:W2:Y:S02]  /*12180*/  @!P0 SYNCS.PHASECHK.TRANS64 P0, [R0+URZ+0x60], R3 ;  /* 0x00006003000085a7 */ /* 0x000ea400080010ff */
[----:B--2---:R-:W-:Y:S05]  /*12190*/  @!P0 BRA `(.L_x_264) ;  /* 0xfffffffc00f08947 */ /* 0x004fea000383ffff */
[----:B------:R-:W-:Y:S05]  /*121a0*/  BRA `(.L_x_265) ;  /* 0xffffff7800107947 */ /* 0x000fea000383ffff */
.L_x_136:
[----:B------:R-:W-:Y:S07]  /*121b0*/  MOV R0, UR6 ;  /* 0x0000000600007c02 */ /* 0x000fee0008000f00 */
.L_x_266:
[----:B---3--:R3:W1:Y:S02]  /*121c0*/  SYNCS.PHASECHK.TRANS64.TRYWAIT P0, [R0+URZ+0x160], R3 ;  /* 0x00016003000075a7 */ /* 0x00866400080011ff */
[----:B-1----:R-:W-:Y:S05]  /*121d0*/  @!P0 NANOSLEEP.SYNCS 0x989680 ;  /* 0x009896800000895d */ /* 0x002fea0003900000 */
[----:B------:R-:W1:Y:S02]  /*121e0*/  @!P0 SYNCS.PHASECHK.TRANS64 P0, [R0+URZ+0x160], R3 ;  /* 0x00016003000085a7 */ /* 0x000e6400080010ff */
[----:B-1----:R-:W-:Y:S05]  /*121f0*/  @!P0 BRA `(.L_x_266) ;  /* 0xfffffffc00f08947 */ /* 0x002fea000383ffff */
[----:B------:R-:W-:Y:S05]  /*12200*/  BRA `(.L_x_267) ;  /* 0xffffff8000b47947 */ /* 0x000fea000383ffff */
.L_x_145:
[----:B------:R-:W-:Y:S07]  /*12210*/  MOV R15, 0xffffffff ;  /* 0xffffffff000f7802 */ /* 0x000fee0000000f00 */
[----:B---345:R-:W-:Y:S05]  /*12220*/  WARPSYNC.COLLECTIVE R15, `(.L_x_268) ;  /* 0x000000000f0c7348 */ /* 0x038fea0003c00000 */
[----:B------:R-:W-:Y:S02]  /*12230*/  ELECT P6, UR79, PT ;  /* 0x00000000004f782f */ /* 0x000fe400038c0000 */
[----:B----4-:R-:W-:Y:S01]  /*12240*/  MOV R14, UR79 ;  /* 0x0000004f000e7c02 */ /* 0x010fe20008000f00 */
[----:B---3-5:R-:W-:Y:S10]  /*12250*/  ENDCOLLECTIVE ;  /* 0x000000000000791b */ /* 0x028ff40003800000 */
.L_x_268:
[----:B------:R-:W-:Y:S05]  /*12260*/  BRA `(.L_x_269) ;  /* 0xffffff8400c47947 */ /* 0x000fea000383ffff */
.L_x_150:
[----:B--2---:R-:W-:Y:S04]  /*12270*/  MOV R3, UR43 ;  /* 0x0000002b00037c02 */ /* 0x004fe80008000f00 */
[----:B------:R2:W1:Y:S03]  /*12280*/  SYNCS.PHASECHK.TRANS64.TRYWAIT P0, [R3+URZ+0x30], R2 ;  /* 0x00003002030075a7 */ /* 0x00046600080011ff */
[----:B-1----:R-:W-:Y:S05]  /*12290*/  @!P0 NANOSLEEP.SYNCS 0x989680 ;  /* 0x009896800000895d */ /* 0x002fea0003900000 */
[----:B------:R-:W1:Y:S02]  /*122a0*/  @!P0 SYNCS.PHASECHK.TRANS64 P0, [R3+URZ+0x30], R2 ;  /* 0x00003002030085a7 */ /* 0x000e6400080010ff */
[----:B-1----:R-:W-:Y:S05]  /*122b0*/  @!P0 BRA `(.L_x_150) ;  /* 0xfffffffc00ec8947 */ /* 0x002fea000383ffff */
[----:B------:R-:W-:Y:S05]  /*122c0*/  BRA `(.L_x_149) ;  /* 0xffffff8800647947 */ /* 0x000fea000383ffff */
.L_x_154:
[----:B------:R1:W1:Y:S02]  /*122d0*/  SYNCS.PHASECHK.TRANS64.TRYWAIT P1, [R97+URZ+0x100], R0 ;  /* 0x00010000610075a7 */ /* 0x00026400080211ff */
[----:B-1----:R-:W-:Y:S05]  /*122e0*/  @!P1 NANOSLEEP.SYNCS 0x989680 ;  /* 0x009896800000995d */ /* 0x002fea0003900000 */
[----:B------:R-:W1:Y:S02]  /*122f0*/  @!P1 SYNCS.PHASECHK.TRANS64 P1, [R97+URZ+0x100], R0 ;  /* 0x00010000610095a7 */ /* 0x000e6400080210ff */
[----:B-1----:R-:W-:Y:S05]  /*12300*/  @!P1 BRA `(.L_x_154) ;  /* 0xfffffffc00f09947 */ /* 0x002fea000383ffff */
[----:B------:R-:W-:Y:S05]  /*12310*/  BRA `(.L_x_153) ;  /* 0xffffff8800fc7947 */ /* 0x000fea000383ffff */
.L_x_161:
[----:B--2---:R-:W-:Y:S04]  /*12320*/  MOV R3, UR43 ;  /* 0x0000002b00037c02 */ /* 0x004fe80008000f00 */
[----:B------:R2:W3:Y:S03]  /*12330*/  SYNCS.PHASECHK.TRANS64.TRYWAIT P1, [R3+URZ+0x38], R0 ;  /* 0x00003800030075a7 */ /* 0x0004e600080211ff */
[----:B---3--:R-:W-:Y:S05]  /*12340*/  @!P1 NANOSLEEP.SYNCS 0x989680 ;  /* 0x009896800000995d */ /* 0x008fea0003900000 */
[----:B------:R-:W3:Y:S02]  /*12350*/  @!P1 SYNCS.PHASECHK.TRANS64 P1, [R3+URZ+0x38], R0 ;  /* 0x00003800030095a7 */ /* 0x000ee400080210ff */
[----:B---3--:R-:W-:Y:S05]  /*12360*/  @!P1 BRA `(.L_x_161) ;  /* 0xfffffffc00ec9947 */ /* 0x008fea000383ffff */
[----:B------:R-:W-:Y:S05]  /*12370*/  BRA `(.L_x_160) ;  /* 0xffffff9800147947 */ /* 0x000fea000383ffff */
.L_x_169:
[----:B--2---:R-:W-:Y:S04]  /*12380*/  MOV R0, UR43 ;  /* 0x0000002b00007c02 */ /* 0x004fe80008000f00 */
[----:B------:R2:W1:Y:S03]  /*12390*/  SYNCS.PHASECHK.TRANS64.TRYWAIT P1, [R0+URZ+0x40], R3 ;  /* 0x00004003000075a7 */ /* 0x00046600080211ff */
[----:B-1----:R-:W-:Y:S05]  /*123a0*/  @!P1 NANOSLEEP.SYNCS 0x989680 ;  /* 0x009896800000995d */ /* 0x002fea0003900000 */
[----:B------:R-:W1:Y:S02]  /*123b0*/  @!P1 SYNCS.PHASECHK.TRANS64 P1, [R0+URZ+0x40], R3 ;  /* 0x00004003000095a7 */ /* 0x000e6400080210ff */
[----:B-1----:R-:W-:Y:S05]  /*123c0*/  @!P1 BRA `(.L_x_169) ;  /* 0xfffffffc00ec9947 */ /* 0x002fea000383ffff */
[----:B------:R-:W-:Y:S05]  /*123d0*/  BRA `(.L_x_168) ;  /* 0xffffffa4007c7947 */ /* 0x000fea000383ffff */
.L_x_177:
[----:B--2---:R-:W-:Y:S04]  /*123e0*/  MOV R0, UR43 ;  /* 0x0000002b00007c02 */ /* 0x004fe80008000f00 */
[----:B------:R2:W1:Y:S03]  /*123f0*/  SYNCS.PHASECHK.TRANS64.TRYWAIT P1, [R0+URZ+0x48], R3 ;  /* 0x00004803000075a7 */ /* 0x00046600080211ff */
[----:B-1----:R-:W-:Y:S05]  /*12400*/  @!P1 NANOSLEEP.SYNCS 0x989680 ;  /* 0x009896800000995d */ /* 0x002fea0003900000 */
[----:B------:R-:W1:Y:S02]  /*12410*/  @!P1 SYNCS.PHASECHK.TRANS64 P1, [R0+URZ+0x48], R3 ;  /* 0x00004803000095a7 */ /* 0x000e6400080210ff */
[----:B-1----:R-:W-:Y:S05]  /*12420*/  @!P1 BRA `(.L_x_177) ;  /* 0xfffffffc00ec9947 */ /* 0x002fea000383ffff */
[----:B------:R-:W-:Y:S05]  /*12430*/  BRA `(.L_x_176) ;  /* 0xffffffb000f47947 */ /* 0x000fea000383ffff */
.L_x_189:
[----:B------:R-:W-:Y:S07]  /*12440*/  MOV R4, UR25 ;  /* 0x0000001900047c02 */ /* 0x000fee0008000f00 */
.L_x_270:
[----:B--2---:R2:W4:Y:S02]  /*12450*/  SYNCS.PHASECHK.TRANS64.TRYWAIT P0, [R4+URZ+0x80], R5 ;  /* 0x00008005040075a7 */ /* 0x00452400080011ff */
[----:B----4-:R-:W-:Y:S05]  /*12460*/  @!P0 NANOSLEEP.SYNCS 0x989680 ;  /* 0x009896800000895d */ /* 0x010fea0003900000 */
[----:B------:R-:W4:Y:S02]  /*12470*/  @!P0 SYNCS.PHASECHK.TRANS64 P0, [R4+URZ+0x80], R5 ;  /* 0x00008005040085a7 */ /* 0x000f2400080010ff */
[----:B----4-:R-:W-:Y:S05]  /*12480*/  @!P0 BRA `(.L_x_270) ;  /* 0xfffffffc00f08947 */ /* 0x010fea000383ffff */
[----:B------:R-:W-:Y:S05]  /*12490*/  BRA `(.L_x_271) ;  /* 0xffffffcc00107947 */ /* 0x000fea000383ffff */
.L_x_192:
[----:B------:R-:W-:Y:S07]  /*124a0*/  MOV R4, UR25 ;  /* 0x0000001900047c02 */ /* 0x000fee0008000f00 */
.L_x_272:
[----:B-1----:R1:W2:Y:S02]  /*124b0*/  SYNCS.PHASECHK.TRANS64.TRYWAIT P1, [R4+URZ+0x1a0], R5 ;  /* 0x0001a005040075a7 */ /* 0x0022a400080211ff */
[----:B--2---:R-:W-:Y:S05]  /*124c0*/  @!P1 NANOSLEEP.SYNCS 0x989680 ;  /* 0x009896800000995d */ /* 0x004fea0003900000 */
[----:B------:R-:W2:Y:S02]  /*124d0*/  @!P1 SYNCS.PHASECHK.TRANS64 P1, [R4+URZ+0x1a0], R5 ;  /* 0x0001a005040095a7 */ /* 0x000ea400080210ff */
[----:B--2---:R-:W-:Y:S05]  /*124e0*/  @!P1 BRA `(.L_x_272) ;  /* 0xfffffffc00f09947 */ /* 0x004fea000383ffff */
[----:B------:R-:W-:Y:S05]  /*124f0*/  BRA `(.L_x_273) ;  /* 0xffffffcc006c7947 */ /* 0x000fea000383ffff */
.L_x_208:
[----:B--2---:R-:W-:-:S04]  /*12500*/  MOV R0, UR6 ;  /* 0x0000000600007c02 */ /* 0x004fc80008000f00 */
[----:B------:R2:W3:Y:S03]  /*12510*/  SYNCS.PHASECHK.TRANS64.TRYWAIT P0, [R0+URZ+0x8], R5 ;  /* 0x00000805000075a7 */ /* 0x0004e600080011ff */
[----:B---3--:R-:W-:Y:S05]  /*12520*/  @!P0 NANOSLEEP.SYNCS 0x989680 ;  /* 0x009896800000895d */ /* 0x008fea0003900000 */
[----:B------:R-:W3:Y:S02]  /*12530*/  @!P0 SYNCS.PHASECHK.TRANS64 P0, [R0+URZ+0x8], R5 ;  /* 0x00000805000085a7 */ /* 0x000ee400080010ff */
[----:B---3--:R-:W-:Y:S05]  /*12540*/  @!P0 BRA `(.L_x_208) ;  /* 0xfffffffc00ec8947 */ /* 0x008fea000383ffff */
[----:B------:R-:W-:Y:S05]  /*12550*/  BRA `(.L_x_207) ;  /* 0xffffffe000647947 */ /* 0x000fea000383ffff */
.L_x_210:
[----:B------:R-:W-:Y:S01]  /*12560*/  BSSY B0, `(.L_x_274) ;  /* 0x0000006000007945 */ /* 0x000fe20003800000 */
[----:B------:R-:W-:-:S07]  /*12570*/  MOV R15, 0xffffffff ;  /* 0xffffffff000f7802 */ /* 0x000fce0000000f00 */
[----:B-12-45:R-:W-:Y:S05]  /*12580*/  WARPSYNC.COLLECTIVE R15, `(.L_x_275) ;  /* 0x000000000f0c7348 */ /* 0x036fea0003c00000 */
[----:B------:R-:W-:Y:S02]  /*12590*/  ELECT P6, UR79, PT ;  /* 0x00000000004f782f */ /* 0x000fe400038c0000 */
[----:B----4-:R-:W-:Y:S01]  /*125a0*/  MOV R14, UR79 ;  /* 0x0000004f000e7c02 */ /* 0x010fe20008000f00 */
[----:B-12--5:R-:W-:Y:S10]  /*125b0*/  ENDCOLLECTIVE ;  /* 0x000000000000791b */ /* 0x026ff40003800000 */
.L_x_275:
[----:B------:R-:W-:Y:S05]  /*125c0*/  BSYNC B0 ;  /* 0x0000000000007941 */ /* 0x000fea0003800000 */
.L_x_274:
[----:B------:R-:W-:Y:S05]  /*125d0*/  BRA `(.L_x_276) ;  /* 0xffffffe000947947 */ /* 0x000fea000383ffff */
.L_x_212:
[----:B--2---:R-:W-:-:S04]  /*125e0*/  MOV R0, UR6 ;  /* 0x0000000600007c02 */ /* 0x004fc80008000f00 */
[----:B------:R2:W3:Y:S03]  /*125f0*/  SYNCS.PHASECHK.TRANS64.TRYWAIT P0, [R0+URZ+0x8], R3 ;  /* 0x00000803000075a7 */ /* 0x0004e600080011ff */
[----:B---3--:R-:W-:Y:S05]  /*12600*/  @!P0 NANOSLEEP.SYNCS 0x989680 ;  /* 0x009896800000895d */ /* 0x008fea0003900000 */
[----:B------:R-:W3:Y:S02]  /*12610*/  @!P0 SYNCS.PHASECHK.TRANS64 P0, [R0+URZ+0x8], R3 ;  /* 0x00000803000085a7 */ /* 0x000ee400080010ff */
[----:B---3--:R-:W-:Y:S05]  /*12620*/  @!P0 BRA `(.L_x_212) ;  /* 0xfffffffc00ec8947 */ /* 0x008fea000383ffff */
[----:B------:R-:W-:Y:S05]  /*12630*/  BRA `(.L_x_211) ;  /* 0xffffffe000987947 */ /* 0x000fea000383ffff */
.L_x_215:
[----:B-1----:R-:W-:-:S07]  /*12640*/  MOV R3, UR8 ;  /* 0x0000000800037c02 */ /* 0x002fce0008000f00 */
.L_x_277:
[----:B-1----:R1:W3:Y:S02]  /*12650*/  SYNCS.PHASECHK.TRANS64.TRYWAIT P0, [R3+URZ+0x120], R4 ;  /* 0x00012004030075a7 */ /* 0x0022e400080011ff */
[----:B---3--:R-:W-:Y:S05]  /*12660*/  @!P0 NANOSLEEP.SYNCS 0x989680 ;  /* 0x009896800000895d */ /* 0x008fea0003900000 */
[----:B------:R-:W3:Y:S02]  /*12670*/  @!P0 SYNCS.PHASECHK.TRANS64 P0, [R3+URZ+0x120], R4 ;  /* 0x00012004030085a7 */ /* 0x000ee400080010ff */
[----:B---3--:R-:W-:Y:S05]  /*12680*/  @!P0 BRA `(.L_x_277) ;  /* 0xfffffffc00f08947 */ /* 0x008fea000383ffff */
[----:B------:R-:W-:Y:S05]  /*12690*/  BRA `(.L_x_278) ;  /* 0xffffffe400847947 */ /* 0x000fea000383ffff */
.L_x_217:
[----:B------:R-:W-:Y:S07]  /*126a0*/  MOV R3, UR13 ;  /* 0x0000000d00037c02 */ /* 0x000fee0008000f00 */
.L_x_279:
[----:B-1----:R1:W2:Y:S02]  /*126b0*/  SYNCS.PHASECHK.TRANS64.TRYWAIT P0, [R3+URZ], R4 ;  /* 0x00000004030075a7 */ /* 0x0022a400080011ff */
[----:B--2---:R-:W-:Y:S05]  /*126c0*/  @!P0 NANOSLEEP.SYNCS 0x989680 ;  /* 0x009896800000895d */ /* 0x004fea0003900000 */
[----:B------:R-:W2:Y:S02]  /*126d0*/  @!P0 SYNCS.PHASECHK.TRANS64 P0, [R3+URZ], R4 ;  /* 0x00000004030085a7 */ /* 0x000ea400080010ff */
[----:B--2---:R-:W-:Y:S05]  /*126e0*/  @!P0 BRA `(.L_x_279) ;  /* 0xfffffffc00f08947 */ /* 0x004fea000383ffff */
[----:B------:R-:W-:Y:S05]  /*126f0*/  BRA `(.L_x_216) ;  /* 0xffffffe400e47947 */ /* 0x000fea000383ffff */
.L_x_221:
[----:B------:R-:W-:-:S07]  /*12700*/  MOV R3, UR6 ;  /* 0x0000000600037c02 */ /* 0x000fce0008000f00 */
.L_x_280:
[----:B-1----:R1:W2:Y:S02]  /*12710*/  SYNCS.PHASECHK.TRANS64.TRYWAIT P0, [R3+URZ+0x160], R4 ;  /* 0x00016004030075a7 */ /* 0x0022a400080011ff */
[----:B--2---:R-:W-:Y:S05]  /*12720*/  @!P0 NANOSLEEP.SYNCS 0x989680 ;  /* 0x009896800000895d */ /* 0x004fea0003900000 */
[----:B------:R-:W2:Y:S02]  /*12730*/  @!P0 SYNCS.PHASECHK.TRANS64 P0, [R3+URZ+0x160], R4 ;  /* 0x00016004030085a7 */ /* 0x000ea400080010ff */
[----:B--2---:R-:W-:Y:S05]  /*12740*/  @!P0 BRA `(.L_x_280) ;  /* 0xfffffffc00f08947 */ /* 0x004fea000383ffff */
[----:B------:R-:W-:Y:S05]  /*12750*/  BRA `(.L_x_281) ;  /* 0xffffffec00107947 */ /* 0x000fea000383ffff */
.L_x_226:
[----:B-1----:R-:W-:-:S07]  /*12760*/  MOV R0, UR6 ;  /* 0x0000000600007c02 */ /* 0x002fce0008000f00 */
.L_x_282:
[----:B-1----:R1:W3:Y:S02]  /*12770*/  SYNCS.PHASECHK.TRANS64.TRYWAIT P0, [R0+URZ+0x120], R3 ;  /* 0x00012003000075a7 */ /* 0x0022e400080011ff */
[----:B---3--:R-:W-:Y:S05]  /*12780*/  @!P0 NANOSLEEP.SYNCS 0x989680 ;  /* 0x009896800000895d */ /* 0x008fea0003900000 */
[----:B------:R-:W3:Y:S02]  /*12790*/  @!P0 SYNCS.PHASECHK.TRANS64 P0, [R0+URZ+0x120], R3 ;  /* 0x00012003000085a7 */ /* 0x000ee400080010ff */
[----:B---3--:R-:W-:Y:S05]  /*127a0*/  @!P0 BRA `(.L_x_282) ;  /* 0xfffffffc00f08947 */ /* 0x008fea000383ffff */
[----:B------:R-:W-:Y:S05]  /*127b0*/  BRA `(.L_x_283) ;  /* 0xffffffec00987947 */ /* 0x000fea000383ffff */
.L_x_228:
[----:B------:R-:W-:-:S07]  /*127c0*/  MOV R0, UR7 ;  /* 0x0000000700007c02 */ /* 0x000fce0008000f00 */
.L_x_284:
[----:B-1----:R1:W3:Y:S02]  /*127d0*/  SYNCS.PHASECHK.TRANS64.TRYWAIT P0, [R0+URZ+0x120], R3 ;  /* 0x00012003000075a7 */ /* 0x0022e400080011ff */
[----:B---3--:R-:W-:Y:S05]  /*127e0*/  @!P0 NANOSLEEP.SYNCS 0x989680 ;  /* 0x009896800000895d */ /* 0x008fea0003900000 */
[----:B------:R-:W3:Y:S02]  /*127f0*/  @!P0 SYNCS.PHASECHK.TRANS64 P0, [R0+URZ+0x120], R3 ;  /* 0x00012003000085a7 */ /* 0x000ee400080010ff */
[----:B---3--:R-:W-:Y:S05]  /*12800*/  @!P0 BRA `(.L_x_284) ;  /* 0xfffffffc00f08947 */ /* 0x008fea000383ffff */
[----:B------:R-:W-:Y:S05]  /*12810*/  BRA `(.L_x_285) ;  /* 0xffffffec00b07947 */ /* 0x000fea000383ffff */
.L_x_230:
[----:B------:R-:W-:-:S07]  /*12820*/  MOV R0, UR7 ;  /* 0x0000000700007c02 */ /* 0x000fce0008000f00 */
.L_x_286:
[----:B-1----:R1:W3:Y:S02]  /*12830*/  SYNCS.PHASECHK.TRANS64.TRYWAIT P0, [R0+URZ+0x120], R3 ;  /* 0x00012003000075a7 */ /* 0x0022e400080011ff */
[----:B---3--:R-:W-:Y:S05]  /*12840*/  @!P0 NANOSLEEP.SYNCS 0x989680 ;  /* 0x009896800000895d */ /* 0x008fea0003900000 */
[----:B------:R-:W3:Y:S02]  /*12850*/  @!P0 SYNCS.PHASECHK.TRANS64 P0, [R0+URZ+0x120], R3 ;  /* 0x00012003000085a7 */ /* 0x000ee400080010ff */
[----:B---3--:R-:W-:Y:S05]  /*12860*/  @!P0 BRA `(.L_x_286) ;  /* 0xfffffffc00f08947 */ /* 0x008fea000383ffff */
[----:B------:R-:W-:Y:S05]  /*12870*/  BRA `(.L_x_287) ;  /* 0xffffffec00c87947 */ /* 0x000fea000383ffff */
.L_x_234:
[----:B------:R-:W-:-:S07]  /*12880*/  MOV R0, UR4 ;  /* 0x0000000400007c02 */ /* 0x000fce0008000f00 */
.L_x_288:
[----:B-1----:R1:W3:Y:S02]  /*12890*/  SYNCS.PHASECHK.TRANS64.TRYWAIT P1, [R0+URZ+0x150], R3 ;  /* 0x00015003000075a7 */ /* 0x0022e400080211ff */
[----:B---3--:R-:W-:Y:S05]  /*128a0*/  @!P1 NANOSLEEP.SYNCS 0x989680 ;  /* 0x009896800000995d */ /* 0x008fea0003900000 */
[----:B------:R-:W3:Y:S02]  /*128b0*/  @!P1 SYNCS.PHASECHK.TRANS64 P1, [R0+URZ+0x150], R3 ;  /* 0x00015003000095a7 */ /* 0x000ee400080210ff */
[----:B---3--:R-:W-:Y:S05]  /*128c0*/  @!P1 BRA `(.L_x_288) ;  /* 0xfffffffc00f09947 */ /* 0x008fea000383ffff */
[----:B------:R-:W-:Y:S05]  /*128d0*/  BRA `(.L_x_289) ;  /* 0xfffffff0001c7947 */ /* 0x000fea000383ffff */
        .weak           $__internal_0_$__cuda_sm10x_tcgen05_guardrail_trap_col_being_dealloced_not_returned_by_alloc
        .type           $__internal_0_$__cuda_sm10x_tcgen05_guardrail_trap_col_being_dealloced_not_returned_by_alloc,@function
        .size           $__internal_0_$__cuda_sm10x_tcgen05_guardrail_trap_col_being_dealloced_not_returned_by_alloc,($__internal_1_$__cuda_sm10x_tcgen05_guardrail_trap_phase_invalid_during_alloc - $__internal_0_$__cuda_sm10x_tcgen05_guardrail_trap_col_being_dealloced_not_returned_by_alloc)
$__internal_0_$__cuda_sm10x_tcgen05_guardrail_trap_col_being_dealloced_not_returned_by_alloc:
[----:B------:R-:W-:Y:S05]  /*128e0*/  BPT.TRAP 0x1 ;  /* 0x000000040000795c */ /* 0x000fea0000300000 */
[----:B------:R-:W-:-:S04]  /*128f0*/  HFMA2 R3, -RZ, RZ, 0, 0 ;  /* 0x00000000ff037431 */ /* 0x000fc800000001ff */
[----:B------:R-:W-:Y:S05]  /*12900*/  RET.REL.NODEC R2 `(_ZN7cutlass13device_kernelINS_4gemm6kernel13GemmUniversalINS1_17GroupProblemShapeIN4cute5tupleIJiiiEEEEENS1_10collective13CollectiveMmaINS1_40MainloopSm100ArrayTmaUmmaWarpSpecializedILi3ELi8ELi4ENS6_IJNS5_1CILi2EEENSC_ILi1EEESE_EEEEENS6_IJNSC_ILi256EEENSC_ILi128EEESI_EEENS_10bfloat16_tEPNS6_IJlSE_NSC_ILi0EEEEEESK_SN_NS5_8TiledMMAINS5_8MMA_AtomIJNS5_26SM100_MMA_F16BF16_2x1SM_SSISK_SK_fLi256ELi128ELNS5_4UMMA5MajorE0ELSS_0ELNSR_7ScaleInE0ELST_0EEEEEENS5_6LayoutINS6_IJSE_SE_SE_EEENS6_IJSL_SL_SL_EEEEENS6_IJNS5_10UnderscoreES10_S10_EEEEENS5_18SM100_TMA_2SM_LOADENS5_14ComposedLayoutINS5_7SwizzleILi3ELi4ELi3EEENS5_18smem_ptr_flag_bitsILi16EEENSW_INS6_IJNSC_ILi8EEENSC_ILi64EEEEEENS6_IJS1A_SE_EEEEEEEvNS5_8identityES13_S1E_vS1F_EENS_8epilogue10collective18CollectiveEpilogueINS1H_31Sm100PtrArrayTmaWarpSpecializedILi4ELi2ELi32ELb1ELb0EEEJNS6_IJSI_SI_SI_EEENS6_IJNSW_ISI_SE_EENSW_INSC_ILi32EEESE_EEEEENS_6half_tEPNS6_IJSE_lSL_EEES1R_S1T_NS1H_6fusion15FusionCallbacksIS1L_NS1U_17LinearCombinationIS1R_fS1R_fLNS_15FloatRoundStyleE2EEES1M_S1Q_JEEENS5_5SM1004TMEM4LOAD26SM100_TMEM_LOAD_16dp256b4xENS5_13SM90_TMA_LOADENS14_IS16_S18_NSW_INS6_IJS1A_S19_EEENS6_IJSE_S1A_EEEEEEENS5_17SM75_U16x8_LDSM_TENS5_14SM90_TMA_STOREES28_NS5_17SM90_U16x8_STSM_TENS5_39AutoVectorizingCopyWithAssumedAlignmentILi128EEEEEEvvEEEEvNT_6ParamsE) ;  /* 0xfffffed402bc7950 */ /* 0x000fea0003c3ffff */
        .weak           $__internal_1_$__cuda_sm10x_tcgen05_guardrail_trap_phase_invalid_during_alloc
        .type           $__internal_1_$__cuda_sm10x_tcgen05_guardrail_trap_phase_invalid_during_alloc,@function
        .size           $__internal_1_$__cuda_sm10x_tcgen05_guardrail_trap_phase_invalid_during_alloc,($__internal_2_$__cuda_sm10x_tcgen05_guardrail_trap_unallocated_columns_being_dealloced - $__internal_1_$__cuda_sm10x_tcgen05_guardrail_trap_phase_invalid_during_alloc)
$__internal_1_$__cuda_sm10x_tcgen05_guardrail_trap_phase_invalid_during_alloc:
[----:B------:R-:W-:Y:S05]  /*12910*/  BPT.TRAP 0x1 ;  /* 0x000000040000795c */ /* 0x000fea0000300000 */
[----:B------:R-:W-:-:S04]  /*12920*/  MOV R3, 0x0 ;  /* 0x0000000000037802 */ /* 0x000fc80000000f00 */
[----:B------:R-:W-:Y:S05]  /*12930*/  RET.REL.NODEC R2 `(_ZN7cutlass13device_kernelINS_4gemm6kernel13GemmUniversalINS1_17GroupProblemShapeIN4cute5tupleIJiiiEEEEENS1_10collective13CollectiveMmaINS1_40MainloopSm100ArrayTmaUmmaWarpSpecializedILi3ELi8ELi4ENS6_IJNS5_1CILi2EEENSC_ILi1EEESE_EEEEENS6_IJNSC_ILi256EEENSC_ILi128EEESI_EEENS_10bfloat16_tEPNS6_IJlSE_NSC_ILi0EEEEEESK_SN_NS5_8TiledMMAINS5_8MMA_AtomIJNS5_26SM100_MMA_F16BF16_2x1SM_SSISK_SK_fLi256ELi128ELNS5_4UMMA5MajorE0ELSS_0ELNSR_7ScaleInE0ELST_0EEEEEENS5_6LayoutINS6_IJSE_SE_SE_EEENS6_IJSL_SL_SL_EEEEENS6_IJNS5_10UnderscoreES10_S10_EEEEENS5_18SM100_TMA_2SM_LOADENS5_14ComposedLayoutINS5_7SwizzleILi3ELi4ELi3EEENS5_18smem_ptr_flag_bitsILi16EEENSW_INS6_IJNSC_ILi8EEENSC_ILi64EEEEEENS6_IJS1A_SE_EEEEEEEvNS5_8identityES13_S1E_vS1F_EENS_8epilogue10collective18CollectiveEpilogueINS1H_31Sm100PtrArrayTmaWarpSpecializedILi4ELi2ELi32ELb1ELb0EEEJNS6_IJSI_SI_SI_EEENS6_IJNSW_ISI_SE_EENSW_INSC_ILi32EEESE_EEEEENS_6half_tEPNS6_IJSE_lSL_EEES1R_S1T_NS1H_6fusion15FusionCallbacksIS1L_NS1U_17LinearCombinationIS1R_fS1R_fLNS_15FloatRoundStyleE2EEES1M_S1Q_JEEENS5_5SM1004TMEM4LOAD26SM100_TMEM_LOAD_16dp256b4xENS5_13SM90_TMA_LOADENS14_IS16_S18_NSW_INS6_IJS1A_S19_EEENS6_IJSE_S1A_EEEEEEENS5_17SM75_U16x8_LDSM_TENS5_14SM90_TMA_STOREES28_NS5_17SM90_U16x8_STSM_TENS5_39AutoVectorizingCopyWithAssumedAlignmentILi128EEEEEEvvEEEEvNT_6ParamsE) ;  /* 0xfffffed402b07950 */ /* 0x000fea0003c3ffff */
        .weak           $__internal_2_$__cuda_sm10x_tcgen05_guardrail_trap_unallocated_columns_being_dealloced
        .type           $__internal_2_$__cuda_sm10x_tcgen05_guardrail_trap_unallocated_columns_being_dealloced,@function
        .size           $__internal_2_$__cuda_sm10x_tcgen05_guardrail_trap_unallocated_columns_being_dealloced,($__internal_3_$__cuda_sm20_div_u64 - $__internal_2_$__cuda_sm10x_tcgen05_guardrail_trap_unallocated_columns_being_dealloced)
$__internal_2_$__cuda_sm10x_tcgen05_guardrail_trap_unallocated_columns_being_dealloced:
[----:B------:R-:W-:Y:S05]  /*12940*/  BPT.TRAP 0x1 ;  /* 0x000000040000795c */ /* 0x000fea0000300000 */
[----:B------:R-:W-:-:S04]  /*12950*/  HFMA2 R3, -RZ, RZ, 0, 0 ;  /* 0x00000000ff037431 */ /* 0x000fc800000001ff */
[----:B------:R-:W-:Y:S05]  /*12960*/  RET.REL.NODEC R2 `(_ZN7cutlass13device_kernelINS_4gemm6kernel13GemmUniversalINS1_17GroupProblemShapeIN4cute5tupleIJiiiEEEEENS1_10collective13CollectiveMmaINS1_40MainloopSm100ArrayTmaUmmaWarpSpecializedILi3ELi8ELi4ENS6_IJNS5_1CILi2EEENSC_ILi1EEESE_EEEEENS6_IJNSC_ILi256EEENSC_ILi128EEESI_EEENS_10bfloat16_tEPNS6_IJlSE_NSC_ILi0EEEEEESK_SN_NS5_8TiledMMAINS5_8MMA_AtomIJNS5_26SM100_MMA_F16BF16_2x1SM_SSISK_SK_fLi256ELi128ELNS5_4UMMA5MajorE0ELSS_0ELNSR_7ScaleInE0ELST_0EEEEEENS5_6LayoutINS6_IJSE_SE_SE_EEENS6_IJSL_SL_SL_EEEEENS6_IJNS5_10UnderscoreES10_S10_EEEEENS5_18SM100_TMA_2SM_LOADENS5_14ComposedLayoutINS5_7SwizzleILi3ELi4ELi3EEENS5_18smem_ptr_flag_bitsILi16EEENSW_INS6_IJNSC_ILi8EEENSC_ILi64EEEEEENS6_IJS1A_SE_EEEEEEEvNS5_8identityES13_S1E_vS1F_EENS_8epilogue10collective18CollectiveEpilogueINS1H_31Sm100PtrArrayTmaWarpSpecializedILi4ELi2ELi32ELb1ELb0EEEJNS6_IJSI_SI_SI_EEENS6_IJNSW_ISI_SE_EENSW_INSC_ILi32EEESE_EEEEENS_6half_tEPNS6_IJSE_lSL_EEES1R_S1T_NS1H_6fusion15FusionCallbacksIS1L_NS1U_17LinearCombinationIS1R_fS1R_fLNS_15FloatRoundStyleE2EEES1M_S1Q_JEEENS5_5SM1004TMEM4LOAD26SM100_TMEM_LOAD_16dp256b4xENS5_13SM90_TMA_LOADENS14_IS16_S18_NSW_INS6_IJS1A_S19_EEENS6_IJSE_S1A_EEEEEEENS5_17SM75_U16x8_LDSM_TENS5_14SM90_TMA_STOREES28_NS5_17SM90_U16x8_STSM_TENS5_39AutoVectorizingCopyWithAssumedAlignmentILi128EEEEEEvvEEEEvNT_6ParamsE) ;  /* 0xfffffed402a47950 */ /* 0x000fea0003c3ffff */
        .weak           $__internal_3_$__cuda_sm20_div_u64
        .type           $__internal_3_$__cuda_sm20_div_u64,@function
        .size           $__internal_3_$__cuda_sm20_div_u64,(.L_x_64 - $__internal_3_$__cuda_sm20_div_u64)
$__internal_3_$__cuda_sm20_div_u64:
[----:B------:R-:W1:Y:S08]  /*12970*/  I2F.U64.RP R16, UR4 ;  /* 0x0000000400107d12 */ /* 0x000e700008309000 */
[----:B-1----:R-:W1:Y:S02]  /*12980*/  MUFU.RCP R3, R16 ;  /* 0x0000001000037308 */ /* 0x002e640000001000 */
[----:B-1----:R-:W-:-:S06]  /*12990*/  VIADD R3, R3, 0x1ffffffe ;  /* 0x1ffffffe03037836 */ /* 0x002fcc0000000000 */
[----:B------:R-:W1:Y:S02]  /*129a0*/  F2I.U64.TRUNC R18, R3 ;  /* 0x0000000300127311 */ /* 0x000e64000020d800 */
[----:B-1----:R-:W-:Y:S01]  /*129b0*/  R2UR UR12, R18 ;  /* 0x00000000120c72ca */ /* 0x002fe200000e0000 */
[----:B------:R-:W-:Y:S01]  /*129c0*/  IMAD.MOV.U32 R3, RZ, RZ, 0x0 ;  /* 0x00000000ff037424 */ /* 0x000fe200078e00ff */
[----:B------:R-:W-:-:S11]  /*129d0*/  R2UR UR13, R19 ;  /* 0x00000000130d72ca */ /* 0x000fd600000e0000 */
[----:B------:R-:W-:-:S04]  /*129e0*/  UIMAD.WIDE.U32 UR14, UR12, UR4, URZ ;  /* 0x000000040c0e72a5 */ /* 0x000fc8000f8e00ff */
[----:B------:R-:W-:Y:S02]  /*129f0*/  UIADD3 UR11, UP0, UPT, URZ, -UR14, URZ ;  /* 0x8000000eff0b7290 */ /* 0x000fe4000ff1e0ff */
[----:B------:R-:W-:Y:S02]  /*12a00*/  UIMAD UR10, UR12, UR5, UR15 ;  /* 0x000000050c0a72a4 */ /* 0x000fe4000f8e020f */
[----:B------:R-:W-:Y:S02]  /*12a10*/  UIMAD.WIDE.U32 UR14, UR12, UR11, URZ ;  /* 0x0000000b0c0e72a5 */ /* 0x000fe4000f8e00ff */
[----:B------:R-:W-:-:S04]  /*12a20*/  UIMAD UR10, UR13, UR4, UR10 ;  /* 0x000000040d0a72a4 */ /* 0x000fc8000f8e020a */
[----:B------:R-:W-:Y:S01]  /*12a30*/  UIADD3.X UR10, UPT, UPT, URZ, ~UR10, URZ, UP0, !UPT ;  /* 0x8000000aff0a7290 */ /* 0x000fe200087fe4ff */
[----:B------:R-:W-:Y:S01]  /*12a40*/  UMOV UR14, UR15 ;  /* 0x0000000f000e7c82 */ /* 0x000fe20008000000 */
[----:B------:R-:W-:Y:S02]  /*12a50*/  UMOV UR15, UR12 ;  /* 0x0000000c000f7c82 */ /* 0x000fe40008000000 */
[----:B------:R-:W-:Y:S02]  /*12a60*/  UIMAD.WIDE.U32 UR18, UR13, UR10, URZ ;  /* 0x0000000a0d1272a5 */ /* 0x000fe4000f8e00ff */
[----:B------:R-:W-:Y:S02]  /*12a70*/  UIMAD.WIDE.U32 UR14, UP2, UR12, UR10, UR14 ;  /* 0x0000000a0c0e72a5 */ /* 0x000fe4000f84000e */
[----:B------:R-:W-:Y:S02]  /*12a80*/  UIMAD UR10, UR13, UR10, URZ ;  /* 0x0000000a0d0a72a4 */ /* 0x000fe4000f8e02ff */
[----:B------:R-:W-:-:S03]  /*12a90*/  UIMAD.WIDE.U32 UR14, UP1, UR13, UR11, UR14 ;  /* 0x0000000b0d0e72a5 */ /* 0x000fc6000f82000e */
[----:B------:R-:W-:Y:S01]  /*12aa0*/  UMOV UR11, UR19 ;  /* 0x00000013000b7c82 */ /* 0x000fe20008000000 */
[----:B------:R-:W-:Y:S02]  /*12ab0*/  UIADD3 UR15, UP0, UPT, UR10, UR15, URZ ;  /* 0x0000000f0a0f7290 */ /* 0x000fe4000ff1e0ff */
[----:B------:R-:W-:Y:S02]  /*12ac0*/  UIADD3.X UR11, UPT, UPT, UR11, UR13, URZ, UP2, !UPT ;  /* 0x0000000d0b0b7290 */ /* 0x000fe400097fe4ff */
[----:B------:R-:W-:Y:S02]  /*12ad0*/  UIMAD.WIDE.U32 UR18, UR15, UR4, URZ ;  /* 0x000000040f1272a5 */ /* 0x000fe4000f8e00ff */
[----:B------:R-:W-:Y:S02]  /*12ae0*/  UIADD3.X UR12, UPT, UPT, URZ, URZ, UR11, UP0, UP1 ;  /* 0x000000ffff0c7290 */ /* 0x000fe400087e240b */
[----:B------:R-:W-:Y:S02]  /*12af0*/  UIADD3 UR10, UP0, UPT, URZ, -UR18, URZ ;  /* 0x80000012ff0a7290 */ /* 0x000fe4000ff1e0ff */
[----:B------:R-:W-:-:S02]  /*12b00*/  UIMAD UR11, UR15, UR5, UR19 ;  /* 0x000000050f0b72a4 */ /* 0x000fc4000f8e0213 */
[----:B------:R-:W-:Y:S02]  /*12b10*/  UIMAD.WIDE.U32 UR18, UR15, UR10, URZ ;  /* 0x0000000a0f1272a5 */ /* 0x000fe4000f8e00ff */
[----:B------:R-:W-:-:S04]  /*12b20*/  UIMAD UR11, UR12, UR4, UR11 ;  /* 0x000000040c0b72a4 */ /* 0x000fc8000f8e020b */
[----:B------:R-:W-:Y:S01]  /*12b30*/  UIADD3.X UR11, UPT, UPT, URZ, ~UR11, URZ, UP0, !UPT ;  /* 0x8000000bff0b7290 */ /* 0x000fe200087fe4ff */
[----:B------:R-:W-:-:S03]  /*12b40*/  UMOV UR14, UR19 ;  /* 0x00000013000e7c82 */ /* 0x000fc60008000000 */
[----:B------:R-:W-:Y:S02]  /*12b50*/  UIMAD.WIDE.U32 UR18, UP2, UR15, UR11, UR14 ;  /* 0x0000000b0f1272a5 */ /* 0x000fe4000f84000e */
[----:B------:R-:W-:Y:S02]  /*12b60*/  UIMAD.WIDE.U32 UR14, UR12, UR11, URZ ;  /* 0x0000000b0c0e72a5 */ /* 0x000fe4000f8e00ff */
[----:B------:R-:W-:Y:S02]  /*12b70*/  UIMAD.WIDE.U32 UR18, UP1, UR12, UR10, UR18 ;  /* 0x0000000a0c1272a5 */ /* 0x000fe4000f820012 */
[----:B------:R-:W-:-:S05]  /*12b80*/  UIMAD UR10, UR12, UR11, URZ ;  /* 0x0000000b0c0a72a4 */ /* 0x000fca000f8e02ff */
[----:B------:R-:W-:Y:S02]  /*12b90*/  UMOV UR11, UR19 ;  /* 0x00000013000b7c82 */ /* 0x000fe40008000000 */
[----:B------:R-:W-:-:S03]  /*12ba0*/  UIADD3 UR10, UP0, UPT, UR10, UR11, URZ ;  /* 0x0000000b0a0a7290 */ /* 0x000fc6000ff1e0ff */
[----:B------:R-:W-:Y:S01]  /*12bb0*/  UMOV UR11, UR15 ;  /* 0x0000000f000b7c82 */ /* 0x000fe20008000000 */
[----:B------:R-:W-:Y:S02]  /*12bc0*/  UIMAD.WIDE.U32 UR18, UR10, UR6, URZ ;  /* 0x000000060a1272a5 */ /* 0x000fe4000f8e00ff */
[----:B------:R-:W-:-:S04]  /*12bd0*/  UIADD3.X UR11, UPT, UPT, UR11, UR12, URZ, UP2, !UPT ;  /* 0x0000000c0b0b7290 */ /* 0x000fc800097fe4ff */
[----:B------:R-:W-:Y:S01]  /*12be0*/  UIADD3.X UR14, UPT, UPT, URZ, URZ, UR11, UP0, UP1 ;  /* 0x000000ffff0e7290 */ /* 0x000fe200087e240b */
[----:B------:R-:W-:Y:S01]  /*12bf0*/  UMOV UR18, UR19 ;  /* 0x0000001300127c82 */ /* 0x000fe20008000000 */
[----:B------:R-:W-:Y:S02]  /*12c00*/  UMOV UR19, URZ ;  /* 0x000000ff00137c82 */ /* 0x000fe40008000000 */
[----:B------:R-:W-:Y:S02]  /*12c10*/  UIMAD.WIDE.U32 UR12, UR14, UR9, URZ ;  /* 0x000000090e0c72a5 */ /* 0x000fe4000f8e00ff */
[----:B------:R-:W-:-:S04]  /*12c20*/  UIMAD.WIDE.U32 UR10, UR10, UR9, UR18 ;  /* 0x000000090a0a72a5 */ /* 0x000fc8000f8e0012 */
[----:B------:R-:W-:Y:S02]  /*12c30*/  UIMAD.WIDE.U32 UR10, UP1, UR14, UR6, UR10 ;  /* 0x000000060e0a72a5 */ /* 0x000fe4000f82000a */
[----:B------:R-:W-:-:S04]  /*12c40*/  UIMAD UR14, UR14, UR9, URZ ;  /* 0x000000090e0e72a4 */ /* 0x000fc8000f8e02ff */
[----:B------:R-:W-:-:S03]  /*12c50*/  UIADD3 UR14, UP0, UPT, UR14, UR11, URZ ;  /* 0x0000000b0e0e7290 */ /* 0x000fc6000ff1e0ff */
[----:B------:R-:W-:Y:S01]  /*12c60*/  UMOV UR11, UR13 ;  /* 0x0000000d000b7c82 */ /* 0x000fe20008000000 */
[----:B------:R-:W-:Y:S02]  /*12c70*/  UIMAD.WIDE.U32 UR18, UR14, UR4, URZ ;  /* 0x000000040e1272a5 */ /* 0x000fe4000f8e00ff */
[----:B------:R-:W-:Y:S02]  /*12c80*/  UIADD3.X UR11, UPT, UPT, UR11, URZ, URZ, UP1, !UPT ;  /* 0x000000ff0b0b7290 */ /* 0x000fe40008ffe4ff */
[----:B------:R-:W-:Y:S02]  /*12c90*/  UIADD3 UR13, UPT, UPT, UR14, 0x1, URZ ;  /* 0x000000010e0d7890 */ /* 0x000fe4000fffe0ff */
[----:B------:R-:W-:Y:S02]  /*12ca0*/  UIADD3.X UR12, UPT, UPT, URZ, UR11, URZ, UP0, !UPT ;  /* 0x0000000bff0c7290 */ /* 0x000fe400087fe4ff */
[----:B------:R-:W-:Y:S02]  /*12cb0*/  UIMAD UR11, UR14, UR5, UR19 ;  /* 0x000000050e0b72a4 */ /* 0x000fe4000f8e0213 */
[----:B------:R-:W-:-:S02]  /*12cc0*/  UIADD3 UR10, UP0, UPT, -UR18, UR6, URZ ;  /* 0x00000006120a7290 */ /* 0x000fc4000ff1e1ff */
[----:B------:R-:W-:Y:S02]  /*12cd0*/  UIMAD UR11, UR12, UR4, UR11 ;  /* 0x000000040c0b72a4 */ /* 0x000fe4000f8e020b */
[----:B------:R-:W-:Y:S02]  /*12ce0*/  UISETP.GE.U32.AND UP1, UPT, UR10, UR4, UPT ;  /* 0x000000040a00728c */ /* 0x000fe4000bf26070 */
[----:B------:R-:W-:Y:S02]  /*12cf0*/  UIADD3.X UR9, UPT, UPT, ~UR11, UR9, URZ, UP0, !UPT ;  /* 0x000000090b097290 */ /* 0x000fe400087fe5ff */
[----:B------:R-:W-:Y:S02]  /*12d00*/  UIADD3 UR12, UP0, UPT, -UR4, UR10, URZ ;  /* 0x0000000a040c7290 */ /* 0x000fe4000ff1e1ff */
[----:B------:R-:W-:Y:S02]  /*12d10*/  UISETP.GE.U32.AND.EX UP1, UPT, UR9, UR5, UPT, UP1 ;  /* 0x000000050900728c */ /* 0x000fe4000bf26110 */
[----:B------:R-:W-:-:S02]  /*12d20*/  UIADD3.X UR11, UPT, UPT, ~UR5, UR9, URZ, UP0, !UPT ;  /* 0x00000009050b7290 */ /* 0x000fc400087fe5ff */
[----:B------:R-:W-:Y:S02]  /*12d30*/  USEL UR12, UR12, UR10, UP1 ;  /* 0x0000000a0c0c7287 */ /* 0x000fe40008800000 */
[----:B------:R-:W-:Y:S02]  /*12d40*/  USEL UR11, UR11, UR9, UP1 ;  /* 0x000000090b0b7287 */ /* 0x000fe40008800000 */
[----:B------:R-:W-:Y:S02]  /*12d50*/  USEL UR13, UR13, UR14, UP1 ;  /* 0x0000000e0d0d7287 */ /* 0x000fe40008800000 */
[----:B------:R-:W-:Y:S02]  /*12d60*/  UISETP.GE.U32.AND UP1, UPT, UR12, UR4, UPT ;  /* 0x000000040c00728c */ /* 0x000fe4000bf26070 */
[----:B------:R-:W-:Y:S02]  /*12d70*/  UISETP.NE.U32.AND UP0, UPT, UR4, URZ, UPT ;  /* 0x000000ff0400728c */ /* 0x000fe4000bf05070 */
[----:B------:R-:W-:-:S02]  /*12d80*/  UIADD3 UR9, UPT, UPT, UR13, 0x1, URZ ;  /* 0x000000010d097890 */ /* 0x000fc4000fffe0ff */
[----:B------:R-:W-:Y:S02]  /*12d90*/  UISETP.GE.U32.AND.EX UP1, UPT, UR11, UR5, UPT, UP1 ;  /* 0x000000050b00728c */ /* 0x000fe4000bf26110 */
[----:B------:R-:W-:Y:S02]  /*12da0*/  UISETP.NE.AND.EX UP0, UPT, UR5, URZ, UPT, UP0 ;  /* 0x000000ff0500728c */ /* 0x000fe4000bf05300 */
[----:B------:R-:W-:-:S04]  /*12db0*/  USEL UR9, UR9, UR13, UP1 ;  /* 0x0000000d09097287 */ /* 0x000fc80008800000 */
[----:B------:R-:W-:Y:S01]  /*12dc0*/  USEL UR12, UR9, 0xffffffff, UP0 ;  /* 0xffffffff090c7887 */ /* 0x000fe20008000000 */
[----:B------:R-:W-:Y:S11]  /*12dd0*/  RET.REL.NODEC R2 `(_ZN7cutlass13device_kernelINS_4gemm6kernel13GemmUniversalINS1_17GroupProblemShapeIN4cute5tupleIJiiiEEEEENS1_10collective13CollectiveMmaINS1_40MainloopSm100ArrayTmaUmmaWarpSpecializedILi3ELi8ELi4ENS6_IJNS5_1CILi2EEENSC_ILi1EEESE_EEEEENS6_IJNSC_ILi256EEENSC_ILi128EEESI_EEENS_10bfloat16_tEPNS6_IJlSE_NSC_ILi0EEEEEESK_SN_NS5_8TiledMMAINS5_8MMA_AtomIJNS5_26SM100_MMA_F16BF16_2x1SM_SSISK_SK_fLi256ELi128ELNS5_4UMMA5MajorE0ELSS_0ELNSR_7ScaleInE0ELST_0EEEEEENS5_6LayoutINS6_IJSE_SE_SE_EEENS6_IJSL_SL_SL_EEEEENS6_IJNS5_10UnderscoreES10_S10_EEEEENS5_18SM100_TMA_2SM_LOADENS5_14ComposedLayoutINS5_7SwizzleILi3ELi4ELi3EEENS5_18smem_ptr_flag_bitsILi16EEENSW_INS6_IJNSC_ILi8EEENSC_ILi64EEEEEENS6_IJS1A_SE_EEEEEEEvNS5_8identityES13_S1E_vS1F_EENS_8epilogue10collective18CollectiveEpilogueINS1H_31Sm100PtrArrayTmaWarpSpecializedILi4ELi2ELi32ELb1ELb0EEEJNS6_IJSI_SI_SI_EEENS6_IJNSW_ISI_SE_EENSW_INSC_ILi32EEESE_EEEEENS_6half_tEPNS6_IJSE_lSL_EEES1R_S1T_NS1H_6fusion15FusionCallbacksIS1L_NS1U_17LinearCombinationIS1R_fS1R_fLNS_15FloatRoundStyleE2EEES1M_S1Q_JEEENS5_5SM1004TMEM4LOAD26SM100_TMEM_LOAD_16dp256b4xENS5_13SM90_TMA_LOADENS14_IS16_S18_NSW_INS6_IJS1A_S19_EEENS6_IJSE_S1A_EEEEEEENS5_17SM75_U16x8_LDSM_TENS5_14SM90_TMA_STOREES28_NS5_17SM90_U16x8_STSM_TENS5_39AutoVectorizingCopyWithAssumedAlignmentILi128EEEEEEvvEEEEvNT_6ParamsE) ;  /* 0xfffffed002887950 */ /* 0x000ff60003c3ffff */
.L_x_64:
[----:B------:R-:W-:Y:S01]  /*12de0*/  MOV R28, R16 ;  /* 0x00000010001c7202 */ /* 0x000fe20000000f00 */
[----:B------:R-:W-:-:S05]  /*12df0*/  IMAD.MOV.U32 R29, RZ, RZ, R3 ;  /* 0x000000ffff1d7224 */ /* 0x000fca00078e0003 */
[----:B------:R-:W1:Y:S08]  /*12e00*/  I2F.U64.RP R28, R28 ;  /* 0x0000001c001c7312 */ /* 0x000e700000309000 */
[----:B-1----:R-:W1:Y:S02]  /*12e10*/  MUFU.RCP R22, R28 ;  /* 0x0000001c00167308 */ /* 0x002e640000001000 */
[----:B-1----:R-:W-:-:S06]  /*12e20*/  IADD3 R22, PT, PT, R22, 0x1ffffffe, RZ ;  /* 0x1ffffffe16167810 */ /* 0x002fcc0007ffe0ff */
[----:B------:R-:W1:Y:S02]  /*12e30*/  F2I.U64.TRUNC R22, R22 ;  /* 0x0000001600167311 */ /* 0x000e64000020d800 */
[----:B-1----:R-:W-:-:S04]  /*12e40*/  IMAD.WIDE.U32 R24, R22, R16, RZ ;  /* 0x0000001016187225 */ /* 0x002fc800078e00ff */
[----:B------:R-:W-:Y:S01]  /*12e50*/  IMAD R27, R22, R3, R25 ;  /* 0x00000003161b7224 */ /* 0x000fe200078e0219 */
[----:B------:R-:W-:-:S03]  /*12e60*/  IADD3 R25, P0, PT, RZ, -R24, RZ ;  /* 0x80000018ff197210 */ /* 0x000fc60007f1e0ff */
[----:B------:R-:W-:Y:S01]  /*12e70*/  IMAD R20, R23, R16, R27 ;  /* 0x0000001017147224 */ /* 0x000fe200078e021b */
[----:B------:R-:W-:Y:S01]  /*12e80*/  MOV R27, R22 ;  /* 0x00000016001b7202 */ /* 0x000fe20000000f00 */
[----:B------:R-:W-:-:S04]  /*12e90*/  IMAD.HI.U32 R26, R22, R25, RZ ;  /* 0x00000019161a7227 */ /* 0x000fc800078e00ff */
[----:B------:R-:W-:-:S04]  /*12ea0*/  IMAD.X R20, RZ, RZ, ~R20, P0 ;  /* 0x000000ffff147224 */ /* 0x000fc800000e0e14 */
[----:B------:R-:W-:-:S04]  /*12eb0*/  IMAD.WIDE.U32 R26, P2, R22, R20, R26 ;  /* 0x00000014161a7225 */ /* 0x000fc8000784001a */
[C---:B------:R-:W-:Y:S02]  /*12ec0*/  IMAD R24, R23.reuse, R20, RZ ;  /* 0x0000001417187224 */ /* 0x040fe400078e02ff */
[----:B------:R-:W-:-:S04]  /*12ed0*/  IMAD.HI.U32 R25, P1, R23, R25, R26 ;  /* 0x0000001917197227 */ /* 0x000fc8000782001a */
[----:B------:R-:W-:Y:S01]  /*12ee0*/  IMAD.HI.U32 R20, R23, R20, RZ ;  /* 0x0000001417147227 */ /* 0x000fe200078e00ff */
[----:B------:R-:W-:-:S03]  /*12ef0*/  IADD3 R25, P0, PT, R24, R25, RZ ;  /* 0x0000001918197210 */ /* 0x000fc60007f1e0ff */
[----:B------:R-:W-:Y:S02]  /*12f00*/  IMAD.X R23, R20, 0x1, R23, P2 ;  /* 0x0000000114177824 */ /* 0x000fe400010e0617 */
[----:B------:R-:W-:-:S03]  /*12f10*/  IMAD.WIDE.U32 R26, R25, R16, RZ ;  /* 0x00000010191a7225 */ /* 0x000fc600078e00ff */
[----:B------:R-:W-:Y:S01]  /*12f20*/  IADD3.X R23, PT, PT, RZ, RZ, R23, P0, P1 ;  /* 0x000000ffff177210 */ /* 0x000fe200007e2417 */
[----:B------:R-:W-:Y:S01]  /*12f30*/  IMAD R20, R25, R3, R27 ;  /* 0x0000000319147224 */ /* 0x000fe200078e021b */
[----:B------:R-:W-:-:S03]  /*12f40*/  IADD3 R22, P0, PT, RZ, -R26, RZ ;  /* 0x8000001aff167210 */ /* 0x000fc60007f1e0ff */
[----:B------:R-:W-:Y:S02]  /*12f50*/  IMAD R20, R23, R16, R20 ;  /* 0x0000001017147224 */ /* 0x000fe400078e0214 */
[----:B------:R-:W-:-:S03]  /*12f60*/  IMAD.HI.U32 R24, R25, R22, RZ ;  /* 0x0000001619187227 */ /* 0x000fc600078e00ff */
[----:B------:R-:W-:-:S05]  /*12f70*/  IADD3.X R20, PT, PT, RZ, ~R20, RZ, P0, !PT ;  /* 0x80000014ff147210 */ /* 0x000fca00007fe4ff */
[----:B------:R-:W-:-:S04]  /*12f80*/  IMAD.WIDE.U32 R26, P2, R25, R20, R24 ;  /* 0x00000014191a7225 */ /* 0x000fc80007840018 */
[C---:B------:R-:W-:Y:S02]  /*12f90*/  IMAD R24, R23.reuse, R20, RZ ;  /* 0x0000001417187224 */ /* 0x040fe400078e02ff */
[----:B------:R-:W-:-:S04]  /*12fa0*/  IMAD.HI.U32 R25, P1, R23, R22, R26 ;  /* 0x0000001617197227 */ /* 0x000fc8000782001a */
[----:B------:R-:W-:Y:S01]  /*12fb0*/  IMAD.HI.U32 R20, R23, R20, RZ ;  /* 0x0000001417147227 */ /* 0x000fe200078e00ff */
[----:B------:R-:W-:-:S03]  /*12fc0*/  IADD3 R24, P0, PT, R24, R25, RZ ;  /* 0x0000001918187210 */ /* 0x000fc60007f1e0ff */
[----:B------:R-:W-:Y:S02]  /*12fd0*/  IMAD.X R20, R20, 0x1, R23, P2 ;  /* 0x0000000114147824 */ /* 0x000fe400010e0617 */
[----:B------:R-:W-:Y:S02]  /*12fe0*/  HFMA2 R23, -RZ, RZ, 0, 0 ;  /* 0x00000000ff177431 */ /* 0x000fe400000001ff */
[----:B------:R-:W-:Y:S01]  /*12ff0*/  IMAD.HI.U32 R22, R24, R19, RZ ;  /* 0x0000001318167227 */ /* 0x000fe200078e00ff */
[----:B------:R-:W-:-:S05]  /*13000*/  IADD3.X R25, PT, PT, RZ, RZ, R20, P0, P1 ;  /* 0x000000ffff197210 */ /* 0x000fca00007e2414 */
[-C--:B------:R-:W-:Y:S02]  /*13010*/  IMAD R20, R25, R18.reuse, RZ ;  /* 0x0000001219147224 */ /* 0x080fe400078e02ff */
[----:B------:R-:W-:-:S04]  /*13020*/  IMAD.WIDE.U32 R22, R24, R18, R22 ;  /* 0x0000001218167225 */ /* 0x000fc800078e0016 */
[----:B------:R-:W-:-:S04]  /*13030*/  IMAD.HI.U32 R23, P1, R25, R19, R22 ;  /* 0x0000001319177227 */ /* 0x000fc80007820016 */
[----:B------:R-:W-:Y:S01]  /*13040*/  IMAD.HI.U32 R22, R25, R18, RZ ;  /* 0x0000001219167227 */ /* 0x000fe200078e00ff */
[----:B------:R-:W-:-:S04]  /*13050*/  IADD3 R20, P0, PT, R20, R23, RZ ;  /* 0x0000001714147210 */ /* 0x000fc80007f1e0ff */
[----:B------:R-:W-:Y:S01]  /*13060*/  IADD3.X R22, PT, PT, R22, RZ, RZ, P1, !PT ;  /* 0x000000ff16167210 */ /* 0x000fe20000ffe4ff */
[----:B------:R-:W-:-:S04]  /*13070*/  IMAD.WIDE.U32 R24, R20, R16, RZ ;  /* 0x0000001014187225 */ /* 0x000fc800078e00ff */
[----:B------:R-:W-:Y:S01]  /*13080*/  IMAD.X R22, RZ, RZ, R22, P0 ;  /* 0x000000ffff167224 */ /* 0x000fe200000e0616 */
[----:B------:R-:W-:Y:S01]  /*13090*/  IADD3 R19, P0, PT, -R24, R19, RZ ;  /* 0x0000001318137210 */ /* 0x000fe20007f1e1ff */
[C---:B------:R-:W-:Y:S02]  /*130a0*/  IMAD R23, R20.reuse, R3, R25 ;  /* 0x0000000314177224 */ /* 0x040fe400078e0219 */
[----:B------:R-:W-:Y:S01]  /*130b0*/  VIADD R25, R20, 0x1 ;  /* 0x0000000114197836 */ /* 0x000fe20000000000 */
[-C--:B------:R-:W-:Y:S01]  /*130c0*/  ISETP.GE.U32.AND P2, PT, R19, R16.reuse, PT ;  /* 0x000000101300720c */ /* 0x080fe20003f46070 */
[----:B------:R-:W-:Y:S01]  /*130d0*/  IMAD R23, R22, R16, R23 ;  /* 0x0000001016177224 */ /* 0x000fe200078e0217 */
[----:B------:R-:W-:-:S04]  /*130e0*/  IADD3 R22, P1, PT, -R16, R19, RZ ;  /* 0x0000001310167210 */ /* 0x000fc80007f3e1ff */
[----:B------:R-:W-:-:S04]  /*130f0*/  IADD3.X R18, PT, PT, ~R23, R18, RZ, P0, !PT ;  /* 0x0000001217127210 */ /* 0x000fc800007fe5ff */
[----:B------:R-:W-:Y:S02]  /*13100*/  ISETP.GE.U32.AND.EX P0, PT, R18, R3, PT, P2 ;  /* 0x000000031200720c */ /* 0x000fe40003f06120 */
[-C--:B------:R-:W-:Y:S02]  /*13110*/  IADD3.X R23, PT, PT, ~R3, R18.reuse, RZ, P1, !PT ;  /* 0x0000001203177210 */ /* 0x080fe40000ffe5ff */
[----:B------:R-:W-:Y:S02]  /*13120*/  SEL R19, R22, R19, P0 ;  /* 0x0000001316137207 */ /* 0x000fe40000000000 */
[----:B------:R-:W-:Y:S02]  /*13130*/  SEL R18, R23, R18, P0 ;  /* 0x0000001217127207 */ /* 0x000fe40000000000 */
[----:B------:R-:W-:Y:S02]  /*13140*/  SEL R25, R25, R20, P0 ;  /* 0x0000001419197207 */ /* 0x000fe40000000000 */
[----:B------:R-:W-:-:S02]  /*13150*/  ISETP.GE.U32.AND P1, PT, R19, R16, PT ;  /* 0x000000101300720c */ /* 0x000fc40003f26070 */
[----:B------:R-:W-:Y:S02]  /*13160*/  ISETP.NE.U32.AND P0, PT, R16, RZ, PT ;  /* 0x000000ff1000720c */ /* 0x000fe40003f05070 */
[----:B------:R-:W-:Y:S02]  /*13170*/  IADD3 R20, PT, PT, R25, 0x1, RZ ;  /* 0x0000000119147810 */ /* 0x000fe40007ffe0ff */
[----:B------:R-:W-:Y:S02]  /*13180*/  ISETP.GE.U32.AND.EX P1, PT, R18, R3, PT, P1 ;  /* 0x000000031200720c */ /* 0x000fe40003f26110 */
[----:B------:R-:W-:Y:S02]  /*13190*/  ISETP.NE.AND.EX P0, PT, R3, RZ, PT, P0 ;  /* 0x000000ff0300720c */ /* 0x000fe40003f05300 */
[----:B------:R-:W-:Y:S02]  /*131a0*/  MOV R3, 0x0 ;  /* 0x0000000000037802 */ /* 0x000fe40000000f00 */
[----:B------:R-:W-:-:S04]  /*131b0*/  SEL R20, R20, R25, P1 ;  /* 0x0000001914147207 */ /* 0x000fc80000800000 */
[----:B------:R-:W-:Y:S01]  /*131c0*/  SEL R20, R20, 0xffffffff, P0 ;  /* 0xffffffff14147807 */ /* 0x000fe20000000000 */
[----:B------:R-:W-:Y:S06]  /*131d0*/  RET.REL.NODEC R2 `(_ZN7cutlass13device_kernelINS_4gemm6kernel13GemmUniversalINS1_17GroupProblemShapeIN4cute5tupleIJiiiEEEEENS1_10collective13CollectiveMmaINS1_40MainloopSm100ArrayTmaUmmaWarpSpecializedILi3ELi8ELi4ENS6_IJNS5_1CILi2EEENSC_ILi1EEESE_EEEEENS6_IJNSC_ILi256EEENSC_ILi128EEESI_EEENS_10bfloat16_tEPNS6_IJlSE_NSC_ILi0EEEEEESK_SN_NS5_8TiledMMAINS5_8MMA_AtomIJNS5_26SM100_MMA_F16BF16_2x1SM_SSISK_SK_fLi256ELi128ELNS5_4UMMA5MajorE0ELSS_0ELNSR_7ScaleInE0ELST_0EEEEEENS5_6LayoutINS6_IJSE_SE_SE_EEENS6_IJSL_SL_SL_EEEEENS6_IJNS5_10UnderscoreES10_S10_EEEEENS5_18SM100_TMA_2SM_LOADENS5_14ComposedLayoutINS5_7SwizzleILi3ELi4ELi3EEENS5_18smem_ptr_flag_bitsILi16EEENSW_INS6_IJNSC_ILi8EEENSC_ILi64EEEEEENS6_IJS1A_SE_EEEEEEEvNS5_8identityES13_S1E_vS1F_EENS_8epilogue10collective18CollectiveEpilogueINS1H_31Sm100PtrArrayTmaWarpSpecializedILi4ELi2ELi32ELb1ELb0EEEJNS6_IJSI_SI_SI_EEENS6_IJNSW_ISI_SE_EENSW_INSC_ILi32EEESE_EEEEENS_6half_tEPNS6_IJSE_lSL_EEES1R_S1T_NS1H_6fusion15FusionCallbacksIS1L_NS1U_17LinearCombinationIS1R_fS1R_fLNS_15FloatRoundStyleE2EEES1M_S1Q_JEEENS5_5SM1004TMEM4LOAD26SM100_TMEM_LOAD_16dp256b4xENS5_13SM90_TMA_LOADENS14_IS16_S18_NSW_INS6_IJS1A_S19_EEENS6_IJSE_S1A_EEEEEEENS5_17SM75_U16x8_LDSM_TENS5_14SM90_TMA_STOREES28_NS5_17SM90_U16x8_STSM_TENS5_39AutoVectorizingCopyWithAssumedAlignmentILi128EEEEEEvvEEEEvNT_6ParamsE) ;  /* 0xfffffecc02887950 */ /* 0x000fec0003c3ffff */
.L_x_290:
[----:B------:R-:W-:-:S00]  /*131e0*/  BRA `(.L_x_290) ;  /* 0xfffffffc00fc7947 */ /* 0x000fc0000383ffff */
[----:B------:R-:W-:-:S00]  /*131f0*/  NOP ;  /* 0x0000000000007918 */ /* 0x000fc00000000000 */
        /* <DEDUP_REMOVED lines=8> */
.L_x_302:


//--------------------- .nv.global.init           --------------------------
	.section	.nv.global.init,"aw",@progbits
.nv.global.init:
	.type		$str$26,@object
	.size		$str$26,($str$27 - $str$26)
$str$26:
        /*0000*/ 	.byte	0x28, 0x61, 0x64, 0x64, 0x72, 0x65, 0x73, 0x73, 0x20, 0x26, 0x20, 0x6d, 0x61, 0x73, 0x6b, 0x29
        /*0010*/ 	.byte	0x20, 0x3d, 0x3d, 0x20, 0x30, 0x00
	.type		$str$27,@object
	.size		$str$27,($str$25 - $str$27)
$str$27:
        /*0016*/ 	.byte	0x2f, 0x74, 0x6d, 0x70, 0x2f, 0x63, 0x75, 0x74, 0x6c, 0x61, 0x73, 0x73, 0x5f, 0x73, 0x77, 0x65
        /*0026*/ 	.byte	0x65, 0x70, 0x5f, 0x73, 0x72, 0x63, 0x2f, 0x69, 0x6e, 0x63, 0x6c, 0x75, 0x64, 0x65, 0x2f, 0x63
        /*0036*/ 	.byte	0x75, 0x74, 0x65, 0x2f, 0x70, 0x6f, 0x69, 0x6e, 0x74, 0x65, 0x72, 0x5f, 0x66, 0x6c, 0x61, 0x67
        /*0046*/ 	.byte	0x67, 0x65, 0x64, 0x2e, 0x68, 0x70, 0x70, 0x00
	.type		$str$25,@object
	.size		$str$25,($str$24 - $str$25)
$str$25:
        /*004e*/ 	.byte	0x2f, 0x74, 0x6d, 0x70, 0x2f, 0x63, 0x75, 0x74, 0x6c, 0x61, 0x73, 0x73, 0x5f, 0x73, 0x77, 0x65
        /*005e*/ 	.byte	0x65, 0x70, 0x5f, 0x73, 0x72, 0x63, 0x2f, 0x69, 0x6e, 0x63, 0x6c, 0x75, 0x64, 0x65, 0x2f, 0x63
        /*006e*/ 	.byte	0x75, 0x74, 0x65, 0x2f, 0x61, 0x74, 0x6f, 0x6d, 0x2f, 0x63, 0x6f, 0x70, 0x79, 0x5f, 0x74, 0x72
        /*007e*/ 	.byte	0x61, 0x69, 0x74, 0x73, 0x5f, 0x73, 0x6d, 0x31, 0x30, 0x30, 0x2e, 0x68, 0x70, 0x70, 0x00
	.type		$str$24,@object
	.size		$str$24,(__unnamed_1 - $str$24)
$str$24:
        /*008d*/ 	.byte	0x28, 0x28, 0x75, 0x69, 0x6e, 0x74, 0x33, 0x32, 0x5f, 0x74, 0x28, 0x74, 0x68, 0x72, 0x65, 0x61
        /*009d*/ 	.byte	0x64, 0x49, 0x64, 0x78, 0x2e, 0x78, 0x29, 0x20, 0x2f, 0x20, 0x33, 0x32, 0x29, 0x20, 0x25, 0x20
        /*00ad*/ 	.byte	0x34, 0x29, 0x20, 0x3d, 0x3d, 0x20, 0x28, 0x28, 0x28, 0x74, 0x6d, 0x65, 0x6d, 0x5f, 0x61, 0x64
        /*00bd*/ 	.byte	0x64, 0x72, 0x20, 0x3e, 0x3e, 0x20, 0x31, 0x36, 0x29, 0x20, 0x2f, 0x20, 0x33, 0x32, 0x29, 0x20
        /*00cd*/ 	.byte	0x25, 0x20, 0x34, 0x29, 0x00
	.type		__unnamed_1,@object
	.size		__unnamed_1,(__unnamed_2 - __unnamed_1)
__unnamed_1:
        /*00d2*/ 	.byte	0x61, 0x75, 0x74, 0x6f, 0x20, 0x63, 0x75, 0x74, 0x65, 0x3a, 0x3a, 0x61, 0x73, 0x5f, 0x70, 0x6f
        /* <DEDUP_REMOVED lines=24> */
        /*0262*/ 	.byte	0x39, 0x36, 0x3e, 0x3e, 0x3e, 0x3e, 0x5d, 0x00
	.type		__unnamed_2,@object
	.size		__unnamed_2,(.L_2 - __unnamed_2)
__unnamed_2:
        /* <DEDUP_REMOVED lines=42> */
        /*050a*/ 	.byte	0x3e, 0x5d, 0x00
.L_2:


//--------------------- .nv.shared._ZN7cutlass13device_kernelINS_4gemm6kernel13GemmUniversalINS1_17GroupProblemShapeIN4cute5tupleIJiiiEEEEENS1_10collective13CollectiveMmaINS1_40MainloopSm100ArrayTmaUmmaWarpSpecializedILi3ELi8ELi4ENS6_IJNS5_1CILi2EEENSC_ILi1EEESE_EEEEENS6_IJNSC_ILi256EEENSC_ILi128EEESI_EEENS_10bfloat16_tEPNS6_IJlSE_NSC_ILi0EEEEEESK_SN_NS5_8TiledMMAINS5_8MMA_AtomIJNS5_26SM100_MMA_F16BF16_2x1SM_SSISK_SK_fLi256ELi128ELNS5_4UMMA5MajorE0ELSS_0ELNSR_7ScaleInE0ELST_0EEEEEENS5_6LayoutINS6_IJSE_SE_SE_EEENS6_IJSL_SL_SL_EEEEENS6_IJNS5_10UnderscoreES10_S10_EEEEENS5_18SM100_TMA_2SM_LOADENS5_14ComposedLayoutINS5_7SwizzleILi3ELi4ELi3EEENS5_18smem_ptr_flag_bitsILi16EEENSW_INS6_IJNSC_ILi8EEENSC_ILi64EEEEEENS6_IJS1A_SE_EEEEEEEvNS5_8identityES13_S1E_vS1F_EENS_8epilogue10collective18CollectiveEpilogueINS1H_31Sm100PtrArrayTmaWarpSpecializedILi4ELi2ELi32ELb1ELb0EEEJNS6_IJSI_SI_SI_EEENS6_IJNSW_ISI_SE_EENSW_INSC_ILi32EEESE_EEEEENS_6half_tEPNS6_IJSE_lSL_EEES1R_S1T_NS1H_6fusion15FusionCallbacksIS1L_NS1U_17LinearCombinationIS1R_fS1R_fLNS_15FloatRoundStyleE2EEES1M_S1Q_JEEENS5_5SM1004TMEM4LOAD26SM100_TMEM_LOAD_16dp256b4xENS5_13SM90_TMA_LOADENS14_IS16_S18_NSW_INS6_IJS1A_S19_EEENS6_IJSE_S1A_EEEEEEENS5_17SM75_U16x8_LDSM_TENS5_14SM90_TMA_STOREES28_NS5_17SM90_U16x8_STSM_TENS5_39AutoVectorizingCopyWithAssumedAlignmentILi128EEEEEEvvEEEEvNT_6ParamsE --------------------------
	.section	.nv.shared._ZN7cutlass13device_kernelINS_4gemm6kernel13GemmUniversalINS1_17GroupProblemShapeIN4cute5tupleIJiiiEEEEENS1_10collective13CollectiveMmaINS1_40MainloopSm100ArrayTmaUmmaWarpSpecializedILi3ELi8ELi4ENS6_IJNS5_1CILi2EEENSC_ILi1EEESE_EEEEENS6_IJNSC_ILi256EEENSC_ILi128EEESI_EEENS_10bfloat16_tEPNS6_IJlSE_NSC_ILi0EEEEEESK_SN_NS5_8TiledMMAINS5_8MMA_AtomIJNS5_26SM100_MMA_F16BF16_2x1SM_SSISK_SK_fLi256ELi128ELNS5_4UMMA5MajorE0ELSS_0ELNSR_7ScaleInE0ELST_0EEEEEENS5_6LayoutINS6_IJSE_SE_SE_EEENS6_IJSL_SL_SL_EEEEENS6_IJNS5_10UnderscoreES10_S10_EEEEENS5_18SM100_TMA_2SM_LOADENS5_14ComposedLayoutINS5_7SwizzleILi3ELi4ELi3EEENS5_18smem_ptr_flag_bitsILi16EEENSW_INS6_IJNSC_ILi8EEENSC_ILi64EEEEEENS6_IJS1A_SE_EEEEEEEvNS5_8identityES13_S1E_vS1F_EENS_8epilogue10collective18CollectiveEpilogueINS1H_31Sm100PtrArrayTmaWarpSpecializedILi4ELi2ELi32ELb1ELb0EEEJNS6_IJSI_SI_SI_EEENS6_IJNSW_ISI_SE_EENSW_INSC_ILi32EEESE_EEEEENS_6half_tEPNS6_IJSE_lSL_EEES1R_S1T_NS1H_6fusion15FusionCallbacksIS1L_NS1U_17LinearCombinationIS1R_fS1R_fLNS_15FloatRoundStyleE2EEES1M_S1Q_JEEENS5_5SM1004TMEM4LOAD26SM100_TMEM_LOAD_16dp256b4xENS5_13SM90_TMA_LOADENS14_IS16_S18_NSW_INS6_IJS1A_S19_EEENS6_IJSE_S1A_EEEEEEENS5_17SM75_U16x8_LDSM_TENS5_14SM90_TMA_STOREES28_NS5_17SM90_U16x8_STSM_TENS5_39AutoVectorizingCopyWithAssumedAlignmentILi128EEEEEEvvEEEEvNT_6ParamsE,"aw",@nobits
	.sectionflags	@""
	.align	16
	.zero		1024


//--------------------- .nv.shared.reserved.0     --------------------------
	.section	.nv.shared.reserved.0,"aw",@nobits
	.weak		__nv_reservedSMEM_offset_0_alias
	.size		__nv_reservedSMEM_offset_0_alias, 0, 64
	.other		__nv_reservedSMEM_offset_0_alias,@"STO_CUDA_RESERVED_SHARED STV_DEFAULT"
__nv_reservedSMEM_offset_0_alias:
	.zero		0
.nv.shared.reserved.0:
	.zero		64
	.weak		__nv_reservedSMEM_tcgen05_partition
	.type		__nv_reservedSMEM_tcgen05_partition,@object
	.size		__nv_reservedSMEM_tcgen05_partition,(.L_0 - __nv_reservedSMEM_tcgen05_partition)
__nv_reservedSMEM_tcgen05_partition:
	.zero		32
.L_0:


//--------------------- .nv.global                --------------------------
	.section	.nv.global,"aw",@nobits
.nv.global:
	.type		_ZN39_INTERNAL_881475e7_4_k_cu_574af64f_27914cute1_E,@object
	.size		_ZN39_INTERNAL_881475e7_4_k_cu_574af64f_27914cute1_E,(_ZN39_INTERNAL_881475e7_4_k_cu_574af64f_27914cuda3std3__45__cpo6cbeginE - _ZN39_INTERNAL_881475e7_4_k_cu_574af64f_27914cute1_E)
_ZN39_INTERNAL_881475e7_4_k_cu_574af64f_27914cute1_E:
	.zero		1
	.type		_ZN39_INTERNAL_881475e7_4_k_cu_574af64f_27914cuda3std3__45__cpo6cbeginE,@object
	.size		_ZN39_INTERNAL_881475e7_4_k_cu_574af64f_27914cuda3std3__45__cpo6cbeginE,(_ZN39_INTERNAL_881475e7_4_k_cu_574af64f_27914cuda3std3__48in_placeE - _ZN39_INTERNAL_881475e7_4_k_cu_574af64f_27914cuda3std3__45__cpo6cbeginE)
_ZN39_INTERNAL_881475e7_4_k_cu_574af64f_27914cuda3std3__45__cpo6cbeginE:
	.zero		1
	.type		_ZN39_INTERNAL_881475e7_4_k_cu_574af64f_27914cuda3std3__48in_placeE,@object
	.size		_ZN39_INTERNAL_881475e7_4_k_cu_574af64f_27914cuda3std3__48in_placeE,(_ZN39_INTERNAL_881475e7_4_k_cu_574af64f_27914cuda3std6ranges3__45__cpo9iter_moveE - _ZN39_INTERNAL_881475e7_4_k_cu_574af64f_27914cuda3std3__48in_placeE)
_ZN39_INTERNAL_881475e7_4_k_cu_574af64f_27914cuda3std3__48in_placeE:
	.zero		1
	.type		_ZN39_INTERNAL_881475e7_4_k_cu_574af64f_27914cuda3std6ranges3__45__cpo9iter_moveE,@object
	.size		_ZN39_INTERNAL_881475e7_4_k_cu_574af64f_27914cuda3std6ranges3__45__cpo9iter_moveE,(_ZN39_INTERNAL_881475e7_4_k_cu_574af64f_27914cuda3std3__45__cpo5beginE - _ZN39_INTERNAL_881475e7_4_k_cu_574af64f_27914cuda3std6ranges3__45__cpo9iter_moveE)
_ZN39_INTERNAL_881475e7_4_k_cu_574af64f_27914cuda3std6ranges3__45__cpo9iter_moveE:
	.zero		1
	.type		_ZN39_INTERNAL_881475e7_4_k_cu_574af64f_27914cuda3std3__45__cpo5beginE,@object
	.size		_ZN39_INTERNAL_881475e7_4_k_cu_574af64f_27914cuda3std3__45__cpo5beginE,(_ZN39_INTERNAL_881475e7_4_k_cu_574af64f_27914cuda3std3__441_GLOBAL__N__881475e7_4_k_cu_574af64f_27916ignoreE - _ZN39_INTERNAL_881475e7_4_k_cu_574af64f_27914cuda3std3__45__cpo5beginE)
_ZN39_INTERNAL_881475e7_4_k_cu_574af64f_27914cuda3std3__45__cpo5beginE:
	.zero		1
	.type		_ZN39_INTERNAL_881475e7_4_k_cu_574af64f_27914cuda3std3__441_GLOBAL__N__881475e7_4_k_cu_574af64f_27916ignoreE,@object
	.size		_ZN39_INTERNAL_881475e7_4_k_cu_574af64f_27914cuda3std3__441_GLOBAL__N__881475e7_4_k_cu_574af64f_27916ignoreE,(_ZN39_INTERNAL_881475e7_4_k_cu_574af64f_27914cute7productE - _ZN39_INTERNAL_881475e7_4_k_cu_574af64f_27914cuda3std3__441_GLOBAL__N__881475e7_4_k_cu_574af64f_27916ignoreE)
_ZN39_INTERNAL_881475e7_4_k_cu_574af64f_27914cuda3std3__441_GLOBAL__N__881475e7_4_k_cu_574af64f_27916ignoreE:
	.zero		1
	.type		_ZN39_INTERNAL_881475e7_4_k_cu_574af64f_27914cute7productE,@object
	.size		_ZN39_INTERNAL_881475e7_4_k_cu_574af64f_27914cute7productE,(_ZN39_INTERNAL_881475e7_4_k_cu_574af64f_27914cuda3std3__45__cpo3endE - _ZN39_INTERNAL_881475e7_4_k_cu_574af64f_27914cute7productE)
_ZN39_INTERNAL_881475e7_4_k_cu_574af64f_27914cute7productE:
	.zero		1
	.type		_ZN39_INTERNAL_881475e7_4_k_cu_574af64f_27914cuda3std3__45__cpo3endE,@object
	.size		_ZN39_INTERNAL_881475e7_4_k_cu_574af64f_27914cuda3std3__45__cpo3endE,(_ZN39_INTERNAL_881475e7_4_k_cu_574af64f_27914cuda3std3__419piecewise_constructE - _ZN39_INTERNAL_881475e7_4_k_cu_574af64f_27914cuda3std3__45__cpo3endE)
_ZN39_INTERNAL_881475e7_4_k_cu_574af64f_27914cuda3std3__45__cpo3endE:
	.zero		1
	.type		_ZN39_INTERNAL_881475e7_4_k_cu_574af64f_27914cuda3std3__419piecewise_constructE,@object
	.size		_ZN39_INTERNAL_881475e7_4_k_cu_574af64f_27914cuda3std3__419piecewise_constructE,(_ZN39_INTERNAL_881475e7_4_k_cu_574af64f_27914cuda3std3__45__cpo4cendE - _ZN39_INTERNAL_881475e7_4_k_cu_574af64f_27914cuda3std3__419piecewise_constructE)
_ZN39_INTERNAL_881475e7_4_k_cu_574af64f_27914cuda3std3__419piecewise_constructE:
	.zero		1
	.type		_ZN39_INTERNAL_881475e7_4_k_cu_574af64f_27914cuda3std3__45__cpo4cendE,@object
	.size		_ZN39_INTERNAL_881475e7_4_k_cu_574af64f_27914cuda3std3__45__cpo4cendE,(_ZN39_INTERNAL_881475e7_4_k_cu_574af64f_27914cuda3std6ranges3__45__cpo4swapE - _ZN39_INTERNAL_881475e7_4_k_cu_574af64f_27914cuda3std3__45__cpo4cendE)
_ZN39_INTERNAL_881475e7_4_k_cu_574af64f_27914cuda3std3__45__cpo4cendE:
	.zero		1
	.type		_ZN39_INTERNAL_881475e7_4_k_cu_574af64f_27914cuda3std6ranges3__45__cpo4swapE,@object
	.size		_ZN39_INTERNAL_881475e7_4_k_cu_574af64f_27914cuda3std6ranges3__45__cpo4swapE,(.L_10 - _ZN39_INTERNAL_881475e7_4_k_cu_574af64f_27914cuda3std6ranges3__45__cpo4swapE)
_ZN39_INTERNAL_881475e7_4_k_cu_574af64f_27914cuda3std6ranges3__45__cpo4swapE:
	.zero		1
.L_10:


//--------------------- .nv.constant0._ZN7cutlass13device_kernelINS_4gemm6kernel13GemmUniversalINS1_17GroupProblemShapeIN4cute5tupleIJiiiEEEEENS1_10collective13CollectiveMmaINS1_40MainloopSm100ArrayTmaUmmaWarpSpecializedILi3ELi8ELi4ENS6_IJNS5_1CILi2EEENSC_ILi1EEESE_EEEEENS6_IJNSC_ILi256EEENSC_ILi128EEESI_EEENS_10bfloat16_tEPNS6_IJlSE_NSC_ILi0EEEEEESK_SN_NS5_8TiledMMAINS5_8MMA_AtomIJNS5_26SM100_MMA_F16BF16_2x1SM_SSISK_SK_fLi256ELi128ELNS5_4UMMA5MajorE0ELSS_0ELNSR_7ScaleInE0ELST_0EEEEEENS5_6LayoutINS6_IJSE_SE_SE_EEENS6_IJSL_SL_SL_EEEEENS6_IJNS5_10UnderscoreES10_S10_EEEEENS5_18SM100_TMA_2SM_LOADENS5_14ComposedLayoutINS5_7SwizzleILi3ELi4ELi3EEENS5_18smem_ptr_flag_bitsILi16EEENSW_INS6_IJNSC_ILi8EEENSC_ILi64EEEEEENS6_IJS1A_SE_EEEEEEEvNS5_8identityES13_S1E_vS1F_EENS_8epilogue10collective18CollectiveEpilogueINS1H_31Sm100PtrArrayTmaWarpSpecializedILi4ELi2ELi32ELb1ELb0EEEJNS6_IJSI_SI_SI_EEENS6_IJNSW_ISI_SE_EENSW_INSC_ILi32EEESE_EEEEENS_6half_tEPNS6_IJSE_lSL_EEES1R_S1T_NS1H_6fusion15FusionCallbacksIS1L_NS1U_17LinearCombinationIS1R_fS1R_fLNS_15FloatRoundStyleE2EEES1M_S1Q_JEEENS5_5SM1004TMEM4LOAD26SM100_TMEM_LOAD_16dp256b4xENS5_13SM90_TMA_LOADENS14_IS16_S18_NSW_INS6_IJS1A_S19_EEENS6_IJSE_S1A_EEEEEEENS5_17SM75_U16x8_LDSM_TENS5_14SM90_TMA_STOREES28_NS5_17SM90_U16x8_STSM_TENS5_39AutoVectorizingCopyWithAssumedAlignmentILi128EEEEEEvvEEEEvNT_6ParamsE --------------------------
	.section	.nv.constant0._ZN7cutlass13device_kernelINS_4gemm6kernel13GemmUniversalINS1_17GroupProblemShapeIN4cute5tupleIJiiiEEEEENS1_10collective13CollectiveMmaINS1_40MainloopSm100ArrayTmaUmmaWarpSpecializedILi3ELi8ELi4ENS6_IJNS5_1CILi2EEENSC_ILi1EEESE_EEEEENS6_IJNSC_ILi256EEENSC_ILi128EEESI_EEENS_10bfloat16_tEPNS6_IJlSE_NSC_ILi0EEEEEESK_SN_NS5_8TiledMMAINS5_8MMA_AtomIJNS5_26SM100_MMA_F16BF16_2x1SM_SSISK_SK_fLi256ELi128ELNS5_4UMMA5MajorE0ELSS_0ELNSR_7ScaleInE0ELST_0EEEEEENS5_6LayoutINS6_IJSE_SE_SE_EEENS6_IJSL_SL_SL_EEEEENS6_IJNS5_10UnderscoreES10_S10_EEEEENS5_18SM100_TMA_2SM_LOADENS5_14ComposedLayoutINS5_7SwizzleILi3ELi4ELi3EEENS5_18smem_ptr_flag_bitsILi16EEENSW_INS6_IJNSC_ILi8EEENSC_ILi64EEEEEENS6_IJS1A_SE_EEEEEEEvNS5_8identityES13_S1E_vS1F_EENS_8epilogue10collective18CollectiveEpilogueINS1H_31Sm100PtrArrayTmaWarpSpecializedILi4ELi2ELi32ELb1ELb0EEEJNS6_IJSI_SI_SI_EEENS6_IJNSW_ISI_SE_EENSW_INSC_ILi32EEESE_EEEEENS_6half_tEPNS6_IJSE_lSL_EEES1R_S1T_NS1H_6fusion15FusionCallbacksIS1L_NS1U_17LinearCombinationIS1R_fS1R_fLNS_15FloatRoundStyleE2EEES1M_S1Q_JEEENS5_5SM1004TMEM4LOAD26SM100_TMEM_LOAD_16dp256b4xENS5_13SM90_TMA_LOADENS14_IS16_S18_NSW_INS6_IJS1A_S19_EEENS6_IJSE_S1A_EEEEEEENS5_17SM75_U16x8_LDSM_TENS5_14SM90_TMA_STOREES28_NS5_17SM90_U16x8_STSM_TENS5_39AutoVectorizingCopyWithAssumedAlignmentILi128EEEEEEvvEEEEvNT_6ParamsE,"a",@progbits
	.sectionflags	@""
	.align	4
.nv.constant0._ZN7cutlass13device_kernelINS_4gemm6kernel13GemmUniversalINS1_17GroupProblemShapeIN4cute5tupleIJiiiEEEEENS1_10collective13CollectiveMmaINS1_40MainloopSm100ArrayTmaUmmaWarpSpecializedILi3ELi8ELi4ENS6_IJNS5_1CILi2EEENSC_ILi1EEESE_EEEEENS6_IJNSC_ILi256EEENSC_ILi128EEESI_EEENS_10bfloat16_tEPNS6_IJlSE_NSC_ILi0EEEEEESK_SN_NS5_8TiledMMAINS5_8MMA_AtomIJNS5_26SM100_MMA_F16BF16_2x1SM_SSISK_SK_fLi256ELi128ELNS5_4UMMA5MajorE0ELSS_0ELNSR_7ScaleInE0ELST_0EEEEEENS5_6LayoutINS6_IJSE_SE_SE_EEENS6_IJSL_SL_SL_EEEEENS6_IJNS5_10UnderscoreES10_S10_EEEEENS5_18SM100_TMA_2SM_LOADENS5_14ComposedLayoutINS5_7SwizzleILi3ELi4ELi3EEENS5_18smem_ptr_flag_bitsILi16EEENSW_INS6_IJNSC_ILi8EEENSC_ILi64EEEEEENS6_IJS1A_SE_EEEEEEEvNS5_8identityES13_S1E_vS1F_EENS_8epilogue10collective18CollectiveEpilogueINS1H_31Sm100PtrArrayTmaWarpSpecializedILi4ELi2ELi32ELb1ELb0EEEJNS6_IJSI_SI_SI_EEENS6_IJNSW_ISI_SE_EENSW_INSC_ILi32EEESE_EEEEENS_6half_tEPNS6_IJSE_lSL_EEES1R_S1T_NS1H_6fusion15FusionCallbacksIS1L_NS1U_17LinearCombinationIS1R_fS1R_fLNS_15FloatRoundStyleE2EEES1M_S1Q_JEEENS5_5SM1004TMEM4LOAD26SM100_TMEM_LOAD_16dp256b4xENS5_13SM90_TMA_LOADENS14_IS16_S18_NSW_INS6_IJS1A_S19_EEENS6_IJSE_S1A_EEEEEEENS5_17SM75_U16x8_LDSM_TENS5_14SM90_TMA_STOREES28_NS5_17SM90_U16x8_STSM_TENS5_39AutoVectorizingCopyWithAssumedAlignmentILi128EEEEEEvvEEEEvNT_6ParamsE:
	.zero		3200


//--------------------- SYMBOLS --------------------------

	.type		.nv.reservedSmem.offset0,@object
	.size		.nv.reservedSmem.offset0,0x4
	.type		.nv.reservedSmem.cap,@object
	.size		.nv.reservedSmem.cap,0x4
	.type		__assertfail,@function
